def attn_fwd(
    Q,
    K,
    V,
    Out,
    Lse,
    sm_scale,
    stride_qz,
    stride_qh,
    stride_qm,
    stride_qk,
    stride_kz,
    stride_kh,
    stride_kn,
    stride_kk,
    stride_vz,
    stride_vh,
    stride_vn,
    stride_vk,
    stride_oz,
    stride_oh,
    stride_om,
    stride_ok,
    seqlen_q,
    seqlen_k,
    BLOCK_M: tl.constexpr,
    BLOCK_N: tl.constexpr,
    HEAD_DIM: tl.constexpr,
    CAUSAL: tl.constexpr,
):
    start_m = tl.program_id(0)
    off_hz = tl.program_id(1)
    q_off = off_hz * stride_qh
    k_off = off_hz * stride_kh
    v_off = off_hz * stride_vh
    offs_m = start_m * BLOCK_M + tl.arange(0, BLOCK_M)
    offs_d = tl.arange(0, HEAD_DIM)
    offs_n = tl.arange(0, BLOCK_N)
    q_ptrs = Q + q_off + offs_m[:, None] * stride_qm + offs_d[None, :] * stride_qk
    k_ptrs = K + k_off + offs_d[:, None] * stride_kk + offs_n[None, :] * stride_kn
    v_ptrs = V + v_off + offs_n[:, None] * stride_vn + offs_d[None, :] * stride_vk
    m_i = tl.full([BLOCK_M], float("-inf"), dtype=tl.float32)
    l_i = tl.zeros([BLOCK_M], dtype=tl.float32) + 1.0
    acc = tl.zeros([BLOCK_M, HEAD_DIM], dtype=tl.float32)
    q = tl.load(q_ptrs)
    acc, l_i, m_i = _attn_fwd_inner(
        acc,
        l_i,
        m_i,
        q,
        k_ptrs,
        v_ptrs,
        sm_scale,
        stride_kn,
        stride_vn,
        start_m,
        seqlen_k,
        BLOCK_M,
        BLOCK_N,
        HEAD_DIM,
        CAUSAL,
    )
    acc = acc / l_i[:, None]
    lse = m_i + tl.math.log2(l_i) / 1.4426950408889634
    o_ptrs = (
        Out
        + off_hz * stride_oh
        + offs_m[:, None] * stride_om
        + offs_d[None, :] * stride_ok
    )
    tl.store(o_ptrs, acc.to(Out.dtype.element_ty))
    tl.store(Lse + off_hz * seqlen_q + offs_m, lse)

# config = {"BLOCK_M": 64, "BLOCK_N": 32, "HEAD_DIM": 512, "arch": "sm_90", "causal": false, "dtype": "bf16", "num_stages": 2, "num_warps": 4}
# arch = sm_90


// ===== COMPILED SASS (sm_90a) =====

	.target	sm_90a

	.elftype	@"ET_EXEC"


//--------------------- .note.nv.tkinfo           --------------------------
	.section	.note.nv.tkinfo,"",@"SHT_NOTE"
	.sectionflags	@"SHF_NOTE_NV_TKINFO"
	.tkinfo
        /*0018*/ 	.word	0x00000002
        /*0030*/ 	.string	""
        /*0030*/ 	.string	"ptxas"
        /*0030*/ 	.string	"Cuda compilation tools, release 13.0, V13.0.88"
        /*0030*/ 	.string	"Build cuda_13.0.r13.0/compiler.36424714_0"
        /*0030*/ 	.string	"-v  -suppress-debug-info  -lineinfo  -arch sm_90a "



//--------------------- .note.nv.cuinfo           --------------------------
	.section	.note.nv.cuinfo,"",@"SHT_NOTE"
	.sectionflags	@"SHF_NOTE_NV_CUINFO"
        /*0018*/ 	.short	0x0002
        /*001a*/ 	.short	0x005a
        /*001c*/ 	.short	0x0082
	.zero		2


//--------------------- .nv.info                  --------------------------
	.section	.nv.info,"",@"SHT_CUDA_INFO"
	.align	4


	//----- nvinfo : EIATTR_REGCOUNT
	.align		4
        /*0000*/ 	.byte	0x04, 0x2f
        /*0002*/ 	.short	(.L_2 - .L_1)
	.align		4
.L_1:
        /*0004*/ 	.word	index@(attn_fwd)
        /*0008*/ 	.word	0x000000ff


	//----- nvinfo : EIATTR_FRAME_SIZE
	.align		4
.L_2:
        /*000c*/ 	.byte	0x04, 0x11
        /*000e*/ 	.short	(.L_4 - .L_3)
	.align		4
.L_3:
        /*0010*/ 	.word	index@(attn_fwd)
        /*0014*/ 	.word	0x00000fc8


	//----- nvinfo : EIATTR_MIN_STACK_SIZE
	.align		4
.L_4:
        /*0018*/ 	.byte	0x04, 0x12
        /*001a*/ 	.short	(.L_6 - .L_5)
	.align		4
.L_5:
        /*001c*/ 	.word	index@(attn_fwd)
        /*0020*/ 	.word	0x00000fc8
.L_6:


//--------------------- .nv.compat                --------------------------
	.section	.nv.compat,"",@"SHT_CUDA_COMPAT_INFO"
	.align	4
        /*0000*/ 	.byte	0x02, 0x09, 0x01, 0x00, 0x02, 0x02, 0x04, 0x00, 0x02, 0x05, 0x05, 0x00, 0x03, 0x07, 0x01, 0x01
        /*0010*/ 	.byte	0x02, 0x03, 0x00, 0x00, 0x02, 0x06, 0x01, 0x00, 0x04, 0x0b, 0x08, 0x00, 0x00, 0x00, 0x00, 0x00
        /*0020*/ 	.byte	0x00, 0x00, 0x00, 0x00


//--------------------- .nv.info.attn_fwd         --------------------------
	.section	.nv.info.attn_fwd,"",@"SHT_CUDA_INFO"
	.sectionflags	@""
	.align	4


	//----- nvinfo : EIATTR_CUDA_API_VERSION
	.align		4
        /*0000*/ 	.byte	0x04, 0x37
        /*0002*/ 	.short	(.L_8 - .L_7)
.L_7:
        /*0004*/ 	.word	0x00000082


	//----- nvinfo : EIATTR_KPARAM_INFO
	.align		4
.L_8:
        /*0008*/ 	.byte	0x04, 0x17
        /*000a*/ 	.short	(.L_10 - .L_9)
.L_9:
        /*000c*/ 	.word	0x00000000
        /*0010*/ 	.short	0x0019
        /*0012*/ 	.short	0x0080
        /*0014*/ 	.byte	0x00, 0xf4, 0x21, 0x00


	//----- nvinfo : EIATTR_KPARAM_INFO
	.align		4
.L_10:
        /*0018*/ 	.byte	0x04, 0x17
        /*001a*/ 	.short	(.L_12 - .L_11)
.L_11:
        /*001c*/ 	.word	0x00000000
        /*0020*/ 	.short	0x0018
        /*0022*/ 	.short	0x0078
        /*0024*/ 	.byte	0x00, 0xf4, 0x21, 0x00


	//----- nvinfo : EIATTR_KPARAM_INFO
	.align		4
.L_12:
        /*0028*/ 	.byte	0x04, 0x17
        /*002a*/ 	.short	(.L_14 - .L_13)
.L_13:
        /*002c*/ 	.word	0x00000000
        /*0030*/ 	.short	0x0017
        /*0032*/ 	.short	0x0070
        /*0034*/ 	.byte	0x00, 0xf0, 0x11, 0x00


	//----- nvinfo : EIATTR_KPARAM_INFO
	.align		4
.L_14:
        /*0038*/ 	.byte	0x04, 0x17
        /*003a*/ 	.short	(.L_16 - .L_15)
.L_15:
        /*003c*/ 	.word	0x00000000
        /*0040*/ 	.short	0x0016
        /*0042*/ 	.short	0x006c
        /*0044*/ 	.byte	0x00, 0xf0, 0x11, 0x00


	//----- nvinfo : EIATTR_KPARAM_INFO
	.align		4
.L_16:
        /*0048*/ 	.byte	0x04, 0x17
        /*004a*/ 	.short	(.L_18 - .L_17)
.L_17:
        /*004c*/ 	.word	0x00000000
        /*0050*/ 	.short	0x0015
        /*0052*/ 	.short	0x0068
        /*0054*/ 	.byte	0x00, 0xf0, 0x11, 0x00


	//----- nvinfo : EIATTR_KPARAM_INFO
	.align		4
.L_18:
        /*0058*/ 	.byte	0x04, 0x17
        /*005a*/ 	.short	(.L_20 - .L_19)
.L_19:
        /*005c*/ 	.word	0x00000000
        /*0060*/ 	.short	0x0014
        /*0062*/ 	.short	0x0064
        /*0064*/ 	.byte	0x00, 0xf0, 0x11, 0x00


	//----- nvinfo : EIATTR_KPARAM_INFO
	.align		4
.L_20:
        /*0068*/ 	.byte	0x04, 0x17
        /*006a*/ 	.short	(.L_22 - .L_21)
.L_21:
        /*006c*/ 	.word	0x00000000
        /*0070*/ 	.short	0x0013
        /*0072*/ 	.short	0x0060
        /*0074*/ 	.byte	0x00, 0xf0, 0x11, 0x00


	//----- nvinfo : EIATTR_KPARAM_INFO
	.align		4
.L_22:
        /*0078*/ 	.byte	0x04, 0x17
        /*007a*/ 	.short	(.L_24 - .L_23)
.L_23:
        /*007c*/ 	.word	0x00000000
        /*0080*/ 	.short	0x0012
        /*0082*/ 	.short	0x005c
        /*0084*/ 	.byte	0x00, 0xf0, 0x11, 0x00


	//----- nvinfo : EIATTR_KPARAM_INFO
	.align		4
.L_24:
        /*0088*/ 	.byte	0x04, 0x17
        /*008a*/ 	.short	(.L_26 - .L_25)
.L_25:
        /*008c*/ 	.word	0x00000000
        /*0090*/ 	.short	0x0011
        /*0092*/ 	.short	0x0058
        /*0094*/ 	.byte	0x00, 0xf0, 0x11, 0x00


	//----- nvinfo : EIATTR_KPARAM_INFO
	.align		4
.L_26:
        /*0098*/ 	.byte	0x04, 0x17
        /*009a*/ 	.short	(.L_28 - .L_27)
.L_27:
        /*009c*/ 	.word	0x00000000
        /*00a0*/ 	.short	0x0010
        /*00a2*/ 	.short	0x0054
        /*00a4*/ 	.byte	0x00, 0xf0, 0x11, 0x00


	//----- nvinfo : EIATTR_KPARAM_INFO
	.align		4
.L_28:
        /*00a8*/ 	.byte	0x04, 0x17
        /*00aa*/ 	.short	(.L_30 - .L_29)
.L_29:
        /*00ac*/ 	.word	0x00000000
        /*00b0*/ 	.short	0x000f
        /*00b2*/ 	.short	0x0050
        /*00b4*/ 	.byte	0x00, 0xf0, 0x11, 0x00


	//----- nvinfo : EIATTR_KPARAM_INFO
	.align		4
.L_30:
        /*00b8*/ 	.byte	0x04, 0x17
        /*00ba*/ 	.short	(.L_32 - .L_31)
.L_31:
        /*00bc*/ 	.word	0x00000000
        /*00c0*/ 	.short	0x000e
        /*00c2*/ 	.short	0x004c
        /*00c4*/ 	.byte	0x00, 0xf0, 0x11, 0x00


	//----- nvinfo : EIATTR_KPARAM_INFO
	.align		4
.L_32:
        /*00c8*/ 	.byte	0x04, 0x17
        /*00ca*/ 	.short	(.L_34 - .L_33)
.L_33:
        /*00cc*/ 	.word	0x00000000
        /*00d0*/ 	.short	0x000d
        /*00d2*/ 	.short	0x0048
        /*00d4*/ 	.byte	0x00, 0xf0, 0x11, 0x00


	//----- nvinfo : EIATTR_KPARAM_INFO
	.align		4
.L_34:
        /*00d8*/ 	.byte	0x04, 0x17
        /*00da*/ 	.short	(.L_36 - .L_35)
.L_35:
        /*00dc*/ 	.word	0x00000000
        /*00e0*/ 	.short	0x000c
        /*00e2*/ 	.short	0x0044
        /*00e4*/ 	.byte	0x00, 0xf0, 0x11, 0x00


	//----- nvinfo : EIATTR_KPARAM_INFO
	.align		4
.L_36:
        /*00e8*/ 	.byte	0x04, 0x17
        /*00ea*/ 	.short	(.L_38 - .L_37)
.L_37:
        /*00ec*/ 	.word	0x00000000
        /*00f0*/ 	.short	0x000b
        /*00f2*/ 	.short	0x0040
        /*00f4*/ 	.byte	0x00, 0xf0, 0x11, 0x00


	//----- nvinfo : EIATTR_KPARAM_INFO
	.align		4
.L_38:
        /*00f8*/ 	.byte	0x04, 0x17
        /*00fa*/ 	.short	(.L_40 - .L_39)
.L_39:
        /*00fc*/ 	.word	0x00000000
        /*0100*/ 	.short	0x000a
        /*0102*/ 	.short	0x003c
        /*0104*/ 	.byte	0x00, 0xf0, 0x11, 0x00


	//----- nvinfo : EIATTR_KPARAM_INFO
	.align		4
.L_40:
        /*0108*/ 	.byte	0x04, 0x17
        /*010a*/ 	.short	(.L_42 - .L_41)
.L_41:
        /*010c*/ 	.word	0x00000000
        /*0110*/ 	.short	0x0009
        /*0112*/ 	.short	0x0038
        /*0114*/ 	.byte	0x00, 0xf0, 0x11, 0x00


	//----- nvinfo : EIATTR_KPARAM_INFO
	.align		4
.L_42:
        /*0118*/ 	.byte	0x04, 0x17
        /*011a*/ 	.short	(.L_44 - .L_43)
.L_43:
        /*011c*/ 	.word	0x00000000
        /*0120*/ 	.short	0x0008
        /*0122*/ 	.short	0x0034
        /*0124*/ 	.byte	0x00, 0xf0, 0x11, 0x00


	//----- nvinfo : EIATTR_KPARAM_INFO
	.align		4
.L_44:
        /*0128*/ 	.byte	0x04, 0x17
        /*012a*/ 	.short	(.L_46 - .L_45)
.L_45:
        /*012c*/ 	.word	0x00000000
        /*0130*/ 	.short	0x0007
        /*0132*/ 	.short	0x0030
        /*0134*/ 	.byte	0x00, 0xf0, 0x11, 0x00


	//----- nvinfo : EIATTR_KPARAM_INFO
	.align		4
.L_46:
        /*0138*/ 	.byte	0x04, 0x17
        /*013a*/ 	.short	(.L_48 - .L_47)
.L_47:
        /*013c*/ 	.word	0x00000000
        /*0140*/ 	.short	0x0006
        /*0142*/ 	.short	0x002c
        /*0144*/ 	.byte	0x00, 0xf0, 0x11, 0x00


	//----- nvinfo : EIATTR_KPARAM_INFO
	.align		4
.L_48:
        /*0148*/ 	.byte	0x04, 0x17
        /*014a*/ 	.short	(.L_50 - .L_49)
.L_49:
        /*014c*/ 	.word	0x00000000
        /*0150*/ 	.short	0x0005
        /*0152*/ 	.short	0x0028
        /*0154*/ 	.byte	0x00, 0xf0, 0x11, 0x00


	//----- nvinfo : EIATTR_KPARAM_INFO
	.align		4
.L_50:
        /*0158*/ 	.byte	0x04, 0x17
        /*015a*/ 	.short	(.L_52 - .L_51)
.L_51:
        /*015c*/ 	.word	0x00000000
        /*0160*/ 	.short	0x0004
        /*0162*/ 	.short	0x0020
        /*0164*/ 	.byte	0x00, 0xf4, 0x21, 0x00


	//----- nvinfo : EIATTR_KPARAM_INFO
	.align		4
.L_52:
        /*0168*/ 	.byte	0x04, 0x17
        /*016a*/ 	.short	(.L_54 - .L_53)
.L_53:
        /*016c*/ 	.word	0x00000000
        /*0170*/ 	.short	0x0003
        /*0172*/ 	.short	0x0018
        /*0174*/ 	.byte	0x00, 0xf4, 0x21, 0x00


	//----- nvinfo : EIATTR_KPARAM_INFO
	.align		4
.L_54:
        /*0178*/ 	.byte	0x04, 0x17
        /*017a*/ 	.short	(.L_56 - .L_55)
.L_55:
        /*017c*/ 	.word	0x00000000
        /*0180*/ 	.short	0x0002
        /*0182*/ 	.short	0x0010
        /*0184*/ 	.byte	0x00, 0xf4, 0x21, 0x00


	//----- nvinfo : EIATTR_KPARAM_INFO
	.align		4
.L_56:
        /*0188*/ 	.byte	0x04, 0x17
        /*018a*/ 	.short	(.L_58 - .L_57)
.L_57:
        /*018c*/ 	.word	0x00000000
        /*0190*/ 	.short	0x0001
        /*0192*/ 	.short	0x0008
        /*0194*/ 	.byte	0x00, 0xf4, 0x21, 0x00


	//----- nvinfo : EIATTR_KPARAM_INFO
	.align		4
.L_58:
        /*0198*/ 	.byte	0x04, 0x17
        /*019a*/ 	.short	(.L_60 - .L_59)
.L_59:
        /*019c*/ 	.word	0x00000000
        /*01a0*/ 	.short	0x0000
        /*01a2*/ 	.short	0x0000
        /*01a4*/ 	.byte	0x00, 0xf4, 0x21, 0x00


	//----- nvinfo : EIATTR_SPARSE_MMA_MASK
	.align		4
.L_60:
        /*01a8*/ 	.byte	0x03, 0x50
        /*01aa*/ 	.short	0x0000


	//----- nvinfo : EIATTR_MAXREG_COUNT
	.align		4
        /*01ac*/ 	.byte	0x03, 0x1b
        /*01ae*/ 	.short	0x00ff


	//----- nvinfo : EIATTR_NUM_BARRIERS
	.align		4
        /*01b0*/ 	.byte	0x02, 0x4c
        /*01b2*/ 	.byte	0x01
	.zero		1


	//----- nvinfo : EIATTR_ANNOTATIONS
	.align		4
        /*01b4*/ 	.byte	0x04, 0x55
        /*01b6*/ 	.short	(.L_62 - .L_61)


	//   ....[0]....
.L_61:
        /*01b8*/ 	.word	0x00000001
        /*01bc*/ 	.byte	0x80, 0x04, 0x00, 0x00, 0x01, 0x00, 0x00, 0x00, 0xa0, 0x04, 0x00, 0x00, 0x01, 0x00, 0x00, 0x00
        /* <DEDUP_REMOVED lines=769> */
        /*31dc*/ 	.byte	0xc0, 0xbe, 0x01, 0x00, 0x01, 0x00, 0x00, 0x00, 0x40, 0x16, 0x02, 0x00


	//----- nvinfo : EIATTR_MERCURY_ISA_VERSION
	.align		4
.L_62:
        /*31e8*/ 	.byte	0x03, 0x5f
        /*31ea*/ 	.short	0x0101


	//----- nvinfo : EIATTR_COOP_GROUP_MASK_REGIDS
	.align		4
        /*31ec*/ 	.byte	0x04, 0x29
        /*31ee*/ 	.short	(.L_64 - .L_63)


	//   ....[0]....
.L_63:
        /*31f0*/ 	.word	0xffffffff


	//   ....[1]....
        /*31f4*/ 	.word	0xffffffff


	//   ....[2]....
        /*31f8*/ 	.word	0xffffffff


	//   ....[3]....
        /*31fc*/ 	.word	0xffffffff


	//   ....[4]....
        /*3200*/ 	.word	0xffffffff


	//   ....[5]....
        /*3204*/ 	.word	0xffffffff


	//   ....[6]....
        /*3208*/ 	.word	0xffffffff


	//   ....[7]....
        /*320c*/ 	.word	0xffffffff


	//----- nvinfo : EIATTR_COOP_GROUP_INSTR_OFFSETS
	.align		4
.L_64:
        /*3210*/ 	.byte	0x04, 0x28
        /*3212*/ 	.short	(.L_66 - .L_65)


	//   ....[0]....
.L_65:
        /*3214*/ 	.word	0x00010430


	//   ....[1]....
        /*3218*/ 	.word	0x000104e0


	//   ....[2]....
        /*321c*/ 	.word	0x000104f0


	//   ....[3]....
        /*3220*/ 	.word	0x00010520


	//   ....[4]....
        /*3224*/ 	.word	0x00014900


	//   ....[5]....
        /*3228*/ 	.word	0x00014920


	//   ....[6]....
        /*322c*/ 	.word	0x00014960


	//   ....[7]....
        /*3230*/ 	.word	0x00014970


	//----- nvinfo : EIATTR_EXIT_INSTR_OFFSETS
	.align		4
.L_66:
        /*3234*/ 	.byte	0x04, 0x1c
        /*3236*/ 	.short	(.L_68 - .L_67)


	//   ....[0]....
.L_67:
        /*3238*/ 	.word	0x00021630


	//   ....[1]....
        /*323c*/ 	.word	0x000216f0


	//----- nvinfo : EIATTR_REQNTID
	.align		4
.L_68:
        /*3240*/ 	.byte	0x04, 0x10
        /*3242*/ 	.short	(.L_70 - .L_69)
.L_69:
        /*3244*/ 	.word	0x00000080
        /*3248*/ 	.word	0x00000001
        /*324c*/ 	.word	0x00000001


	//----- nvinfo : EIATTR_CBANK_PARAM_SIZE
	.align		4
.L_70:
        /*3250*/ 	.byte	0x03, 0x19
        /*3252*/ 	.short	0x0088


	//----- nvinfo : EIATTR_PARAM_CBANK
	.align		4
        /*3254*/ 	.byte	0x04, 0x0a
        /*3256*/ 	.short	(.L_72 - .L_71)
	.align		4
.L_71:
        /*3258*/ 	.word	index@(.nv.constant0.attn_fwd)
        /*325c*/ 	.short	0x0210
        /*325e*/ 	.short	0x0088


	//----- nvinfo : EIATTR_SW_WAR
	.align		4
.L_72:
        /*3260*/ 	.byte	0x04, 0x36
        /*3262*/ 	.short	(.L_74 - .L_73)
.L_73:
        /*3264*/ 	.word	0x00000008
.L_74:


//--------------------- .nv.callgraph             --------------------------
	.section	.nv.callgraph,"",@"SHT_CUDA_CALLGRAPH"
	.align	4
	.sectionentsize	8
	.align		4
        /*0000*/ 	.word	0x00000000
	.align		4
        /*0004*/ 	.word	0xffffffff
	.align		4
        /*0008*/ 	.word	0x00000000
	.align		4
        /*000c*/ 	.word	0xfffffffe
	.align		4
        /*0010*/ 	.word	0x00000000
	.align		4
        /*0014*/ 	.word	0xfffffffd
	.align		4
        /*0018*/ 	.word	0x00000000
	.align		4
        /*001c*/ 	.word	0xfffffffc


//--------------------- .nv.constant4             --------------------------
	.section	.nv.constant4,"a",@progbits
	.align	8
	.align		8
.nv.constant4:
        /*0000*/ 	.dword	_$_str


//--------------------- .text.attn_fwd            --------------------------
	.section	.text.attn_fwd,"ax",@progbits
	.align	128
        .global         attn_fwd
        .type           attn_fwd,@function
        .size           attn_fwd,(.L_x_3 - attn_fwd)
        .other          attn_fwd,@"STO_CUDA_ENTRY STV_DEFAULT"
attn_fwd:
.text.attn_fwd:
[----:B------:R-:W0:Y:S01]  /*0000*/  LDC R1, c[0x0][0x28] ;  /* 0x00000a00ff017b82 */ /* 0x000e220000000800 */
[----:B------:R-:W1:Y:S07]  /*0010*/  S2R R5, SR_TID.X ;  /* 0x0000000000057919 */ /* 0x000e6e0000002100 */
[----:B------:R-:W2:Y:S01]  /*0020*/  LDC.64 R2, c[0x0][0x240] ;  /* 0x00009000ff027b82 */ /* 0x000ea20000000a00 */
[----:B------:R-:W-:Y:S01]  /*0030*/  ULDC.64 UR60, c[0x0][0x208] ;  /* 0x00008200003c7ab9 */ /* 0x000fe20000000a00 */
[----:B0-----:R-:W-:Y:S01]  /*0040*/  VIADD R1, R1, 0xfffff038 ;  /* 0xfffff03801017836 */ /* 0x001fe20000000000 */
[----:B------:R-:W0:Y:S01]  /*0050*/  S2R R0, SR_CTAID.X ;  /* 0x0000000000007919 */ /* 0x000e220000002500 */
[----:B------:R-:W2:Y:S04]  /*0060*/  S2R R6, SR_CTAID.Y ;  /* 0x0000000000067919 */ /* 0x000ea80000002600 */
[----:B------:R-:W3:Y:S08]  /*0070*/  LDC R172, c[0x0][0x248] ;  /* 0x00009200ffac7b82 */ /* 0x000ef00000000800 */
[----:B------:R-:W4:Y:S01]  /*0080*/  LDC.64 R8, c[0x0][0x210] ;  /* 0x00008400ff087b82 */ /* 0x000f220000000a00 */
[----:B-1----:R-:W-:-:S02]  /*0090*/  LOP3.LUT R4, R5, 0x3f, RZ, 0xc0, !PT ;  /* 0x0000003f05047812 */ /* 0x002fc400078ec0ff */
[----:B------:R-:W-:-:S03]  /*00a0*/  SHF.R.U32.HI R5, RZ, 0x6, R5 ;  /* 0x00000006ff057819 */ /* 0x000fc60000011605 */
[----:B0-----:R-:W-:Y:S01]  /*00b0*/  IMAD R4, R0, 0x40, R4 ;  /* 0x0000004000047824 */ /* 0x001fe200078e0204 */
[----:B------:R-:W-:Y:S01]  /*00c0*/  SGXT.U32 R5, R5, 0x1 ;  /* 0x000000010505781a */ /* 0x000fe20000000000 */
[----:B--2---:R-:W-:Y:S02]  /*00d0*/  IMAD R0, R6, R2, RZ ;  /* 0x0000000206007224 */ /* 0x004fe400078e02ff */
[----:B------:R-:W-:Y:S02]  /*00e0*/  IMAD R2, R4, R3, RZ ;  /* 0x0000000304027224 */ /* 0x000fe400078e02ff */
[----:B------:R-:W-:Y:S02]  /*00f0*/  IMAD.SHL.U32 R3, R0, 0x2, RZ ;  /* 0x0000000200037824 */ /* 0x000fe400078e00ff */
[----:B------:R-:W-:Y:S02]  /*0100*/  IMAD.SHL.U32 R178, R2, 0x2, RZ ;  /* 0x0000000202b27824 */ /* 0x000fe400078e00ff */
[----:B---3--:R-:W-:-:S02]  /*0110*/  IMAD R7, R5, R172, RZ ;  /* 0x000000ac05077224 */ /* 0x008fc400078e02ff */
[----:B------:R-:W-:Y:S01]  /*0120*/  IMAD.HI R0, R0, 0x2, RZ ;  /* 0x0000000200007827 */ /* 0x000fe200078e02ff */
[----:B----4-:R-:W-:Y:S02]  /*0130*/  IADD3 R178, P0, P1, R178, R8, R3 ;  /* 0x00000008b2b27210 */ /* 0x010fe4000791e003 */
[----:B------:R-:W-:Y:S01]  /*0140*/  LEA R3, R172, R7, 0x1 ;  /* 0x00000007ac037211 */ /* 0x000fe200078e08ff */
[----:B------:R-:W-:-:S05]  /*0150*/  IMAD.HI R5, R2, 0x2, RZ ;  /* 0x0000000202057827 */ /* 0x000fca00078e02ff */
[----:B------:R-:W-:Y:S01]  /*0160*/  IADD3.X R5, R5, R9, R0, P0, P1 ;  /* 0x0000000905057210 */ /* 0x000fe200007e2400 */
[C---:B------:R-:W-:Y:S01]  /*0170*/  IMAD R9, R172.reuse, 0x2, R3 ;  /* 0x00000002ac097824 */ /* 0x040fe200078e0203 */
[-C--:B------:R-:W-:Y:S02]  /*0180*/  LEA R2, P1, R3, R178.reuse, 0x1 ;  /* 0x000000b203027211 */ /* 0x080fe400078208ff */
[-C--:B------:R-:W-:Y:S01]  /*0190*/  LEA R56, P0, R7, R178.reuse, 0x1 ;  /* 0x000000b207387211 */ /* 0x080fe200078008ff */
[C---:B------:R-:W-:Y:S01]  /*01a0*/  IMAD R11, R172.reuse, 0x2, R9 ;  /* 0x00000002ac0b7824 */ /* 0x040fe200078e0209 */
[-C--:B------:R-:W-:Y:S02]  /*01b0*/  LEA.HI.X.SX32 R3, R3, R5.reuse, 0x1, P1 ;  /* 0x0000000503037211 */ /* 0x080fe400008f0eff */
[-C--:B------:R-:W-:Y:S02]  /*01c0*/  LEA.HI.X.SX32 R57, R7, R5.reuse, 0x1, P0 ;  /* 0x0000000507397211 */ /* 0x080fe400000f0eff */
[CC--:B------:R-:W-:Y:S01]  /*01d0*/  LEA R6, P0, R9.reuse, R178.reuse, 0x1 ;  /* 0x000000b209067211 */ /* 0x0c0fe200078008ff */
[----:B------:R0:W2:Y:S03]  /*01e0*/  LDG.E.U16 R4, desc[UR60][R2.64] ;  /* 0x0000003c02047981 */ /* 0x0000a6000c1e1500 */
[----:B------:R-:W-:Y:S01]  /*01f0*/  LEA.HI.X.SX32 R7, R9, R5, 0x1, P0 ;  /* 0x0000000509077211 */ /* 0x000fe200000f0eff */
[C---:B------:R-:W-:Y:S01]  /*0200*/  IMAD R13, R172.reuse, 0x2, R11 ;  /* 0x00000002ac0d7824 */ /* 0x040fe200078e020b */
[----:B------:R-:W3:Y:S04]  /*0210*/  LDG.E.U16 R56, desc[UR60][R56.64] ;  /* 0x0000003c38387981 */ /* 0x000ee8000c1e1500 */
[----:B------:R1:W4:Y:S01]  /*0220*/  LDG.E.U16 R0, desc[UR60][R6.64] ;  /* 0x0000003c06007981 */ /* 0x000322000c1e1500 */
[-C--:B------:R-:W-:Y:S01]  /*0230*/  LEA R8, P0, R11, R178.reuse, 0x1 ;  /* 0x000000b20b087211 */ /* 0x080fe200078008ff */
[----:B------:R-:W-:Y:S01]  /*0240*/  IMAD R15, R172, 0x2, R13 ;  /* 0x00000002ac0f7824 */ /* 0x000fe200078e020d */
[----:B------:R-:W-:-:S02]  /*0250*/  LEA R94, P1, R13, R178, 0x1 ;  /* 0x000000b20d5e7211 */ /* 0x000fc400078208ff */
[-C--:B------:R-:W-:Y:S02]  /*0260*/  LEA.HI.X.SX32 R9, R11, R5.reuse, 0x1, P0 ;  /* 0x000000050b097211 */ /* 0x080fe400000f0eff */
[----:B------:R-:W-:Y:S02]  /*0270*/  LEA.HI.X.SX32 R95, R13, R5, 0x1, P1 ;  /* 0x000000050d5f7211 */ /* 0x000fe400008f0eff */
[CC--:B------:R-:W-:Y:S01]  /*0280*/  LEA R10, P0, R15.reuse, R178.reuse, 0x1 ;  /* 0x000000b20f0a7211 */ /* 0x0c0fe200078008ff */
[----:B------:R5:W3:Y:S01]  /*0290*/  LDG.E.U16 R18, desc[UR60][R8.64] ;  /* 0x0000003c08127981 */ /* 0x000ae2000c1e1500 */
[C---:B------:R-:W-:Y:S02]  /*02a0*/  LEA R13, R172.reuse, R15, 0x1 ;  /* 0x0000000fac0d7211 */ /* 0x040fe400078e08ff */
[----:B------:R-:W-:Y:S01]  /*02b0*/  LEA.HI.X.SX32 R11, R15, R5, 0x1, P0 ;  /* 0x000000050f0b7211 */ /* 0x000fe200000f0eff */
[----:B------:R-:W3:Y:S01]  /*02c0*/  LDG.E.U16 R94, desc[UR60][R94.64] ;  /* 0x0000003c5e5e7981 */ /* 0x000ee2000c1e1500 */
[----:B0-----:R-:W-:Y:S01]  /*02d0*/  LEA R2, P0, R13, R178, 0x1 ;  /* 0x000000b20d027211 */ /* 0x001fe200078008ff */
[----:B------:R-:W-:-:S02]  /*02e0*/  IMAD R15, R172, 0x2, R13 ;  /* 0x00000002ac0f7824 */ /* 0x000fc400078e020d */
[----:B------:R0:W3:Y:S01]  /*02f0*/  LDG.E.U16 R16, desc[UR60][R10.64] ;  /* 0x0000003c0a107981 */ /* 0x0000e2000c1e1500 */
[----:B------:R-:W-:Y:S02]  /*0300*/  LEA.HI.X.SX32 R3, R13, R5, 0x1, P0 ;  /* 0x000000050d037211 */ /* 0x000fe400000f0eff */
[----:B-1----:R-:W-:-:S03]  /*0310*/  LEA R6, P0, R15, R178, 0x1 ;  /* 0x000000b20f067211 */ /* 0x002fc600078008ff */
[----:B------:R1:W3:Y:S01]  /*0320*/  LDG.E.U16 R14, desc[UR60][R2.64] ;  /* 0x0000003c020e7981 */ /* 0x0002e2000c1e1500 */
[----:B------:R-:W-:-:S05]  /*0330*/  LEA.HI.X.SX32 R7, R15, R5, 0x1, P0 ;  /* 0x000000050f077211 */ /* 0x000fca00000f0eff */
[----:B------:R1:W3:Y:S01]  /*0340*/  LDG.E.U16 R12, desc[UR60][R6.64] ;  /* 0x0000003c060c7981 */ /* 0x0002e2000c1e1500 */
[----:B------:R-:W-:-:S04]  /*0350*/  IMAD R13, R172, 0x2, R15 ;  /* 0x00000002ac0d7824 */ /* 0x000fc800078e020f */
[----:B------:R-:W-:-:S05]  /*0360*/  IMAD R17, R172, 0x2, R13 ;  /* 0x00000002ac117824 */ /* 0x000fca00078e020d */
[----:B-----5:R-:W-:Y:S01]  /*0370*/  LEA R8, P0, R17, R178, 0x1 ;  /* 0x000000b211087211 */ /* 0x020fe200078008ff */
[----:B------:R-:W-:-:S03]  /*0380*/  IMAD R15, R172, 0x2, R17 ;  /* 0x00000002ac0f7824 */ /* 0x000fc600078e0211 */
[----:B------:R-:W-:Y:S02]  /*0390*/  LEA.HI.X.SX32 R9, R17, R5, 0x1, P0 ;  /* 0x0000000511097211 */ /* 0x000fe400000f0eff */
[----:B0-----:R-:W-:-:S04]  /*03a0*/  LEA R10, P0, R15, R178, 0x1 ;  /* 0x000000b20f0a7211 */ /* 0x001fc800078008ff */
[----:B------:R-:W-:Y:S02]  /*03b0*/  LEA.HI.X.SX32 R11, R15, R5, 0x1, P0 ;  /* 0x000000050f0b7211 */ /* 0x000fe400000f0eff */
[----:B------:R-:W-:-:S04]  /*03c0*/  LEA R158, P1, R13, R178, 0x1 ;  /* 0x000000b20d9e7211 */ /* 0x000fc800078208ff */
[----:B------:R-:W-:Y:S02]  /*03d0*/  LEA.HI.X.SX32 R159, R13, R5, 0x1, P1 ;  /* 0x000000050d9f7211 */ /* 0x000fe400008f0eff */
[----:B------:R-:W-:-:S03]  /*03e0*/  LEA R13, R172, R15, 0x1 ;  /* 0x0000000fac0d7211 */ /* 0x000fc600078e08ff */
[----:B------:R-:W5:Y:S02]  /*03f0*/  LDG.E.U16 R158, desc[UR60][R158.64] ;  /* 0x0000003c9e9e7981 */ /* 0x000f64000c1e1500 */
[----:B------:R-:W-:Y:S01]  /*0400*/  IMAD R17, R172, 0x2, R13 ;  /* 0x00000002ac117824 */ /* 0x000fe200078e020d */
[----:B-1----:R-:W-:-:S03]  /*0410*/  LEA R2, P0, R13, R178, 0x1 ;  /* 0x000000b20d027211 */ /* 0x002fc600078008ff */
[----:B------:R-:W-:Y:S01]  /*0420*/  IMAD R15, R172, 0x2, R17 ;  /* 0x00000002ac0f7824 */ /* 0x000fe200078e0211 */
[----:B------:R-:W-:-:S03]  /*0430*/  LEA.HI.X.SX32 R3, R13, R5, 0x1, P0 ;  /* 0x000000050d037211 */ /* 0x000fc600000f0eff */
[----:B------:R-:W-:Y:S01]  /*0440*/  IMAD R19, R172, 0x2, R15 ;  /* 0x00000002ac137824 */ /* 0x000fe200078e020f */
[----:B------:R-:W-:-:S03]  /*0450*/  LEA R6, P0, R15, R178, 0x1 ;  /* 0x000000b20f067211 */ /* 0x000fc600078008ff */
[----:B------:R-:W-:Y:S01]  /*0460*/  IMAD R13, R172, 0x2, R19 ;  /* 0x00000002ac0d7824 */ /* 0x000fe200078e0213 */
[----:B------:R-:W-:Y:S01]  /*0470*/  LEA.HI.X.SX32 R7, R15, R5, 0x1, P0 ;  /* 0x000000050f077211 */ /* 0x000fe200000f0eff */
[----:B--2---:R0:W-:Y:S04]  /*0480*/  STL [R1+0x34], R4 ;  /* 0x0000340401007387 */ /* 0x0041e80000100800 */
[----:B0-----:R0:W2:Y:S04]  /*0490*/  LDG.E.U16 R4, desc[UR60][R8.64] ;  /* 0x0000003c08047981 */ /* 0x0010a8000c1e1500 */
[----:B----4-:R1:W-:Y:S04]  /*04a0*/  STL [R1+0x30], R0 ;  /* 0x0000300001007387 */ /* 0x0103e80000100800 */
[----:B-1----:R1:W4:Y:S01]  /*04b0*/  LDG.E.U16 R0, desc[UR60][R10.64] ;  /* 0x0000003c0a007981 */ /* 0x002322000c1e1500 */
[----:B0-----:R-:W-:-:S04]  /*04c0*/  LEA R8, P0, R19, R178, 0x1 ;  /* 0x000000b213087211 */ /* 0x001fc800078008ff */
[-C--:B------:R-:W-:Y:S02]  /*04d0*/  LEA.HI.X.SX32 R9, R19, R5.reuse, 0x1, P0 ;  /* 0x0000000513097211 */ /* 0x080fe400000f0eff */
[CC--:B-1----:R-:W-:Y:S01]  /*04e0*/  LEA R10, P0, R13.reuse, R178.reuse, 0x1 ;  /* 0x000000b20d0a7211 */ /* 0x0c2fe200078008ff */
[----:B---3--:R0:W-:Y:S03]  /*04f0*/  STL [R1+0x2c], R18 ;  /* 0x00002c1201007387 */ /* 0x0081e60000100800 */
[----:B------:R-:W-:Y:S01]  /*0500*/  LEA.HI.X.SX32 R11, R13, R5, 0x1, P0 ;  /* 0x000000050d0b7211 */ /* 0x000fe200000f0eff */
[----:B------:R1:W-:Y:S04]  /*0510*/  STL [R1+0x28], R16 ;  /* 0x0000281001007387 */ /* 0x0003e80000100800 */
[----:B------:R3:W-:Y:S04]  /*0520*/  STL [R1+0x24], R14 ;  /* 0x0000240e01007387 */ /* 0x0007e80000100800 */
[----:B0-----:R0:W5:Y:S04]  /*0530*/  LDG.E.U16 R18, desc[UR60][R2.64] ;  /* 0x0000003c02127981 */ /* 0x001168000c1e1500 */
[----:B-1----:R1:W5:Y:S04]  /*0540*/  LDG.E.U16 R16, desc[UR60][R6.64] ;  /* 0x0000003c06107981 */ /* 0x002368000c1e1500 */
[----:B---3--:R3:W5:Y:S04]  /*0550*/  LDG.E.U16 R14, desc[UR60][R8.64] ;  /* 0x0000003c080e7981 */ /* 0x008768000c1e1500 */
[----:B------:R0:W-:Y:S04]  /*0560*/  STL [R1+0x20], R12 ;  /* 0x0000200c01007387 */ /* 0x0001e80000100800 */
[----:B0-----:R0:W5:Y:S01]  /*0570*/  LDG.E.U16 R12, desc[UR60][R10.64] ;  /* 0x0000003c0a0c7981 */ /* 0x001162000c1e1500 */
[----:B------:R-:W-:-:S04]  /*0580*/  LEA R112, P1, R17, R178, 0x1 ;  /* 0x000000b211707211 */ /* 0x000fc800078208ff */
[----:B------:R-:W-:Y:S02]  /*0590*/  LEA.HI.X.SX32 R113, R17, R5, 0x1, P1 ;  /* 0x0000000511717211 */ /* 0x000fe400008f0eff */
[----:B------:R-:W-:-:S03]  /*05a0*/  LEA R17, R172, R13, 0x1 ;  /* 0x0000000dac117211 */ /* 0x000fc600078e08ff */
[----:B------:R-:W5:Y:S02]  /*05b0*/  LDG.E.U16 R112, desc[UR60][R112.64] ;  /* 0x0000003c70707981 */ /* 0x000f64000c1e1500 */
[----:B------:R-:W-:-:S04]  /*05c0*/  IMAD R15, R172, 0x2, R17 ;  /* 0x00000002ac0f7824 */ /* 0x000fc800078e0211 */
[----:B------:R-:W-:-:S04]  /*05d0*/  IMAD R21, R172, 0x2, R15 ;  /* 0x00000002ac157824 */ /* 0x000fc800078e020f */
[----:B------:R-:W-:-:S04]  /*05e0*/  IMAD R19, R172, 0x2, R21 ;  /* 0x00000002ac137824 */ /* 0x000fc800078e0215 */
[----:B------:R-:W-:Y:S01]  /*05f0*/  IMAD R23, R172, 0x2, R19 ;  /* 0x00000002ac177824 */ /* 0x000fe200078e0213 */
[----:B------:R-:W-:-:S04]  /*0600*/  LEA R114, P1, R17, R178, 0x1 ;  /* 0x000000b211727211 */ /* 0x000fc800078208ff */
[C---:B------:R-:W-:Y:S02]  /*0610*/  LEA R13, R172.reuse, R23, 0x1 ;  /* 0x00000017ac0d7211 */ /* 0x040fe400078e08ff */
[-C--:B------:R-:W-:Y:S02]  /*0620*/  LEA R2, P0, R15, R178.reuse, 0x1 ;  /* 0x000000b20f027211 */ /* 0x080fe400078008ff */
[-C--:B------:R-:W-:Y:S01]  /*0630*/  LEA.HI.X.SX32 R115, R17, R5.reuse, 0x1, P1 ;  /* 0x0000000511737211 */ /* 0x080fe200008f0eff */
[C---:B------:R-:W-:Y:S01]  /*0640*/  IMAD R17, R172.reuse, 0x2, R13 ;  /* 0x00000002ac117824 */ /* 0x040fe200078e020d */
[-C--:B------:R-:W-:Y:S02]  /*0650*/  LEA.HI.X.SX32 R3, R15, R5.reuse, 0x1, P0 ;  /* 0x000000050f037211 */ /* 0x080fe400000f0eff */
[-C--:B-1----:R-:W-:Y:S01]  /*0660*/  LEA R6, P0, R21, R178.reuse, 0x1 ;  /* 0x000000b215067211 */ /* 0x082fe200078008ff */
[C---:B------:R-:W-:Y:S01]  /*0670*/  IMAD R15, R172.reuse, 0x2, R17 ;  /* 0x00000002ac0f7824 */ /* 0x040fe200078e0211 */
[-C--:B------:R-:W-:Y:S01]  /*0680*/  LEA R116, P1, R23, R178.reuse, 0x1 ;  /* 0x000000b217747211 */ /* 0x080fe200078208ff */
[----:B------:R-:W5:Y:S01]  /*0690*/  LDG.E.U16 R114, desc[UR60][R114.64] ;  /* 0x0000003c72727981 */ /* 0x000f62000c1e1500 */
[----:B------:R-:W-:Y:S01]  /*06a0*/  LEA.HI.X.SX32 R7, R21, R5, 0x1, P0 ;  /* 0x0000000515077211 */ /* 0x000fe200000f0eff */
[----:B------:R-:W-:Y:S01]  /*06b0*/  IMAD R21, R172, 0x2, R15 ;  /* 0x00000002ac157824 */ /* 0x000fe200078e020f */
[----:B---3--:R-:W-:-:S03]  /*06c0*/  LEA R8, P0, R19, R178, 0x1 ;  /* 0x000000b213087211 */ /* 0x008fc600078008ff */
[----:B------:R-:W-:Y:S01]  /*06d0*/  IMAD R25, R172, 0x2, R21 ;  /* 0x00000002ac197824 */ /* 0x000fe200078e0215 */
[----:B------:R-:W-:-:S04]  /*06e0*/  LEA.HI.X.SX32 R9, R19, R5, 0x1, P0 ;  /* 0x0000000513097211 */ /* 0x000fc800000f0eff */
[C---:B------:R-:W-:Y:S01]  /*06f0*/  LEA R19, R172.reuse, R25, 0x1 ;  /* 0x00000019ac137211 */ /* 0x040fe200078e08ff */
[----:B------:R-:W3:Y:S01]  /*0700*/  LDG.E.U16 R252, desc[UR60][R8.64] ;  /* 0x0000003c08fc7981 */ /* 0x000ee2000c1e1500 */
[----:B0-----:R-:W-:Y:S02]  /*0710*/  LEA R10, P0, R13, R178, 0x1 ;  /* 0x000000b20d0a7211 */ /* 0x001fe400078008ff */
[-C--:B------:R-:W-:Y:S01]  /*0720*/  LEA.HI.X.SX32 R117, R23, R5.reuse, 0x1, P1 ;  /* 0x0000000517757211 */ /* 0x080fe200008f0eff */
[----:B------:R-:W-:Y:S01]  /*0730*/  IMAD R23, R172, 0x2, R19 ;  /* 0x00000002ac177824 */ /* 0x000fe200078e0213 */
[----:B------:R-:W-:-:S03]  /*0740*/  LEA.HI.X.SX32 R11, R13, R5, 0x1, P0 ;  /* 0x000000050d0b7211 */ /* 0x000fc600000f0eff */
[----:B------:R-:W-:Y:S01]  /*0750*/  IMAD R13, R172, 0x2, R23 ;  /* 0x00000002ac0d7824 */ /* 0x000fe200078e0217 */
[CC--:B------:R-:W-:Y:S01]  /*0760*/  LEA R80, P1, R21.reuse, R178.reuse, 0x1 ;  /* 0x000000b215507211 */ /* 0x0c0fe200078208ff */
[----:B------:R-:W3:Y:S03]  /*0770*/  LDG.E.U16 R251, desc[UR60][R10.64] ;  /* 0x0000003c0afb7981 */ /* 0x000ee6000c1e1500 */
[----:B------:R-:W-:Y:S01]  /*0780*/  LEA.HI.X.SX32 R81, R21, R5, 0x1, P1 ;  /* 0x0000000515517211 */ /* 0x000fe200008f0eff */
[----:B------:R-:W3:Y:S01]  /*0790*/  LDG.E.U16 R116, desc[UR60][R116.64] ;  /* 0x0000003c74747981 */ /* 0x000ee2000c1e1500 */
[----:B------:R-:W-:-:S03]  /*07a0*/  LEA R74, P1, R13, R178, 0x1 ;  /* 0x000000b20d4a7211 */ /* 0x000fc600078208ff */
[----:B------:R-:W3:Y:S01]  /*07b0*/  LDG.E.U16 R80, desc[UR60][R80.64] ;  /* 0x0000003c50507981 */ /* 0x000ee2000c1e1500 */
[----:B------:R-:W-:-:S05]  /*07c0*/  LEA.HI.X.SX32 R75, R13, R5, 0x1, P1 ;  /* 0x000000050d4b7211 */ /* 0x000fca00008f0eff */
[----:B------:R-:W3:Y:S04]  /*07d0*/  LDG.E.U16 R74, desc[UR60][R74.64] ;  /* 0x0000003c4a4a7981 */ /* 0x000ee8000c1e1500 */
[----:B--2---:R0:W-:Y:S04]  /*07e0*/  STL [R1+0x1c], R4 ;  /* 0x00001c0401007387 */ /* 0x0041e80000100800 */
[----:B0-----:R0:W2:Y:S02]  /*07f0*/  LDG.E.U16 R4, desc[UR60][R2.64] ;  /* 0x0000003c02047981 */ /* 0x0010a4000c1e1500 */
[----:B0-----:R-:W-:-:S02]  /*0800*/  LEA R2, P0, R17, R178, 0x1 ;  /* 0x000000b211027211 */ /* 0x001fc400078008ff */
[----:B----4-:R0:W-:Y:S02]  /*0810*/  STL [R1+0x18], R0 ;  /* 0x0000180001007387 */ /* 0x0101e40000100800 */
[----:B------:R-:W-:Y:S01]  /*0820*/  LEA.HI.X.SX32 R3, R17, R5, 0x1, P0 ;  /* 0x0000000511037211 */ /* 0x000fe200000f0eff */
[----:B------:R-:W-:-:S04]  /*0830*/  IMAD R17, R172, 0x2, R13 ;  /* 0x00000002ac117824 */ /* 0x000fc800078e020d */
[----:B------:R-:W-:Y:S01]  /*0840*/  IMAD R27, R172, 0x2, R17 ;  /* 0x00000002ac1b7824 */ /* 0x000fe200078e0211 */
[----:B------:R-:W4:Y:S04]  /*0850*/  LDG.E.U16 R250, desc[UR60][R2.64] ;  /* 0x0000003c02fa7981 */ /* 0x000f28000c1e1500 */
[----:B0-----:R0:W3:Y:S02]  /*0860*/  LDG.E.U16 R0, desc[UR60][R6.64] ;  /* 0x0000003c06007981 */ /* 0x0010e4000c1e1500 */
[----:B0-----:R-:W-:-:S04]  /*0870*/  LEA R6, P0, R15, R178, 0x1 ;  /* 0x000000b20f067211 */ /* 0x001fc800078008ff */
[----:B------:R-:W-:Y:S02]  /*0880*/  LEA.HI.X.SX32 R7, R15, R5, 0x1, P0 ;  /* 0x000000050f077211 */ /* 0x000fe400000f0eff */
[C---:B------:R-:W-:Y:S02]  /*0890*/  LEA R15, R172.reuse, R27, 0x1 ;  /* 0x0000001bac0f7211 */ /* 0x040fe400078e08ff */
[C---:B------:R-:W-:Y:S01]  /*08a0*/  LEA R8, P0, R25.reuse, R178, 0x1 ;  /* 0x000000b219087211 */ /* 0x040fe200078008ff */
[----:B------:R0:W4:Y:S02]  /*08b0*/  LDG.E.U16 R249, desc[UR60][R6.64] ;  /* 0x0000003c06f97981 */ /* 0x000124000c1e1500 */
[----:B------:R-:W-:Y:S01]  /*08c0*/  IMAD R21, R172, 0x2, R15 ;  /* 0x00000002ac157824 */ /* 0x000fe200078e020f */
[----:B------:R-:W-:-:S03]  /*08d0*/  LEA.HI.X.SX32 R9, R25, R5, 0x1, P0 ;  /* 0x0000000519097211 */ /* 0x000fc600000f0eff */
[C---:B------:R-:W-:Y:S01]  /*08e0*/  IMAD R25, R172.reuse, 0x2, R21 ;  /* 0x00000002ac197824 */ /* 0x040fe200078e0215 */
[----:B------:R-:W-:Y:S01]  /*08f0*/  LEA R10, P0, R19, R178, 0x1 ;  /* 0x000000b2130a7211 */ /* 0x000fe200078008ff */
[----:B------:R1:W4:Y:S02]  /*0900*/  LDG.E.U16 R248, desc[UR60][R8.64] ;  /* 0x0000003c08f87981 */ /* 0x000324000c1e1500 */
[----:B------:R-:W-:-:S04]  /*0910*/  IMAD R29, R172, 0x2, R25 ;  /* 0x00000002ac1d7824 */ /* 0x000fc800078e0219 */
[C---:B------:R-:W-:Y:S01]  /*0920*/  IMAD R57, R172.reuse, 0x2, R29 ;  /* 0x00000002ac397824 */ /* 0x040fe200078e021d */
[----:B------:R-:W-:Y:S02]  /*0930*/  LEA.HI.X.SX32 R11, R19, R5, 0x1, P0 ;  /* 0x00000005130b7211 */ /* 0x000fe400000f0eff */
[C---:B------:R-:W-:Y:S02]  /*0940*/  LEA R2, P0, R23.reuse, R178, 0x1 ;  /* 0x000000b217027211 */ /* 0x040fe400078008ff */
[----:B------:R-:W-:Y:S01]  /*0950*/  LEA R19, R172, R57, 0x1 ;  /* 0x00000039ac137211 */ /* 0x000fe200078e08ff */
[----:B------:R5:W4:Y:S01]  /*0960*/  LDG.E.U16 R247, desc[UR60][R10.64] ;  /* 0x0000003c0af77981 */ /* 0x000b22000c1e1500 */
[----:B------:R-:W-:-:S03]  /*0970*/  LEA.HI.X.SX32 R3, R23, R5, 0x1, P0 ;  /* 0x0000000517037211 */ /* 0x000fc600000f0eff */
[C---:B------:R-:W-:Y:S01]  /*0980*/  IMAD R23, R172.reuse, 0x2, R19 ;  /* 0x00000002ac177824 */ /* 0x040fe200078e0213 */
[C---:B0-----:R-:W-:Y:S01]  /*0990*/  LEA R6, P0, R17.reuse, R178, 0x1 ;  /* 0x000000b211067211 */ /* 0x041fe200078008ff */
[----:B------:R0:W4:Y:S02]  /*09a0*/  LDG.E.U16 R246, desc[UR60][R2.64] ;  /* 0x0000003c02f67981 */ /* 0x000124000c1e1500 */
[----:B------:R-:W-:Y:S01]  /*09b0*/  IMAD R31, R172, 0x2, R23 ;  /* 0x00000002ac1f7824 */ /* 0x000fe200078e0217 */
[----:B------:R-:W-:-:S03]  /*09c0*/  LEA.HI.X.SX32 R7, R17, R5, 0x1, P0 ;  /* 0x0000000511077211 */ /* 0x000fc600000f0eff */
[C---:B------:R-:W-:Y:S01]  /*09d0*/  IMAD R71, R172.reuse, 0x2, R31 ;  /* 0x00000002ac477824 */ /* 0x040fe200078e021f */
[CC--:B-1----:R-:W-:Y:S01]  /*09e0*/  LEA R8, P0, R27.reuse, R178.reuse, 0x1 ;  /* 0x000000b21b087211 */ /* 0x0c2fe200078008ff */
[----:B-----5:R-:W-:Y:S02]  /*09f0*/  STL [R1+0x14], R18 ;  /* 0x0000141201007387 */ /* 0x020fe40000100800 */
[C---:B------:R-:W-:Y:S01]  /*0a00*/  IMAD R17, R172.reuse, 0x2, R71 ;  /* 0x00000002ac117824 */ /* 0x040fe200078e0247 */
[----:B------:R-:W-:Y:S01]  /*0a10*/  LEA.HI.X.SX32 R9, R27, R5, 0x1, P0 ;  /* 0x000000051b097211 */ /* 0x000fe200000f0eff */
[----:B------:R1:W5:Y:S01]  /*0a20*/  LDG.E.U16 R245, desc[UR60][R6.64] ;  /* 0x0000003c06f57981 */ /* 0x000362000c1e1500 */
[C---:B------:R-:W-:Y:S02]  /*0a30*/  LEA R10, P0, R15.reuse, R178, 0x1 ;  /* 0x000000b20f0a7211 */ /* 0x040fe400078008ff */
[----:B------:R-:W-:Y:S01]  /*0a40*/  LEA R27, R172, R17, 0x1 ;  /* 0x00000011ac1b7211 */ /* 0x000fe200078e08ff */
[----:B------:R-:W-:Y:S01]  /*0a50*/  STL [R1+0x10], R16 ;  /* 0x0000101001007387 */ /* 0x000fe20000100800 */
[----:B------:R-:W-:-:S03]  /*0a60*/  LEA.HI.X.SX32 R11, R15, R5, 0x1, P0 ;  /* 0x000000050f0b7211 */ /* 0x000fc600000f0eff */
[C---:B------:R-:W-:Y:S01]  /*0a70*/  IMAD R15, R172.reuse, 0x2, R27 ;  /* 0x00000002ac0f7824 */ /* 0x040fe200078e021b */
[CC--:B0-----:R-:W-:Y:S01]  /*0a80*/  LEA R2, P1, R21.reuse, R178.reuse, 0x1 ;  /* 0x000000b215027211 */ /* 0x0c1fe200078208ff */
[----:B------:R-:W-:Y:S02]  /*0a90*/  STL [R1+0xc], R14 ;  /* 0x00000c0e01007387 */ /* 0x000fe40000100800 */
[C---:B------:R-:W-:Y:S01]  /*0aa0*/  IMAD R73, R172.reuse, 0x2, R15 ;  /* 0x00000002ac497824 */ /* 0x040fe200078e020f */
[----:B------:R-:W-:Y:S01]  /*0ab0*/  LEA.HI.X.SX32 R3, R21, R5, 0x1, P1 ;  /* 0x0000000515037211 */ /* 0x000fe200008f0eff */
[----:B------:R0:W-:Y:S02]  /*0ac0*/  STL [R1+0x8], R12 ;  /* 0x0000080c01007387 */ /* 0x0001e40000100800 */
[----:B------:R-:W-:Y:S02]  /*0ad0*/  IMAD R21, R172, 0x2, R73 ;  /* 0x00000002ac157824 */ /* 0x000fe400078e0249 */
[----:B------:R1:W5:Y:S04]  /*0ae0*/  LDG.E.U16 R244, desc[UR60][R8.64] ;  /* 0x0000003c08f47981 */ /* 0x000368000c1e1500 */
[----:B------:R1:W4:Y:S01]  /*0af0*/  LDG.E.U16 R72, desc[UR60][R2.64] ;  /* 0x0000003c02487981 */ /* 0x000322000c1e1500 */
[----:B0-----:R-:W-:-:S03]  /*0b00*/  LEA R12, P0, R25, R178, 0x1 ;  /* 0x000000b2190c7211 */ /* 0x001fc600078008ff */
[----:B------:R-:W5:Y:S01]  /*0b10*/  LDG.E.U16 R243, desc[UR60][R10.64] ;  /* 0x0000003c0af37981 */ /* 0x000f62000c1e1500 */
[-C--:B------:R-:W-:Y:S01]  /*0b20*/  LEA.HI.X.SX32 R13, R25, R5.reuse, 0x1, P0 ;  /* 0x00000005190d7211 */ /* 0x080fe200000f0eff */
[C---:B------:R-:W-:Y:S01]  /*0b30*/  IMAD R25, R172.reuse, 0x2, R21 ;  /* 0x00000002ac197824 */ /* 0x040fe200078e0215 */
[-C--:B-1----:R-:W-:Y:S02]  /*0b40*/  LEA R6, P0, R29, R178.reuse, 0x1 ;  /* 0x000000b21d067211 */ /* 0x082fe400078008ff */
[-C--:B------:R-:W-:Y:S01]  /*0b50*/  LEA R8, P1, R23, R178.reuse, 0x1 ;  /* 0x000000b217087211 */ /* 0x080fe200078208ff */
[----:B------:R0:W5:Y:S01]  /*0b60*/  LDG.E.U16 R242, desc[UR60][R12.64] ;  /* 0x0000003c0cf27981 */ /* 0x000162000c1e1500 */
[----:B------:R-:W-:Y:S02]  /*0b70*/  LEA.HI.X.SX32 R7, R29, R5, 0x1, P0 ;  /* 0x000000051d077211 */ /* 0x000fe400000f0eff */
[C---:B------:R-:W-:Y:S02]  /*0b80*/  LEA R29, R172.reuse, R25, 0x1 ;  /* 0x00000019ac1d7211 */ /* 0x040fe400078e08ff */
[C---:B------:R-:W-:Y:S01]  /*0b90*/  LEA R98, P0, R19.reuse, R178, 0x1 ;  /* 0x000000b213627211 */ /* 0x040fe200078008ff */
[----:B------:R1:W5:Y:S02]  /*0ba0*/  LDG.E.U16 R241, desc[UR60][R6.64] ;  /* 0x0000003c06f17981 */ /* 0x000364000c1e1500 */
[----:B------:R-:W-:Y:S01]  /*0bb0*/  IMAD R75, R172, 0x2, R29 ;  /* 0x00000002ac4b7824 */ /* 0x000fe200078e021d */
[----:B------:R-:W-:-:S03]  /*0bc0*/  LEA.HI.X.SX32 R99, R19, R5, 0x1, P0 ;  /* 0x0000000513637211 */ /* 0x000fc600000f0eff */
[C---:B------:R-:W-:Y:S01]  /*0bd0*/  IMAD R19, R172.reuse, 0x2, R75 ;  /* 0x00000002ac137824 */ /* 0x040fe200078e024b */
[-C--:B------:R-:W-:Y:S01]  /*0be0*/  LEA.HI.X.SX32 R9, R23, R5.reuse, 0x1, P1 ;  /* 0x0000000517097211 */ /* 0x080fe200008f0eff */
[----:B------:R-:W5:Y:S01]  /*0bf0*/  LDG.E.U16 R98, desc[UR60][R98.64] ;  /* 0x0000003c62627981 */ /* 0x000f62000c1e1500 */
[-C--:B------:R-:W-:Y:S01]  /*0c00*/  LEA R2, P0, R31, R178.reuse, 0x1 ;  /* 0x000000b21f027211 */ /* 0x080fe200078008ff */
[C---:B------:R-:W-:Y:S01]  /*0c10*/  IMAD R23, R172.reuse, 0x2, R19 ;  /* 0x00000002ac177824 */ /* 0x040fe200078e0213 */
[-C--:B0-----:R-:W-:Y:S01]  /*0c20*/  LEA R12, P1, R27, R178.reuse, 0x1 ;  /* 0x000000b21b0c7211 */ /* 0x081fe200078208ff */
[----:B------:R0:W5:Y:S01]  /*0c30*/  LDG.E.U16 R240, desc[UR60][R8.64] ;  /* 0x0000003c08f07981 */ /* 0x000162000c1e1500 */
[-C--:B------:R-:W-:Y:S01]  /*0c40*/  LEA.HI.X.SX32 R3, R31, R5.reuse, 0x1, P0 ;  /* 0x000000051f037211 */ /* 0x080fe200000f0eff */
[C---:B------:R-:W-:Y:S01]  /*0c50*/  IMAD R31, R172.reuse, 0x2, R23 ;  /* 0x00000002ac1f7824 */ /* 0x040fe200078e0217 */
[----:B------:R-:W-:Y:S02]  /*0c60*/  LEA R10, P0, R17, R178, 0x1 ;  /* 0x000000b2110a7211 */ /* 0x000fe400078008ff */
[----:B------:R-:W-:Y:S01]  /*0c70*/  LEA.HI.X.SX32 R13, R27, R5, 0x1, P1 ;  /* 0x000000051b0d7211 */ /* 0x000fe200008f0eff */
[----:B------:R0:W5:Y:S01]  /*0c80*/  LDG.E.U16 R239, desc[UR60][R2.64] ;  /* 0x0000003c02ef7981 */ /* 0x000162000c1e1500 */
[----:B------:R-:W-:-:S02]  /*0c90*/  LEA R77, R172, R31, 0x1 ;  /* 0x0000001fac4d7211 */ /* 0x000fc400078e08ff */
[-C--:B------:R-:W-:Y:S01]  /*0ca0*/  LEA.HI.X.SX32 R11, R17, R5.reuse, 0x1, P0 ;  /* 0x00000005110b7211 */ /* 0x080fe200000f0eff */
[----:B------:R0:W5:Y:S01]  /*0cb0*/  LDG.E.U16 R238, desc[UR60][R12.64] ;  /* 0x0000003c0cee7981 */ /* 0x000162000c1e1500 */
[-C--:B-1----:R-:W-:Y:S01]  /*0cc0*/  LEA R6, P0, R15, R178.reuse, 0x1 ;  /* 0x000000b20f067211 */ /* 0x082fe200078008ff */
[C---:B------:R-:W-:Y:S01]  /*0cd0*/  IMAD R17, R172.reuse, 0x2, R77 ;  /* 0x00000002ac117824 */ /* 0x040fe200078e024d */
[----:B0-----:R-:W-:Y:S01]  /*0ce0*/  LEA R8, P1, R25, R178, 0x1 ;  /* 0x000000b219087211 */ /* 0x001fe200078208ff */
[----:B------:R0:W5:Y:S01]  /*0cf0*/  LDG.E.U16 R78, desc[UR60][R10.64] ;  /* 0x0000003c0a4e7981 */ /* 0x000162000c1e1500 */
[----:B------:R-:W-:Y:S01]  /*0d00*/  LEA.HI.X.SX32 R7, R15, R5, 0x1, P0 ;  /* 0x000000050f077211 */ /* 0x000fe200000f0eff */
[----:B------:R-:W-:-:S04]  /*0d10*/  IMAD R15, R172, 0x2, R17 ;  /* 0x00000002ac0f7824 */ /* 0x000fc800078e0211 */
[C---:B------:R-:W-:Y:S01]  /*0d20*/  IMAD R27, R172.reuse, 0x2, R15 ;  /* 0x00000002ac1b7824 */ /* 0x040fe200078e020f */
[C---:B------:R-:W-:Y:S01]  /*0d30*/  LEA R100, P0, R21.reuse, R178, 0x1 ;  /* 0x000000b215647211 */ /* 0x040fe200078008ff */
[----:B------:R1:W5:Y:S02]  /*0d40*/  LDG.E.U16 R237, desc[UR60][R6.64] ;  /* 0x0000003c06ed7981 */ /* 0x000364000c1e1500 */
[----:B------:R-:W-:Y:S01]  /*0d50*/  IMAD R79, R172, 0x2, R27 ;  /* 0x00000002ac4f7824 */ /* 0x000fe200078e021b */
[----:B------:R-:W-:-:S04]  /*0d60*/  LEA.HI.X.SX32 R101, R21, R5, 0x1, P0 ;  /* 0x0000000515657211 */ /* 0x000fc800000f0eff */
[----:B------:R-:W-:Y:S01]  /*0d70*/  LEA R21, R172, R79, 0x1 ;  /* 0x0000004fac157211 */ /* 0x000fe200078e08ff */
[----:B------:R-:W5:Y:S01]  /*0d80*/  LDG.E.U16 R100, desc[UR60][R100.64] ;  /* 0x0000003c64647981 */ /* 0x000f62000c1e1500 */
[----:B------:R-:W-:-:S03]  /*0d90*/  LEA R2, P0, R29, R178, 0x1 ;  /* 0x000000b21d027211 */ /* 0x000fc600078008ff */
        /* <DEDUP_REMOVED lines=11> */
[----:B------:R-:W-:Y:S02]  /*0e50*/  LEA.HI.X.SX32 R11, R23, R5, 0x1, P1 ;  /* 0x00000005170b7211 */ /* 0x000fe400008f0eff */
[----:B------:R-:W-:Y:S01]  /*0e60*/  LEA R232, P0, R31, R178, 0x1 ;  /* 0x000000b21fe87211 */ /* 0x000fe200078008ff */
[----:B------:R-:W5:Y:S01]  /*0e70*/  LDG.E.U16 R140, desc[UR60][R140.64] ;  /* 0x0000003c8c8c7981 */ /* 0x000f62000c1e1500 */
[----:B------:R-:W-:-:S02]  /*0e80*/  LEA R23, R172, R19, 0x1 ;  /* 0x00000013ac177211 */ /* 0x000fc400078e08ff */
[----:B-1----:R-:W-:Y:S01]  /*0e90*/  LEA R6, P1, R15, R178, 0x1 ;  /* 0x000000b20f067211 */ /* 0x002fe200078208ff */
[----:B------:R1:W5:Y:S02]  /*0ea0*/  LDG.E.U16 R234, desc[UR60][R10.64] ;  /* 0x0000003c0aea7981 */ /* 0x000364000c1e1500 */
[----:B------:R-:W-:Y:S01]  /*0eb0*/  IMAD R29, R172, 0x2, R23 ;  /* 0x00000002ac1d7824 */ /* 0x000fe200078e0217 */
[----:B------:R-:W-:-:S03]  /*0ec0*/  LEA.HI.X.SX32 R233, R31, R5, 0x1, P0 ;  /* 0x000000051fe97211 */ /* 0x000fc600000f0eff */
[C---:B------:R-:W-:Y:S01]  /*0ed0*/  IMAD R83, R172.reuse, 0x2, R29 ;  /* 0x00000002ac537824 */ /* 0x040fe200078e021d */
[-C--:B------:R-:W-:Y:S01]  /*0ee0*/  LEA R104, P0, R17, R178.reuse, 0x1 ;  /* 0x000000b211687211 */ /* 0x080fe200078008ff */
[----:B------:R-:W5:Y:S01]  /*0ef0*/  LDG.E.U16 R232, desc[UR60][R232.64] ;  /* 0x0000003ce8e87981 */ /* 0x000f62000c1e1500 */
[-C--:B------:R-:W-:Y:S01]  /*0f00*/  LEA.HI.X.SX32 R7, R15, R5.reuse, 0x1, P1 ;  /* 0x000000050f077211 */ /* 0x080fe200008f0eff */
[C---:B------:R-:W-:Y:S01]  /*0f10*/  IMAD R15, R172.reuse, 0x2, R83 ;  /* 0x00000002ac0f7824 */ /* 0x040fe200078e0253 */
[-C--:B------:R-:W-:Y:S02]  /*0f20*/  LEA.HI.X.SX32 R105, R17, R5.reuse, 0x1, P0 ;  /* 0x0000000511697211 */ /* 0x080fe400000f0eff */
[-C--:B0-----:R-:W-:Y:S01]  /*0f30*/  LEA R2, P0, R27, R178.reuse, 0x1 ;  /* 0x000000b21b027211 */ /* 0x081fe200078008ff */
[----:B------:R-:W-:Y:S01]  /*0f40*/  IMAD R17, R172, 0x2, R15 ;  /* 0x00000002ac117824 */ /* 0x000fe200078e020f */
[----:B-1----:R-:W-:Y:S01]  /*0f50*/  LEA R10, P1, R13, R178, 0x1 ;  /* 0x000000b20d0a7211 */ /* 0x002fe200078208ff */
[----:B------:R0:W5:Y:S01]  /*0f60*/  LDG.E.U16 R231, desc[UR60][R6.64] ;  /* 0x0000003c06e77981 */ /* 0x000162000c1e1500 */
[----:B------:R-:W-:-:S02]  /*0f70*/  LEA.HI.X.SX32 R3, R27, R5, 0x1, P0 ;  /* 0x000000051b037211 */ /* 0x000fc400000f0eff */
[----:B------:R-:W-:Y:S01]  /*0f80*/  LEA R27, R172, R17, 0x1 ;  /* 0x00000011ac1b7211 */ /* 0x000fe200078e08ff */
[----:B------:R-:W5:Y:S01]  /*0f90*/  LDG.E.U16 R104, desc[UR60][R104.64] ;  /* 0x0000003c68687981 */ /* 0x000f62000c1e1500 */
[----:B------:R-:W-:-:S03]  /*0fa0*/  LEA R8, P0, R21, R178, 0x1 ;  /* 0x000000b215087211 */ /* 0x000fc600078008ff */
[C---:B------:R-:W-:Y:S01]  /*0fb0*/  IMAD R85, R172.reuse, 0x2, R27 ;  /* 0x00000002ac557824 */ /* 0x040fe200078e021b */
[-C--:B------:R-:W-:Y:S01]  /*0fc0*/  LEA.HI.X.SX32 R9, R21, R5.reuse, 0x1, P0 ;  /* 0x0000000515097211 */ /* 0x080fe200000f0eff */
[----:B------:R1:W5:Y:S01]  /*0fd0*/  LDG.E.U16 R230, desc[UR60][R2.64] ;  /* 0x0000003c02e67981 */ /* 0x000362000c1e1500 */
[-C--:B------:R-:W-:Y:S01]  /*0fe0*/  LEA R12, P0, R25, R178.reuse, 0x1 ;  /* 0x000000b2190c7211 */ /* 0x080fe200078008ff */
[C---:B------:R-:W-:Y:S01]  /*0ff0*/  IMAD R21, R172.reuse, 0x2, R85 ;  /* 0x00000002ac157824 */ /* 0x040fe200078e0255 */
[-C--:B------:R-:W-:Y:S01]  /*1000*/  LEA.HI.X.SX32 R11, R13, R5.reuse, 0x1, P1 ;  /* 0x000000050d0b7211 */ /* 0x080fe200008f0eff */
[----:B------:R1:W5:Y:S01]  /*1010*/  LDG.E.U16 R76, desc[UR60][R8.64] ;  /* 0x0000003c084c7981 */ /* 0x000362000c1e1500 */
[----:B------:R-:W-:Y:S01]  /*1020*/  LEA.HI.X.SX32 R13, R25, R5, 0x1, P0 ;  /* 0x00000005190d7211 */ /* 0x000fe200000f0eff */
[C---:B------:R-:W-:Y:S01]  /*1030*/  IMAD R25, R172.reuse, 0x2, R21 ;  /* 0x00000002ac197824 */ /* 0x040fe200078e0215 */
[-C--:B0-----:R-:W-:Y:S01]  /*1040*/  LEA R6, P1, R23, R178.reuse, 0x1 ;  /* 0x000000b217067211 */ /* 0x081fe200078208ff */
[----:B------:R-:W5:Y:S02]  /*1050*/  LDG.E.U16 R229, desc[UR60][R10.64] ;  /* 0x0000003c0ae57981 */ /* 0x000f64000c1e1500 */
[C---:B------:R-:W-:Y:S01]  /*1060*/  IMAD R31, R172.reuse, 0x2, R25 ;  /* 0x00000002ac1f7824 */ /* 0x040fe200078e0219 */
[----:B------:R-:W-:Y:S01]  /*1070*/  LEA R142, P0, R19, R178, 0x1 ;  /* 0x000000b2138e7211 */ /* 0x000fe200078008ff */
[----:B------:R0:W5:Y:S03]  /*1080*/  LDG.E.U16 R228, desc[UR60][R12.64] ;  /* 0x0000003c0ce47981 */ /* 0x000166000c1e1500 */
[----:B------:R-:W-:-:S02]  /*1090*/  LEA R87, R172, R31, 0x1 ;  /* 0x0000001fac577211 */ /* 0x000fc400078e08ff */
[----:B------:R-:W-:-:S03]  /*10a0*/  LEA.HI.X.SX32 R143, R19, R5, 0x1, P0 ;  /* 0x00000005138f7211 */ /* 0x000fc600000f0eff */
[C---:B------:R-:W-:Y:S01]  /*10b0*/  IMAD R19, R172.reuse, 0x2, R87 ;  /* 0x00000002ac137824 */ /* 0x040fe200078e0257 */
[-C--:B------:R-:W-:Y:S01]  /*10c0*/  LEA.HI.X.SX32 R7, R23, R5.reuse, 0x1, P1 ;  /* 0x0000000517077211 */ /* 0x080fe200008f0eff */
[----:B------:R-:W5:Y:S01]  /*10d0*/  LDG.E.U16 R142, desc[UR60][R142.64] ;  /* 0x0000003c8e8e7981 */ /* 0x000f62000c1e1500 */
[-C--:B-1----:R-:W-:Y:S01]  /*10e0*/  LEA R2, P0, R29, R178.reuse, 0x1 ;  /* 0x000000b21d027211 */ /* 0x082fe200078008ff */
[C---:B------:R-:W-:Y:S01]  /*10f0*/  IMAD R23, R172.reuse, 0x2, R19 ;  /* 0x00000002ac177824 */ /* 0x040fe200078e0213 */
[----:B------:R-:W-:Y:S01]  /*1100*/  LEA R8, P1, R17, R178, 0x1 ;  /* 0x000000b211087211 */ /* 0x000fe200078208ff */
[----:B------:R1:W5:Y:S01]  /*1110*/  LDG.E.U16 R227, desc[UR60][R6.64] ;  /* 0x0000003c06e37981 */ /* 0x000362000c1e1500 */
[----:B------:R-:W-:Y:S01]  /*1120*/  LEA.HI.X.SX32 R3, R29, R5, 0x1, P0 ;  /* 0x000000051d037211 */ /* 0x000fe200000f0eff */
[----:B------:R-:W-:-:S04]  /*1130*/  IMAD R29, R172, 0x2, R23 ;  /* 0x00000002ac1d7824 */ /* 0x000fc800078e0217 */
[C---:B------:R-:W-:Y:S01]  /*1140*/  IMAD R89, R172.reuse, 0x2, R29 ;  /* 0x00000002ac597824 */ /* 0x040fe200078e021d */
[C---:B------:R-:W-:Y:S01]  /*1150*/  LEA R144, P0, R15.reuse, R178, 0x1 ;  /* 0x000000b20f907211 */ /* 0x040fe200078008ff */
[----:B------:R1:W5:Y:S03]  /*1160*/  LDG.E.U16 R226, desc[UR60][R2.64] ;  /* 0x0000003c02e27981 */ /* 0x000366000c1e1500 */
[----:B0-----:R-:W-:Y:S02]  /*1170*/  LEA R13, R172, R89, 0x1 ;  /* 0x00000059ac0d7211 */ /* 0x001fe400078e08ff */
[----:B------:R-:W-:-:S03]  /*1180*/  LEA.HI.X.SX32 R145, R15, R5, 0x1, P0 ;  /* 0x000000050f917211 */ /* 0x000fc600000f0eff */
[C---:B------:R-:W-:Y:S01]  /*1190*/  IMAD R15, R172.reuse, 0x2, R13 ;  /* 0x00000002ac0f7824 */ /* 0x040fe200078e020d */
[-C--:B------:R-:W-:Y:S01]  /*11a0*/  LEA R10, P0, R27, R178.reuse, 0x1 ;  /* 0x000000b21b0a7211 */ /* 0x080fe200078008ff */
[----:B------:R-:W5:Y:S01]  /*11b0*/  LDG.E.U16 R144, desc[UR60][R144.64] ;  /* 0x0000003c90907981 */ /* 0x000f62000c1e1500 */
[-C--:B------:R-:W-:Y:S01]  /*11c0*/  LEA.HI.X.SX32 R9, R17, R5.reuse, 0x1, P1 ;  /* 0x0000000511097211 */ /* 0x080fe200008f0eff */
[C---:B------:R-:W-:Y:S01]  /*11d0*/  IMAD R17, R172.reuse, 0x2, R15 ;  /* 0x00000002ac117824 */ /* 0x040fe200078e020f */
[-C--:B------:R-:W-:Y:S02]  /*11e0*/  LEA.HI.X.SX32 R11, R27, R5.reuse, 0x1, P0 ;  /* 0x000000051b0b7211 */ /* 0x080fe400000f0eff */
[-C--:B------:R-:W-:Y:S01]  /*11f0*/  LEA R146, P0, R21, R178.reuse, 0x1 ;  /* 0x000000b215927211 */ /* 0x080fe200078008ff */
[C---:B------:R-:W-:Y:S01]  /*1200*/  IMAD R91, R172.reuse, 0x2, R17 ;  /* 0x00000002ac5b7824 */ /* 0x040fe200078e0211 */
[-C--:B-1----:R-:W-:Y:S01]  /*1210*/  LEA R6, P1, R25, R178.reuse, 0x1 ;  /* 0x000000b219067211 */ /* 0x082fe200078208ff */
[----:B------:R0:W5:Y:S01]  /*1220*/  LDG.E.U16 R225, desc[UR60][R8.64] ;  /* 0x0000003c08e17981 */ /* 0x000162000c1e1500 */
[-C--:B------:R-:W-:Y:S01]  /*1230*/  LEA.HI.X.SX32 R147, R21, R5.reuse, 0x1, P0 ;  /* 0x0000000515937211 */ /* 0x080fe200000f0eff */
[C---:B------:R-:W-:Y:S01]  /*1240*/  IMAD R21, R172.reuse, 0x2, R91 ;  /* 0x00000002ac157824 */ /* 0x040fe200078e025b */
[----:B------:R-:W-:Y:S01]  /*1250*/  LEA.HI.X.SX32 R7, R25, R5, 0x1, P1 ;  /* 0x0000000519077211 */ /* 0x000fe200008f0eff */
[----:B------:R1:W5:Y:S03]  /*1260*/  LDG.E.U16 R224, desc[UR60][R10.64] ;  /* 0x0000003c0ae07981 */ /* 0x000366000c1e1500 */
[----:B------:R-:W-:Y:S01]  /*1270*/  LEA R25, R172, R21, 0x1 ;  /* 0x00000015ac197211 */ /* 0x000fe200078e08ff */
[----:B------:R1:W5:Y:S01]  /*1280*/  LDG.E.U16 R223, desc[UR60][R6.64] ;  /* 0x0000003c06df7981 */ /* 0x000362000c1e1500 */
[----:B------:R-:W-:-:S03]  /*1290*/  LEA R2, P0, R31, R178, 0x1 ;  /* 0x000000b21f027211 */ /* 0x000fc600078008ff */
        /* <DEDUP_REMOVED lines=9> */
[-C--:B------:R-:W-:Y:S02]  /*1330*/  LEA.HI.X.SX32 R9, R23, R5.reuse, 0x1, P1 ;  /* 0x0000000517097211 */ /* 0x080fe400008f0eff */
[-C--:B-1----:R-:W-:Y:S01]  /*1340*/  LEA R10, P0, R29, R178.reuse, 0x1 ;  /* 0x000000b21d0a7211 */ /* 0x082fe200078008ff */
[----:B------:R-:W-:Y:S01]  /*1350*/  IMAD R23, R172, 0x2, R19 ;  /* 0x00000002ac177824 */ /* 0x000fe200078e0213 */
[----:B------:R-:W-:Y:S01]  /*1360*/  LEA R12, P1, R15, R178, 0x1 ;  /* 0x000000b20f0c7211 */ /* 0x000fe200078208ff */
[----:B------:R1:W5:Y:S01]  /*1370*/  LDG.E.U16 R221, desc[UR60][R8.64] ;  /* 0x0000003c08dd7981 */ /* 0x000362000c1e1500 */
[----:B------:R-:W-:-:S02]  /*1380*/  LEA.HI.X.SX32 R11, R29, R5, 0x1, P0 ;  /* 0x000000051d0b7211 */ /* 0x000fc400000f0eff */
[----:B------:R-:W-:Y:S01]  /*1390*/  LEA R29, R172, R23, 0x1 ;  /* 0x00000017ac1d7211 */ /* 0x000fe200078e08ff */
[----:B------:R-:W5:Y:S01]  /*13a0*/  LDG.E.U16 R106, desc[UR60][R106.64] ;  /* 0x0000003c6a6a7981 */ /* 0x000f62000c1e1500 */
[----:B------:R-:W-:-:S03]  /*13b0*/  LEA R6, P0, R13, R178, 0x1 ;  /* 0x000000b20d067211 */ /* 0x000fc600078008ff */
[C---:B------:R-:W-:Y:S01]  /*13c0*/  IMAD R95, R172.reuse, 0x2, R29 ;  /* 0x00000002ac5f7824 */ /* 0x040fe200078e021d */
[-C--:B------:R-:W-:Y:S01]  /*13d0*/  LEA.HI.X.SX32 R7, R13, R5.reuse, 0x1, P0 ;  /* 0x000000050d077211 */ /* 0x080fe200000f0eff */
[----:B------:R-:W5:Y:S01]  /*13e0*/  LDG.E.U16 R220, desc[UR60][R10.64] ;  /* 0x0000003c0adc7981 */ /* 0x000f62000c1e1500 */
[-C--:B------:R-:W-:Y:S01]  /*13f0*/  LEA.HI.X.SX32 R13, R15, R5.reuse, 0x1, P1 ;  /* 0x000000050f0d7211 */ /* 0x080fe200008f0eff */
[C---:B------:R-:W-:Y:S01]  /*1400*/  IMAD R15, R172.reuse, 0x2, R95 ;  /* 0x00000002ac0f7824 */ /* 0x040fe200078e025f */
[CC--:B0-----:R-:W-:Y:S01]  /*1410*/  LEA R2, P0, R17.reuse, R178.reuse, 0x1 ;  /* 0x000000b211027211 */ /* 0x0c1fe200078008ff */
[----:B------:R0:W5:Y:S03]  /*1420*/  LDG.E.U16 R96, desc[UR60][R6.64] ;  /* 0x0000003c06607981 */ /* 0x000166000c1e1500 */
[----:B------:R-:W-:Y:S01]  /*1430*/  LEA.HI.X.SX32 R3, R17, R5, 0x1, P0 ;  /* 0x0000000511037211 */ /* 0x000fe200000f0eff */
[C---:B------:R-:W-:Y:S01]  /*1440*/  IMAD R17, R172.reuse, 0x2, R15 ;  /* 0x00000002ac117824 */ /* 0x040fe200078e020f */
[-C--:B-1----:R-:W-:Y:S01]  /*1450*/  LEA R8, P1, R25, R178.reuse, 0x1 ;  /* 0x000000b219087211 */ /* 0x082fe200078208ff */
[----:B------:R1:W5:Y:S02]  /*1460*/  LDG.E.U16 R219, desc[UR60][R12.64] ;  /* 0x0000003c0cdb7981 */ /* 0x000364000c1e1500 */
        /* <DEDUP_REMOVED lines=8> */
[-C--:B0-----:R-:W-:Y:S01]  /*14f0*/  LEA R6, P0, R27, R178.reuse, 0x1 ;  /* 0x000000b21b067211 */ /* 0x081fe200078008ff */
[C---:B------:R-:W-:Y:S01]  /*1500*/  IMAD R25, R172.reuse, 0x2, R21 ;  /* 0x00000002ac197824 */ /* 0x040fe200078e0215 */
[-C--:B-1----:R-:W-:Y:S01]  /*1510*/  LEA R12, P1, R23, R178.reuse, 0x1 ;  /* 0x000000b2170c7211 */ /* 0x082fe200078208ff */
[----:B------:R0:W5:Y:S01]  /*1520*/  LDG.E.U16 R217, desc[UR60][R8.64] ;  /* 0x0000003c08d97981 */ /* 0x000162000c1e1500 */
[----:B------:R-:W-:Y:S01]  /*1530*/  LEA.HI.X.SX32 R7, R27, R5, 0x1, P0 ;  /* 0x000000051b077211 */ /* 0x000fe200000f0eff */
[----:B------:R-:W-:Y:S01]  /*1540*/  IMAD R27, R172, 0x2, R25 ;  /* 0x00000002ac1b7824 */ /* 0x000fe200078e0219 */
[----:B------:R-:W-:-:S03]  /*1550*/  LEA R10, P0, R19, R178, 0x1 ;  /* 0x000000b2130a7211 */ /* 0x000fc600078008ff */
[C---:B------:R-:W-:Y:S01]  /*1560*/  IMAD R99, R172.reuse, 0x2, R27 ;  /* 0x00000002ac637824 */ /* 0x040fe200078e021b */
[----:B------:R-:W-:Y:S01]  /*1570*/  LEA.HI.X.SX32 R11, R19, R5, 0x1, P0 ;  /* 0x00000005130b7211 */ /* 0x000fe200000f0eff */
[----:B------:R1:W5:Y:S03]  /*1580*/  LDG.E.U16 R216, desc[UR60][R6.64] ;  /* 0x0000003c06d87981 */ /* 0x000366000c1e1500 */
[C---:B------:R-:W-:Y:S01]  /*1590*/  LEA R19, R172.reuse, R99, 0x1 ;  /* 0x00000063ac137211 */ /* 0x040fe200078e08ff */
[----:B------:R3:W5:Y:S01]  /*15a0*/  LDG.E.U16 R86, desc[UR60][R10.64] ;  /* 0x0000003c0a567981 */ /* 0x000762000c1e1500 */
[-C--:B------:R-:W-:Y:S02]  /*15b0*/  LEA.HI.X.SX32 R13, R23, R5.reuse, 0x1, P1 ;  /* 0x00000005170d7211 */ /* 0x080fe400008f0eff */
[-C--:B--2---:R-:W-:Y:S01]  /*15c0*/  LEA R2, P0, R29, R178.reuse, 0x1 ;  /* 0x000000b21d027211 */ /* 0x084fe200078008ff */
[C---:B------:R-:W-:Y:S01]  /*15d0*/  IMAD R23, R172.reuse, 0x2, R19 ;  /* 0x00000002ac177824 */ /* 0x040fe200078e0213 */
[-C--:B------:R-:W-:Y:S01]  /*15e0*/  LEA R14, P1, R17, R178.reuse, 0x1 ;  /* 0x000000b2110e7211 */ /* 0x080fe200078208ff */
[----:B------:R-:W2:Y:S01]  /*15f0*/  LDG.E.U16 R215, desc[UR60][R12.64] ;  /* 0x0000003c0cd77981 */ /* 0x000ea2000c1e1500 */
[----:B------:R-:W-:Y:S01]  /*1600*/  LEA.HI.X.SX32 R3, R29, R5, 0x1, P0 ;  /* 0x000000051d037211 */ /* 0x000fe200000f0eff */
[----:B------:R-:W-:Y:S01]  /*1610*/  IMAD R29, R172, 0x2, R23 ;  /* 0x00000002ac1d7824 */ /* 0x000fe200078e0217 */
[----:B0-----:R-:W-:-:S03]  /*1620*/  LEA R8, P0, R15, R178, 0x1 ;  /* 0x000000b20f087211 */ /* 0x001fc600078008ff */
[C---:B------:R-:W-:Y:S01]  /*1630*/  IMAD R101, R172.reuse, 0x2, R29 ;  /* 0x00000002ac657824 */ /* 0x040fe200078e021d */
[-C--:B------:R-:W-:Y:S01]  /*1640*/  LEA.HI.X.SX32 R9, R15, R5.reuse, 0x1, P0 ;  /* 0x000000050f097211 */ /* 0x080fe200000f0eff */
[----:B------:R0:W2:Y:S01]  /*1650*/  LDG.E.U16 R214, desc[UR60][R2.64] ;  /* 0x0000003c02d67981 */ /* 0x0000a2000c1e1500 */
[-C--:B------:R-:W-:Y:S01]  /*1660*/  LEA.HI.X.SX32 R15, R17, R5.reuse, 0x1, P1 ;  /* 0x00000005110f7211 */ /* 0x080fe200008f0eff */
[C---:B------:R-:W-:Y:S01]  /*1670*/  IMAD R17, R172.reuse, 0x2, R101 ;  /* 0x00000002ac117824 */ /* 0x040fe200078e0265 */
[C---:B-1----:R-:W-:Y:S01]  /*1680*/  LEA R6, P0, R31.reuse, R178, 0x1 ;  /* 0x000000b21f067211 */ /* 0x042fe200078008ff */
[----:B------:R-:W2:Y:S03]  /*1690*/  LDG.E.U16 R102, desc[UR60][R8.64] ;  /* 0x0000003c08667981 */ /* 0x000ea6000c1e1500 */
[----:B------:R-:W-:Y:S01]  /*16a0*/  LEA.HI.X.SX32 R7, R31, R5, 0x1, P0 ;  /* 0x000000051f077211 */ /* 0x000fe200000f0eff */
[----:B------:R1:W2:Y:S01]  /*16b0*/  LDG.E.U16 R213, desc[UR60][R14.64] ;  /* 0x0000003c0ed57981 */ /* 0x0002a2000c1e1500 */
[----:B------:R-:W-:-:S02]  /*16c0*/  LEA R31, R172, R17, 0x1 ;  /* 0x00000011ac1f7211 */ /* 0x000fc400078e08ff */
[-C--:B------:R-:W-:Y:S01]  /*16d0*/  LEA R148, P0, R21, R178.reuse, 0x1 ;  /* 0x000000b215947211 */ /* 0x080fe200078008ff */
[----:B------:R1:W2:Y:S02]  /*16e0*/  LDG.E.U16 R212, desc[UR60][R6.64] ;  /* 0x0000003c06d47981 */ /* 0x0002a4000c1e1500 */
[----:B------:R-:W-:Y:S01]  /*16f0*/  IMAD R33, R172, 0x2, R31 ;  /* 0x00000002ac217824 */ /* 0x000fe200078e021f */
[----:B---3--:R-:W-:-:S03]  /*1700*/  LEA R10, P1, R25, R178, 0x1 ;  /* 0x000000b2190a7211 */ /* 0x008fc600078208ff */
[----:B------:R-:W-:Y:S01]  /*1710*/  IMAD R103, R172, 0x2, R33 ;  /* 0x00000002ac677824 */ /* 0x000fe200078e0221 */
[----:B------:R-:W-:-:S03]  /*1720*/  LEA.HI.X.SX32 R149, R21, R5, 0x1, P0 ;  /* 0x0000000515957211 */ /* 0x000fc600000f0eff */
[C---:B------:R-:W-:Y:S01]  /*1730*/  IMAD R21, R172.reuse, 0x2, R103 ;  /* 0x00000002ac157824 */ /* 0x040fe200078e0267 */
[-C--:B------:R-:W-:Y:S01]  /*1740*/  LEA.HI.X.SX32 R11, R25, R5.reuse, 0x1, P1 ;  /* 0x00000005190b7211 */ /* 0x080fe200008f0eff */
[----:B------:R-:W3:Y:S01]  /*1750*/  LDG.E.U16 R148, desc[UR60][R148.64] ;  /* 0x0000003c94947981 */ /* 0x000ee2000c1e1500 */
[-C--:B0-----:R-:W-:Y:S01]  /*1760*/  LEA R2, P0, R27, R178.reuse, 0x1 ;  /* 0x000000b21b027211 */ /* 0x081fe200078008ff */
[C---:B------:R-:W-:Y:S01]  /*1770*/  IMAD R25, R172.reuse, 0x2, R21 ;  /* 0x00000002ac197824 */ /* 0x040fe200078e0215 */
[-C--:B------:R-:W-:Y:S01]  /*1780*/  LEA R12, P1, R23, R178.reuse, 0x1 ;  /* 0x000000b2170c7211 */ /* 0x080fe200078208ff */
[----:B------:R0:W3:Y:S01]  /*1790*/  LDG.E.U16 R211, desc[UR60][R10.64] ;  /* 0x0000003c0ad37981 */ /* 0x0000e2000c1e1500 */
[----:B------:R-:W-:Y:S02]  /*17a0*/  LEA.HI.X.SX32 R3, R27, R5, 0x1, P0 ;  /* 0x000000051b037211 */ /* 0x000fe400000f0eff */
[C---:B------:R-:W-:Y:S02]  /*17b0*/  LEA R27, R172.reuse, R25, 0x1 ;  /* 0x00000019ac1b7211 */ /* 0x040fe400078e08ff */
[C---:B------:R-:W-:Y:S01]  /*17c0*/  LEA R126, P0, R19.reuse, R178, 0x1 ;  /* 0x000000b2137e7211 */ /* 0x040fe200078008ff */
[----:B------:R-:W3:Y:S02]  /*17d0*/  LDG.E.U16 R210, desc[UR60][R2.64] ;  /* 0x0000003c02d27981 */ /* 0x000ee4000c1e1500 */
[----:B------:R-:W-:Y:S01]  /*17e0*/  IMAD R105, R172, 0x2, R27 ;  /* 0x00000002ac697824 */ /* 0x000fe200078e021b */
[----:B------:R-:W-:-:S03]  /*17f0*/  LEA.HI.X.SX32 R127, R19, R5, 0x1, P0 ;  /* 0x00000005137f7211 */ /* 0x000fc600000f0eff */
[C---:B------:R-:W-:Y:S01]  /*1800*/  IMAD R19, R172.reuse, 0x2, R105 ;  /* 0x00000002ac137824 */ /* 0x040fe200078e0269 */
[-C--:B------:R-:W-:Y:S01]  /*1810*/  LEA.HI.X.SX32 R13, R23, R5.reuse, 0x1, P1 ;  /* 0x00000005170d7211 */ /* 0x080fe200008f0eff */
[----:B------:R-:W3:Y:S01]  /*1820*/  LDG.E.U16 R126, desc[UR60][R126.64] ;  /* 0x0000003c7e7e7981 */ /* 0x000ee2000c1e1500 */
[-C--:B-1----:R-:W-:Y:S01]  /*1830*/  LEA R14, P0, R29, R178.reuse, 0x1 ;  /* 0x000000b21d0e7211 */ /* 0x082fe200078008ff */
[C---:B------:R-:W-:Y:S01]  /*1840*/  IMAD R23, R172.reuse, 0x2, R19 ;  /* 0x00000002ac177824 */ /* 0x040fe200078e0213 */
[-C--:B------:R-:W-:Y:S01]  /*1850*/  LEA R6, P1, R31, R178.reuse, 0x1 ;  /* 0x000000b21f067211 */ /* 0x080fe200078208ff */
[----:B------:R-:W3:Y:S01]  /*1860*/  LDG.E.U16 R209, desc[UR60][R12.64] ;  /* 0x0000003c0cd17981 */ /* 0x000ee2000c1e1500 */
[-C--:B------:R-:W-:Y:S01]  /*1870*/  LEA.HI.X.SX32 R15, R29, R5.reuse, 0x1, P0 ;  /* 0x000000051d0f7211 */ /* 0x080fe200000f0eff */
[C---:B------:R-:W-:Y:S01]  /*1880*/  IMAD R29, R172.reuse, 0x2, R23 ;  /* 0x00000002ac1d7824 */ /* 0x040fe200078e0217 */
[----:B------:R-:W-:Y:S02]  /*1890*/  LEA R16, P0, R17, R178, 0x1 ;  /* 0x000000b211107211 */ /* 0x000fe400078008ff */
[----:B------:R-:W-:Y:S01]  /*18a0*/  LEA.HI.X.SX32 R7, R31, R5, 0x1, P1 ;  /* 0x000000051f077211 */ /* 0x000fe200008f0eff */
[----:B------:R-:W3:Y:S01]  /*18b0*/  LDG.E.U16 R208, desc[UR60][R14.64] ;  /* 0x0000003c0ed07981 */ /* 0x000ee2000c1e1500 */
[----:B------:R-:W-:-:S02]  /*18c0*/  LEA R107, R172, R29, 0x1 ;  /* 0x0000001dac6b7211 */ /* 0x000fc400078e08ff */
[-C--:B------:R-:W-:Y:S01]  /*18d0*/  LEA.HI.X.SX32 R17, R17, R5.reuse, 0x1, P0 ;  /* 0x0000000511117211 */ /* 0x080fe200000f0eff */
[----:B------:R-:W3:Y:S01]  /*18e0*/  LDG.E.U16 R207, desc[UR60][R6.64] ;  /* 0x0000003c06cf7981 */ /* 0x000ee2000c1e1500 */
[C---:B------:R-:W-:Y:S01]  /*18f0*/  LEA R8, P0, R33.reuse, R178, 0x1 ;  /* 0x000000b221087211 */ /* 0x040fe200078008ff */
[C---:B------:R-:W-:Y:S02]  /*1900*/  IMAD R31, R172.reuse, 0x2, R107 ;  /* 0x00000002ac1f7824 */ /* 0x040fe400078e026b */
[----:B------:R1:W3:Y:S01]  /*1910*/  LDG.E.U16 R84, desc[UR60][R16.64] ;  /* 0x0000003c10547981 */ /* 0x0002e2000c1e1500 */
[----:B------:R-:W-:Y:S01]  /*1920*/  LEA.HI.X.SX32 R9, R33, R5, 0x1, P0 ;  /* 0x0000000521097211 */ /* 0x000fe200000f0eff */
[----:B------:R-:W-:-:S04]  /*1930*/  IMAD R33, R172, 0x2, R31 ;  /* 0x00000002ac217824 */ /* 0x000fc800078e021f */
[C---:B------:R-:W-:Y:S01]  /*1940*/  IMAD R35, R172.reuse, 0x2, R33 ;  /* 0x00000002ac237824 */ /* 0x040fe200078e0221 */
[-C--:B------:R-:W-:Y:S01]  /*1950*/  LEA R138, P0, R21, R178.reuse, 0x1 ;  /* 0x000000b2158a7211 */ /* 0x080fe200078008ff */
[----:B------:R-:W3:Y:S02]  /*1960*/  LDG.E.U16 R206, desc[UR60][R8.64] ;  /* 0x0000003c08ce7981 */ /* 0x000ee4000c1e1500 */
[----:B------:R-:W-:Y:S01]  /*1970*/  IMAD R109, R172, 0x2, R35 ;  /* 0x00000002ac6d7824 */ /* 0x000fe200078e0223 */
[----:B0-----:R-:W-:-:S04]  /*1980*/  LEA R10, P1, R25, R178, 0x1 ;  /* 0x000000b2190a7211 */ /* 0x001fc800078208ff */
[----:B-1----:R-:W-:Y:S02]  /*1990*/  LEA R17, R172, R109, 0x1 ;  /* 0x0000006dac117211 */ /* 0x002fe400078e08ff */
[----:B------:R-:W-:-:S03]  /*19a0*/  LEA.HI.X.SX32 R139, R21, R5, 0x1, P0 ;  /* 0x00000005158b7211 */ /* 0x000fc600000f0eff */
[C---:B------:R-:W-:Y:S01]  /*19b0*/  IMAD R21, R172.reuse, 0x2, R17 ;  /* 0x00000002ac157824 */ /* 0x040fe200078e0211 */
[-C--:B------:R-:W-:Y:S01]  /*19c0*/  LEA R2, P0, R27, R178.reuse, 0x1 ;  /* 0x000000b21b027211 */ /* 0x080fe200078008ff */
[----:B------:R-:W3:Y:S01]  /*19d0*/  LDG.E.U16 R138, desc[UR60][R138.64] ;  /* 0x0000003c8a8a7981 */ /* 0x000ee2000c1e1500 */
[-C--:B------:R-:W-:Y:S01]  /*19e0*/  LEA.HI.X.SX32 R11, R25, R5.reuse, 0x1, P1 ;  /* 0x00000005190b7211 */ /* 0x080fe200008f0eff */
[C---:B------:R-:W-:Y:S01]  /*19f0*/  IMAD R25, R172.reuse, 0x2, R21 ;  /* 0x00000002ac197824 */ /* 0x040fe200078e0215 */
[-C--:B------:R-:W-:Y:S02]  /*1a00*/  LEA.HI.X.SX32 R3, R27, R5.reuse, 0x1, P0 ;  /* 0x000000051b037211 */ /* 0x080fe400000f0eff */
[-C--:B------:R-:W-:Y:S01]  /*1a10*/  LEA R14, P0, R19, R178.reuse, 0x1 ;  /* 0x000000b2130e7211 */ /* 0x080fe200078008ff */
[C---:B------:R-:W-:Y:S01]  /*1a20*/  IMAD R111, R172.reuse, 0x2, R25 ;  /* 0x00000002ac6f7824 */ /* 0x040fe200078e0219 */
[-C--:B------:R-:W-:Y:S01]  /*1a30*/  LEA R6, P1, R23, R178.reuse, 0x1 ;  /* 0x000000b217067211 */ /* 0x080fe200078208ff */
[----:B------:R-:W3:Y:S01]  /*1a40*/  LDG.E.U16 R205, desc[UR60][R10.64] ;  /* 0x0000003c0acd7981 */ /* 0x000ee2000c1e1500 */
[-C--:B------:R-:W-:Y:S01]  /*1a50*/  LEA.HI.X.SX32 R15, R19, R5.reuse, 0x1, P0 ;  /* 0x00000005130f7211 */ /* 0x080fe200000f0eff */
[C---:B------:R-:W-:Y:S01]  /*1a60*/  IMAD R19, R172.reuse, 0x2, R111 ;  /* 0x00000002ac137824 */ /* 0x040fe200078e026f */
[----:B------:R-:W-:Y:S01]  /*1a70*/  LEA.HI.X.SX32 R7, R23, R5, 0x1, P1 ;  /* 0x0000000517077211 */ /* 0x000fe200008f0eff */
[----:B------:R-:W3:Y:S03]  /*1a80*/  LDG.E.U16 R204, desc[UR60][R2.64] ;  /* 0x0000003c02cc7981 */ /* 0x000ee6000c1e1500 */
[C---:B------:R-:W-:Y:S01]  /*1a90*/  LEA R23, R172.reuse, R19, 0x1 ;  /* 0x00000013ac177211 */ /* 0x040fe200078e08ff */
[----:B------:R0:W3:Y:S04]  /*1aa0*/  LDG.E.U16 R110, desc[UR60][R14.64] ;  /* 0x0000003c0e6e7981 */ /* 0x0000e8000c1e1500 */
[C---:B------:R-:W-:Y:S01]  /*1ab0*/  IMAD R27, R172.reuse, 0x2, R23 ;  /* 0x00000002ac1b7824 */ /* 0x040fe200078e0217 */
[C---:B------:R-:W-:Y:S01]  /*1ac0*/  LEA R12, P0, R29.reuse, R178, 0x1 ;  /* 0x000000b21d0c7211 */ /* 0x040fe200078008ff */
[----:B------:R-:W3:Y:S02]  /*1ad0*/  LDG.E.U16 R203, desc[UR60][R6.64] ;  /* 0x0000003c06cb7981 */ /* 0x000ee4000c1e1500 */
[----:B------:R-:W-:Y:S01]  /*1ae0*/  IMAD R113, R172, 0x2, R27 ;  /* 0x00000002ac717824 */ /* 0x000fe200078e021b */
[----:B------:R-:W-:-:S03]  /*1af0*/  LEA.HI.X.SX32 R13, R29, R5, 0x1, P0 ;  /* 0x000000051d0d7211 */ /* 0x000fc600000f0eff */
[C---:B0-----:R-:W-:Y:S01]  /*1b00*/  IMAD R15, R172.reuse, 0x2, R113 ;  /* 0x00000002ac0f7824 */ /* 0x041fe200078e0271 */
[C---:B------:R-:W-:Y:S01]  /*1b10*/  LEA R128, P0, R31.reuse, R178, 0x1 ;  /* 0x000000b21f807211 */ /* 0x040fe200078008ff */
[----:B------:R0:W3:Y:S02]  /*1b20*/  LDG.E.U16 R202, desc[UR60][R12.64] ;  /* 0x0000003c0cca7981 */ /* 0x0000e4000c1e1500 */
[----:B------:R-:W-:Y:S01]  /*1b30*/  IMAD R29, R172, 0x2, R15 ;  /* 0x00000002ac1d7824 */ /* 0x000fe200078e020f */
[----:B------:R-:W-:-:S04]  /*1b40*/  LEA.HI.X.SX32 R129, R31, R5, 0x1, P0 ;  /* 0x000000051f817211 */ /* 0x000fc800000f0eff */
[----:B------:R-:W-:Y:S01]  /*1b50*/  LEA R31, R172, R29, 0x1 ;  /* 0x0000001dac1f7211 */ /* 0x000fe200078e08ff */
[----:B------:R-:W3:Y:S01]  /*1b60*/  LDG.E.U16 R128, desc[UR60][R128.64] ;  /* 0x0000003c80807981 */ /* 0x000ee2000c1e1500 */
[----:B------:R-:W-:-:S03]  /*1b70*/  LEA R10, P1, R33, R178, 0x1 ;  /* 0x000000b2210a7211 */ /* 0x000fc600078208ff */
[C---:B------:R-:W-:Y:S01]  /*1b80*/  IMAD R115, R172.reuse, 0x2, R31 ;  /* 0x00000002ac737824 */ /* 0x040fe200078e021f */
[-C--:B------:R-:W-:Y:S02]  /*1b90*/  LEA.HI.X.SX32 R11, R33, R5.reuse, 0x1, P1 ;  /* 0x00000005210b7211 */ /* 0x080fe400008f0eff */
[CC--:B------:R-:W-:Y:S01]  /*1ba0*/  LEA R2, P0, R35.reuse, R178.reuse, 0x1 ;  /* 0x000000b223027211 */ /* 0x0c0fe200078008ff */
[----:B0-----:R-:W-:Y:S02]  /*1bb0*/  IMAD R13, R172, 0x2, R115 ;  /* 0x00000002ac0d7824 */ /* 0x001fe400078e0273 */
[----:B------:R0:W3:Y:S01]  /*1bc0*/  LDG.E.U16 R201, desc[UR60][R10.64] ;  /* 0x0000003c0ac97981 */ /* 0x0000e2000c1e1500 */
[----:B------:R-:W-:Y:S02]  /*1bd0*/  LEA.HI.X.SX32 R3, R35, R5, 0x1, P0 ;  /* 0x0000000523037211 */ /* 0x000fe400000f0eff */
[----:B------:R-:W-:-:S03]  /*1be0*/  LEA R8, P0, R17, R178, 0x1 ;  /* 0x000000b211087211 */ /* 0x000fc600078008ff */
[----:B------:R1:W3:Y:S01]  /*1bf0*/  LDG.E.U16 R200, desc[UR60][R2.64] ;  /* 0x0000003c02c87981 */ /* 0x0002e2000c1e1500 */
[----:B------:R-:W-:Y:S01]  /*1c00*/  LEA.HI.X.SX32 R9, R17, R5, 0x1, P0 ;  /* 0x0000000511097211 */ /* 0x000fe200000f0eff */
[----:B0-----:R-:W-:Y:S01]  /*1c10*/  IMAD R11, R172, 0x2, R13 ;  /* 0x00000002ac0b7824 */ /* 0x001fe200078e020d */
[----:B------:R-:W-:-:S03]  /*1c20*/  LEA R6, P1, R21, R178, 0x1 ;  /* 0x000000b215067211 */ /* 0x000fc600078208ff */
[----:B------:R-:W2:Y:S01]  /*1c30*/  LDG.E.U16 R82, desc[UR60][R8.64] ;  /* 0x0000003c08527981 */ /* 0x000ea2000c1e1500 */
[----:B------:R-:W-:Y:S01]  /*1c40*/  IMAD R17, R172, 0x2, R11 ;  /* 0x00000002ac117824 */ /* 0x000fe200078e020b */
[----:B-1----:R-:W-:-:S04]  /*1c50*/  LEA R2, P0, R25, R178, 0x1 ;  /* 0x000000b219027211 */ /* 0x002fc800078008ff */
[C---:B------:R-:W-:Y:S02]  /*1c60*/  LEA R117, R172.reuse, R17, 0x1 ;  /* 0x00000011ac757211 */ /* 0x040fe400078e08ff */
[-C--:B------:R-:W-:Y:S02]  /*1c70*/  LEA.HI.X.SX32 R3, R25, R5.reuse, 0x1, P0 ;  /* 0x0000000519037211 */ /* 0x080fe400000f0eff */
[----:B------:R-:W-:Y:S02]  /*1c80*/  LEA R150, P0, R19, R178, 0x1 ;  /* 0x000000b213967211 */ /* 0x000fe400078008ff */
[-C--:B------:R-:W-:Y:S01]  /*1c90*/  LEA.HI.X.SX32 R7, R21, R5.reuse, 0x1, P1 ;  /* 0x0000000515077211 */ /* 0x080fe200008f0eff */
[----:B------:R0:W3:Y:S01]  /*1ca0*/  LDG.E.U16 R198, desc[UR60][R2.64] ;  /* 0x0000003c02c67981 */ /* 0x0000e2000c1e1500 */
[----:B------:R-:W-:Y:S01]  /*1cb0*/  LEA.HI.X.SX32 R151, R19, R5, 0x1, P0 ;  /* 0x0000000513977211 */ /* 0x000fe200000f0eff */
[C---:B------:R-:W-:Y:S02]  /*1cc0*/  IMAD R19, R172.reuse, 0x2, R117 ;  /* 0x00000002ac137824 */ /* 0x040fe400078e0275 */
[----:B------:R1:W3:Y:S02]  /*1cd0*/  LDG.E.U16 R199, desc[UR60][R6.64] ;  /* 0x0000003c06c77981 */ /* 0x0002e4000c1e1500 */
[----:B------:R-:W-:-:S02]  /*1ce0*/  IMAD R21, R172, 0x2, R19 ;  /* 0x00000002ac157824 */ /* 0x000fc400078e0213 */
[----:B------:R-:W3:Y:S01]  /*1cf0*/  LDG.E.U16 R150, desc[UR60][R150.64] ;  /* 0x0000003c96967981 */ /* 0x000ee2000c1e1500 */
[-C--:B0-----:R-:W-:Y:S02]  /*1d00*/  LEA R2, P0, R27, R178.reuse, 0x1 ;  /* 0x000000b21b027211 */ /* 0x081fe400078008ff */
[----:B-1----:R-:W-:-:S04]  /*1d10*/  LEA R6, P1, R23, R178, 0x1 ;  /* 0x000000b217067211 */ /* 0x002fc800078208ff */
[-C--:B------:R-:W-:Y:S01]  /*1d20*/  LEA.HI.X.SX32 R7, R23, R5.reuse, 0x1, P1 ;  /* 0x0000000517077211 */ /* 0x080fe200008f0eff */
[C---:B------:R-:W-:Y:S01]  /*1d30*/  IMAD R23, R172.reuse, 0x2, R21 ;  /* 0x00000002ac177824 */ /* 0x040fe200078e0215 */
[-C--:B------:R-:W-:Y:S02]  /*1d40*/  LEA.HI.X.SX32 R3, R27, R5.reuse, 0x1, P0 ;  /* 0x000000051b037211 */ /* 0x080fe400000f0eff */
[CC--:B------:R-:W-:Y:S01]  /*1d50*/  LEA R8, P0, R15.reuse, R178.reuse, 0x1 ;  /* 0x000000b20f087211 */ /* 0x0c0fe200078008ff */
[C---:B------:R-:W-:Y:S01]  /*1d60*/  IMAD R119, R172.reuse, 0x2, R23 ;  /* 0x00000002ac777824 */ /* 0x040fe200078e0217 */
[----:B------:R0:W3:Y:S02]  /*1d70*/  LDG.E.U16 R197, desc[UR60][R6.64] ;  /* 0x0000003c06c57981 */ /* 0x0000e4000c1e1500 */
[----:B------:R-:W-:Y:S02]  /*1d80*/  LEA.HI.X.SX32 R9, R15, R5, 0x1, P0 ;  /* 0x000000050f097211 */ /* 0x000fe400000f0eff */
[----:B------:R-:W-:Y:S01]  /*1d90*/  LEA R15, R172, R119, 0x1 ;  /* 0x00000077ac0f7211 */ /* 0x000fe200078e08ff */
[----:B------:R1:W3:Y:S01]  /*1da0*/  LDG.E.U16 R196, desc[UR60][R2.64] ;  /* 0x0000003c02c47981 */ /* 0x0002e2000c1e1500 */
[----:B0-----:R-:W-:-:S03]  /*1db0*/  LEA R6, P1, R29, R178, 0x1 ;  /* 0x000000b21d067211 */ /* 0x001fc600078208ff */
[C---:B------:R-:W-:Y:S01]  /*1dc0*/  IMAD R25, R172.reuse, 0x2, R15 ;  /* 0x00000002ac197824 */ /* 0x040fe200078e020f */
[----:B------:R-:W3:Y:S01]  /*1dd0*/  LDG.E.U16 R108, desc[UR60][R8.64] ;  /* 0x0000003c086c7981 */ /* 0x000ee2000c1e1500 */
[-C--:B------:R-:W-:Y:S02]  /*1de0*/  LEA.HI.X.SX32 R7, R29, R5.reuse, 0x1, P1 ;  /* 0x000000051d077211 */ /* 0x080fe400008f0eff */
[C---:B------:R-:W-:Y:S01]  /*1df0*/  IMAD R27, R172.reuse, 0x2, R25 ;  /* 0x00000002ac1b7824 */ /* 0x040fe200078e0219 */
[CC--:B-1----:R-:W-:Y:S02]  /*1e00*/  LEA R2, P0, R31.reuse, R178.reuse, 0x1 ;  /* 0x000000b21f027211 */ /* 0x0c2fe400078008ff */
[----:B------:R0:W3:Y:S01]  /*1e10*/  LDG.E.U16 R195, desc[UR60][R6.64] ;  /* 0x0000003c06c37981 */ /* 0x0000e2000c1e1500 */
[----:B------:R-:W-:Y:S01]  /*1e20*/  IMAD R121, R172, 0x2, R27 ;  /* 0x00000002ac797824 */ /* 0x000fe200078e021b */
[----:B------:R-:W-:Y:S02]  /*1e30*/  LEA.HI.X.SX32 R3, R31, R5, 0x1, P0 ;  /* 0x000000051f037211 */ /* 0x000fe400000f0eff */
[----:B------:R-:W-:-:S03]  /*1e40*/  LEA R130, P0, R13, R178, 0x1 ;  /* 0x000000b20d827211 */ /* 0x000fc600078008ff */
[----:B------:R1:W3:Y:S01]  /*1e50*/  LDG.E.U16 R194, desc[UR60][R2.64] ;  /* 0x0000003c02c27981 */ /* 0x0002e2000c1e1500 */
[----:B0-----:R-:W-:-:S04]  /*1e60*/  LEA R6, P1, R11, R178, 0x1 ;  /* 0x000000b20b067211 */ /* 0x001fc800078208ff */
[-C--:B------:R-:W-:Y:S01]  /*1e70*/  LEA.HI.X.SX32 R7, R11, R5.reuse, 0x1, P1 ;  /* 0x000000050b077211 */ /* 0x080fe200008f0eff */
[C---:B------:R-:W-:Y:S01]  /*1e80*/  IMAD R11, R172.reuse, 0x2, R121 ;  /* 0x00000002ac0b7824 */ /* 0x040fe200078e0279 */
[----:B------:R-:W-:Y:S02]  /*1e90*/  LEA.HI.X.SX32 R131, R13, R5, 0x1, P0 ;  /* 0x000000050d837211 */ /* 0x000fe400000f0eff */
[CC--:B-1----:R-:W-:Y:S01]  /*1ea0*/  LEA R2, P0, R17.reuse, R178.reuse, 0x1 ;  /* 0x000000b211027211 */ /* 0x0c2fe200078008ff */
[----:B------:R0:W3:Y:S01]  /*1eb0*/  LDG.E.U16 R193, desc[UR60][R6.64] ;  /* 0x0000003c06c17981 */ /* 0x0000e2000c1e1500 */
[C---:B------:R-:W-:Y:S02]  /*1ec0*/  LEA R13, R172.reuse, R11, 0x1 ;  /* 0x0000000bac0d7211 */ /* 0x040fe400078e08ff */
[----:B------:R-:W-:Y:S01]  /*1ed0*/  LEA.HI.X.SX32 R3, R17, R5, 0x1, P0 ;  /* 0x0000000511037211 */ /* 0x000fe200000f0eff */
[----:B------:R-:W3:Y:S02]  /*1ee0*/  LDG.E.U16 R130, desc[UR60][R130.64] ;  /* 0x0000003c82827981 */ /* 0x000ee4000c1e1500 */
[C---:B------:R-:W-:Y:S01]  /*1ef0*/  IMAD R17, R172.reuse, 0x2, R13 ;  /* 0x00000002ac117824 */ /* 0x040fe200078e020d */
[-C--:B------:R-:W-:Y:S01]  /*1f00*/  LEA R8, P0, R19, R178.reuse, 0x1 ;  /* 0x000000b213087211 */ /* 0x080fe200078008ff */
[----:B------:R1:W3:Y:S02]  /*1f10*/  LDG.E.U16 R192, desc[UR60][R2.64] ;  /* 0x0000003c02c07981 */ /* 0x0002e4000c1e1500 */
[----:B------:R-:W-:Y:S01]  /*1f20*/  IMAD R123, R172, 0x2, R17 ;  /* 0x00000002ac7b7824 */ /* 0x000fe200078e0211 */
[----:B0-----:R-:W-:-:S02]  /*1f30*/  LEA R6, P1, R21, R178, 0x1 ;  /* 0x000000b215067211 */ /* 0x001fc400078208ff */
[-C--:B------:R-:W-:Y:S01]  /*1f40*/  LEA.HI.X.SX32 R9, R19, R5.reuse, 0x1, P0 ;  /* 0x0000000513097211 */ /* 0x080fe200000f0eff */
[C---:B------:R-:W-:Y:S01]  /*1f50*/  IMAD R19, R172.reuse, 0x2, R123 ;  /* 0x00000002ac137824 */ /* 0x040fe200078e027b */
[-C--:B------:R-:W-:Y:S02]  /*1f60*/  LEA.HI.X.SX32 R7, R21, R5.reuse, 0x1, P1 ;  /* 0x0000000515077211 */ /* 0x080fe400008f0eff */
[CC--:B-1----:R-:W-:Y:S01]  /*1f70*/  LEA R2, P0, R23.reuse, R178.reuse, 0x1 ;  /* 0x000000b217027211 */ /* 0x0c2fe200078008ff */
[C---:B------:R-:W-:Y:S02]  /*1f80*/  IMAD R21, R172.reuse, 0x2, R19 ;  /* 0x00000002ac157824 */ /* 0x040fe400078e0213 */
[----:B------:R0:W3:Y:S01]  /*1f90*/  LDG.E.U16 R191, desc[UR60][R6.64] ;  /* 0x0000003c06bf7981 */ /* 0x0000e2000c1e1500 */
[----:B------:R-:W-:Y:S02]  /*1fa0*/  LEA.HI.X.SX32 R3, R23, R5, 0x1, P0 ;  /* 0x0000000517037211 */ /* 0x000fe400000f0eff */
[----:B------:R-:W-:Y:S01]  /*1fb0*/  LEA R23, R172, R21, 0x1 ;  /* 0x00000015ac177211 */ /* 0x000fe200078e08ff */
[----:B------:R-:W3:Y:S01]  /*1fc0*/  LDG.E.U16 R92, desc[UR60][R8.64] ;  /* 0x0000003c085c7981 */ /* 0x000ee2000c1e1500 */
[----:B------:R-:W-:-:S03]  /*1fd0*/  LEA R152, P0, R15, R178, 0x1 ;  /* 0x000000b20f987211 */ /* 0x000fc600078008ff */
[C---:B------:R-:W-:Y:S01]  /*1fe0*/  IMAD R125, R172.reuse, 0x2, R23 ;  /* 0x00000002ac7d7824 */ /* 0x040fe200078e0217 */
[----:B0-----:R-:W-:Y:S01]  /*1ff0*/  LEA R6, P1, R25, R178, 0x1 ;  /* 0x000000b219067211 */ /* 0x001fe200078208ff */
[----:B------:R0:W3:Y:S01]  /*2000*/  LDG.E.U16 R190, desc[UR60][R2.64] ;  /* 0x0000003c02be7981 */ /* 0x0000e2000c1e1500 */
[-C--:B------:R-:W-:Y:S01]  /*2010*/  LEA.HI.X.SX32 R153, R15, R5.reuse, 0x1, P0 ;  /* 0x000000050f997211 */ /* 0x080fe200000f0eff */
[----:B------:R-:W-:Y:S01]  /*2020*/  IMAD R15, R172, 0x2, R125 ;  /* 0x00000002ac0f7824 */ /* 0x000fe200078e027d */
[----:B------:R-:W-:-:S03]  /*2030*/  LEA.HI.X.SX32 R7, R25, R5, 0x1, P1 ;  /* 0x0000000519077211 */ /* 0x000fc600008f0eff */
[----:B------:R-:W-:Y:S01]  /*2040*/  IMAD R25, R172, 0x2, R15 ;  /* 0x00000002ac197824 */ /* 0x000fe200078e020f */
[----:B------:R-:W3:Y:S01]  /*2050*/  LDG.E.U16 R152, desc[UR60][R152.64] ;  /* 0x0000003c98987981 */ /* 0x000ee2000c1e1500 */
[----:B0-----:R-:W-:-:S03]  /*2060*/  LEA R2, P0, R27, R178, 0x1 ;  /* 0x000000b21b027211 */ /* 0x001fc600078008ff */
[----:B------:R0:W3:Y:S01]  /*2070*/  LDG.E.U16 R189, desc[UR60][R6.64] ;  /* 0x0000003c06bd7981 */ /* 0x0000e2000c1e1500 */
[----:B------:R-:W-:Y:S01]  /*2080*/  LEA.HI.X.SX32 R3, R27, R5, 0x1, P0 ;  /* 0x000000051b037211 */ /* 0x000fe200000f0eff */
[----:B------:R-:W-:Y:S01]  /*2090*/  IMAD R27, R172, 0x2, R25 ;  /* 0x00000002ac1b7824 */ /* 0x000fe200078e0219 */
[----:B------:R-:W-:-:S03]  /*20a0*/  LEA R8, P0, R11, R178, 0x1 ;  /* 0x000000b20b087211 */ /* 0x000fc600078008ff */
[----:B------:R1:W3:Y:S01]  /*20b0*/  LDG.E.U16 R188, desc[UR60][R2.64] ;  /* 0x0000003c02bc7981 */ /* 0x0002e2000c1e1500 */
[C---:B------:R-:W-:Y:S02]  /*20c0*/  LEA R127, R172.reuse, R27, 0x1 ;  /* 0x0000001bac7f7211 */ /* 0x040fe400078e08ff */
[-C--:B0-----:R-:W-:Y:S02]  /*20d0*/  LEA R6, P1, R13, R178.reuse, 0x1 ;  /* 0x000000b20d067211 */ /* 0x081fe400078208ff */
[-C--:B------:R-:W-:Y:S01]  /*20e0*/  LEA.HI.X.SX32 R9, R11, R5.reuse, 0x1, P0 ;  /* 0x000000050b097211 */ /* 0x080fe200000f0eff */
[C---:B------:R-:W-:Y:S01]  /*20f0*/  IMAD R11, R172.reuse, 0x2, R127 ;  /* 0x00000002ac0b7824 */ /* 0x040fe200078e027f */
[----:B------:R-:W-:Y:S02]  /*2100*/  LEA.HI.X.SX32 R7, R13, R5, 0x1, P1 ;  /* 0x000000050d077211 */ /* 0x000fe400008f0eff */
[----:B-1----:R-:W-:Y:S01]  /*2110*/  LEA R2, P0, R17, R178, 0x1 ;  /* 0x000000b211027211 */ /* 0x002fe200078008ff */
[----:B------:R-:W-:-:S02]  /*2120*/  IMAD R13, R172, 0x2, R11 ;  /* 0x00000002ac0d7824 */ /* 0x000fc400078e020b */
[----:B------:R0:W3:Y:S01]  /*2130*/  LDG.E.U16 R187, desc[UR60][R6.64] ;  /* 0x0000003c06bb7981 */ /* 0x0000e2000c1e1500 */
[-C--:B------:R-:W-:Y:S01]  /*2140*/  LEA.HI.X.SX32 R3, R17, R5.reuse, 0x1, P0 ;  /* 0x0000000511037211 */ /* 0x080fe200000f0eff */
[C---:B------:R-:W-:Y:S01]  /*2150*/  IMAD R17, R172.reuse, 0x2, R13 ;  /* 0x00000002ac117824 */ /* 0x040fe200078e020d */
[CC--:B------:R-:W-:Y:S01]  /*2160*/  LEA R132, P0, R19.reuse, R178.reuse, 0x1 ;  /* 0x000000b213847211 */ /* 0x0c0fe200078008ff */
[----:B------:R-:W3:Y:S02]  /*2170*/  LDG.E.U16 R120, desc[UR60][R8.64] ;  /* 0x0000003c08787981 */ /* 0x000ee4000c1e1500 */
[C---:B------:R-:W-:Y:S01]  /*2180*/  IMAD R129, R172.reuse, 0x2, R17 ;  /* 0x00000002ac817824 */ /* 0x040fe200078e0211 */
[----:B------:R-:W-:Y:S01]  /*2190*/  LEA.HI.X.SX32 R133, R19, R5, 0x1, P0 ;  /* 0x0000000513857211 */ /* 0x000fe200000f0eff */
[----:B------:R1:W3:Y:S01]  /*21a0*/  LDG.E.U16 R186, desc[UR60][R2.64] ;  /* 0x0000003c02ba7981 */ /* 0x0002e2000c1e1500 */
[C---:B0-----:R-:W-:Y:S02]  /*21b0*/  LEA R6, P1, R21.reuse, R178, 0x1 ;  /* 0x000000b215067211 */ /* 0x041fe400078208ff */
[----:B------:R-:W-:Y:S01]  /*21c0*/  LEA R19, R172, R129, 0x1 ;  /* 0x00000081ac137211 */ /* 0x000fe200078e08ff */
[----:B------:R-:W3:Y:S01]  /*21d0*/  LDG.E.U16 R132, desc[UR60][R132.64] ;  /* 0x0000003c84847981 */ /* 0x000ee2000c1e1500 */
[----:B------:R-:W-:-:S03]  /*21e0*/  LEA.HI.X.SX32 R7, R21, R5, 0x1, P1 ;  /* 0x0000000515077211 */ /* 0x000fc600008f0eff */
[C---:B------:R-:W-:Y:S01]  /*21f0*/  IMAD R21, R172.reuse, 0x2, R19 ;  /* 0x00000002ac157824 */ /* 0x040fe200078e0213 */
[CC--:B-1----:R-:W-:Y:S01]  /*2200*/  LEA R2, P0, R23.reuse, R178.reuse, 0x1 ;  /* 0x000000b217027211 */ /* 0x0c2fe200078008ff */
[----:B------:R0:W3:Y:S03]  /*2210*/  LDG.E.U16 R185, desc[UR60][R6.64] ;  /* 0x0000003c06b97981 */ /* 0x0000e6000c1e1500 */
[----:B------:R-:W-:Y:S01]  /*2220*/  LEA.HI.X.SX32 R3, R23, R5, 0x1, P0 ;  /* 0x0000000517037211 */ /* 0x000fe200000f0eff */
[----:B------:R-:W-:Y:S01]  /*2230*/  IMAD R23, R172, 0x2, R21 ;  /* 0x00000002ac177824 */ /* 0x000fe200078e0215 */
[----:B------:R-:W-:-:S03]  /*2240*/  LEA R8, P0, R15, R178, 0x1 ;  /* 0x000000b20f087211 */ /* 0x000fc600078008ff */
[C---:B------:R-:W-:Y:S01]  /*2250*/  IMAD R131, R172.reuse, 0x2, R23 ;  /* 0x00000002ac837824 */ /* 0x040fe200078e0217 */
[----:B------:R-:W-:Y:S01]  /*2260*/  LEA.HI.X.SX32 R9, R15, R5, 0x1, P0 ;  /* 0x000000050f097211 */ /* 0x000fe200000f0eff */
[----:B------:R1:W3:Y:S02]  /*2270*/  LDG.E.U16 R184, desc[UR60][R2.64] ;  /* 0x0000003c02b87981 */ /* 0x0002e4000c1e1500 */
[----:B------:R-:W-:Y:S01]  /*2280*/  IMAD R15, R172, 0x2, R131 ;  /* 0x00000002ac0f7824 */ /* 0x000fe200078e0283 */
[-C--:B0-----:R-:W-:Y:S01]  /*2290*/  LEA R6, P1, R25, R178.reuse, 0x1 ;  /* 0x000000b219067211 */ /* 0x081fe200078208ff */
[----:B------:R-:W3:Y:S01]  /*22a0*/  LDG.E.U16 R90, desc[UR60][R8.64] ;  /* 0x0000003c085a7981 */ /* 0x000ee2000c1e1500 */
[----:B-1----:R-:W-:-:S04]  /*22b0*/  LEA R2, P0, R27, R178, 0x1 ;  /* 0x000000b21b027211 */ /* 0x002fc800078008ff */
[----:B------:R-:W-:Y:S02]  /*22c0*/  LEA.HI.X.SX32 R3, R27, R5, 0x1, P0 ;  /* 0x000000051b037211 */ /* 0x000fe400000f0eff */
[C---:B------:R-:W-:Y:S02]  /*22d0*/  LEA R27, R172.reuse, R15, 0x1 ;  /* 0x0000000fac1b7211 */ /* 0x040fe400078e08ff */
[-C--:B------:R-:W-:Y:S01]  /*22e0*/  LEA.HI.X.SX32 R7, R25, R5.reuse, 0x1, P1 ;  /* 0x0000000519077211 */ /* 0x080fe200008f0eff */
[----:B------:R-:W3:Y:S02]  /*22f0*/  LDG.E.U16 R182, desc[UR60][R2.64] ;  /* 0x0000003c02b67981 */ /* 0x000ee4000c1e1500 */
[C---:B------:R-:W-:Y:S01]  /*2300*/  IMAD R29, R172.reuse, 0x2, R27 ;  /* 0x00000002ac1d7824 */ /* 0x040fe200078e021b */
[C---:B------:R-:W-:Y:S01]  /*2310*/  LEA R154, P0, R11.reuse, R178, 0x1 ;  /* 0x000000b20b9a7211 */ /* 0x040fe200078008ff */
[----:B------:R0:W3:Y:S02]  /*2320*/  LDG.E.U16 R183, desc[UR60][R6.64] ;  /* 0x0000003c06b77981 */ /* 0x0000e4000c1e1500 */
[----:B------:R-:W-:Y:S01]  /*2330*/  IMAD R133, R172, 0x2, R29 ;  /* 0x00000002ac857824 */ /* 0x000fe200078e021d */
[----:B------:R-:W-:-:S03]  /*2340*/  LEA.HI.X.SX32 R155, R11, R5, 0x1, P0 ;  /* 0x000000050b9b7211 */ /* 0x000fc600000f0eff */
[C---:B------:R-:W-:Y:S01]  /*2350*/  IMAD R11, R172.reuse, 0x2, R133 ;  /* 0x00000002ac0b7824 */ /* 0x040fe200078e0285 */
[-C--:B0-----:R-:W-:Y:S01]  /*2360*/  LEA R6, P1, R13, R178.reuse, 0x1 ;  /* 0x000000b20d067211 */ /* 0x081fe200078208ff */
[----:B------:R-:W3:Y:S01]  /*2370*/  LDG.E.U16 R154, desc[UR60][R154.64] ;  /* 0x0000003c9a9a7981 */ /* 0x000ee2000c1e1500 */
[----:B------:R-:W-:Y:S02]  /*2380*/  LEA R2, P0, R17, R178, 0x1 ;  /* 0x000000b211027211 */ /* 0x000fe400078008ff */
[-C--:B------:R-:W-:Y:S01]  /*2390*/  LEA.HI.X.SX32 R7, R13, R5.reuse, 0x1, P1 ;  /* 0x000000050d077211 */ /* 0x080fe200008f0eff */
[----:B------:R-:W-:Y:S01]  /*23a0*/  IMAD R13, R172, 0x2, R11 ;  /* 0x00000002ac0d7824 */ /* 0x000fe200078e020b */
[----:B------:R-:W-:-:S03]  /*23b0*/  LEA.HI.X.SX32 R3, R17, R5, 0x1, P0 ;  /* 0x0000000511037211 */ /* 0x000fc600000f0eff */
[----:B------:R0:W3:Y:S01]  /*23c0*/  LDG.E.U16 R181, desc[UR60][R6.64] ;  /* 0x0000003c06b57981 */ /* 0x0000e2000c1e1500 */
[C---:B------:R-:W-:Y:S02]  /*23d0*/  LEA R17, R172.reuse, R13, 0x1 ;  /* 0x0000000dac117211 */ /* 0x040fe400078e08ff */
[CC--:B------:R-:W-:Y:S01]  /*23e0*/  LEA R8, P0, R19.reuse, R178.reuse, 0x1 ;  /* 0x000000b213087211 */ /* 0x0c0fe200078008ff */
[----:B------:R1:W3:Y:S02]  /*23f0*/  LDG.E.U16 R180, desc[UR60][R2.64] ;  /* 0x0000003c02b47981 */ /* 0x0002e4000c1e1500 */
[C---:B------:R-:W-:Y:S01]  /*2400*/  IMAD R135, R172.reuse, 0x2, R17 ;  /* 0x00000002ac877824 */ /* 0x040fe200078e0211 */
[----:B------:R-:W-:Y:S02]  /*2410*/  LEA.HI.X.SX32 R9, R19, R5, 0x1, P0 ;  /* 0x0000000513097211 */ /* 0x000fe400000f0eff */
[----:B0-----:R-:W-:Y:S01]  /*2420*/  LEA R6, P1, R21, R178, 0x1 ;  /* 0x000000b215067211 */ /* 0x001fe200078208ff */
[----:B------:R-:W-:-:S02]  /*2430*/  IMAD R19, R172, 0x2, R135 ;  /* 0x00000002ac137824 */ /* 0x000fc400078e0287 */
[----:B------:R0:W3:Y:S01]  /*2440*/  LDG.E.U16 R122, desc[UR60][R8.64] ;  /* 0x0000003c087a7981 */ /* 0x0000e2000c1e1500 */
[----:B------:R-:W-:Y:S01]  /*2450*/  LEA.HI.X.SX32 R7, R21, R5, 0x1, P1 ;  /* 0x0000000515077211 */ /* 0x000fe200008f0eff */
[----:B------:R-:W-:Y:S01]  /*2460*/  IMAD R21, R172, 0x2, R19 ;  /* 0x00000002ac157824 */ /* 0x000fe200078e0213 */
[----:B-1----:R-:W-:-:S03]  /*2470*/  LEA R2, P0, R23, R178, 0x1 ;  /* 0x000000b217027211 */ /* 0x002fc600078008ff */
[C---:B------:R-:W-:Y:S01]  /*2480*/  IMAD R31, R172.reuse, 0x2, R21 ;  /* 0x00000002ac1f7824 */ /* 0x040fe200078e0215 */
[----:B------:R-:W-:Y:S01]  /*2490*/  LEA.HI.X.SX32 R3, R23, R5, 0x1, P0 ;  /* 0x0000000517037211 */ /* 0x000fe200000f0eff */
[----:B------:R1:W3:Y:S01]  /*24a0*/  LDG.E.U16 R49, desc[UR60][R6.64] ;  /* 0x0000003c06317981 */ /* 0x0002e2000c1e1500 */
[C---:B0-----:R-:W-:Y:S02]  /*24b0*/  LEA R8, P0, R15.reuse, R178, 0x1 ;  /* 0x000000b20f087211 */ /* 0x041fe400078008ff */
[----:B------:R-:W-:Y:S01]  /*24c0*/  LEA R137, R172, R31, 0x1 ;  /* 0x0000001fac897211 */ /* 0x000fe200078e08ff */
[----:B------:R0:W3:Y:S01]  /*24d0*/  LDG.E.U16 R25, desc[UR60][R2.64] ;  /* 0x0000003c02197981 */ /* 0x0000e2000c1e1500 */
[----:B------:R-:W-:-:S03]  /*24e0*/  LEA.HI.X.SX32 R9, R15, R5, 0x1, P0 ;  /* 0x000000050f097211 */ /* 0x000fc600000f0eff */
[C---:B------:R-:W-:Y:S01]  /*24f0*/  IMAD R15, R172.reuse, 0x2, R137 ;  /* 0x00000002ac0f7824 */ /* 0x040fe200078e0289 */
[CC--:B-1----:R-:W-:Y:S01]  /*2500*/  LEA R6, P1, R27.reuse, R178.reuse, 0x1 ;  /* 0x000000b21b067211 */ /* 0x0c2fe200078208ff */
[----:B------:R1:W3:Y:S03]  /*2510*/  LDG.E.U16 R134, desc[UR60][R8.64] ;  /* 0x0000003c08867981 */ /* 0x0002e6000c1e1500 */
[----:B------:R-:W-:Y:S01]  /*2520*/  LEA.HI.X.SX32 R7, R27, R5, 0x1, P1 ;  /* 0x000000051b077211 */ /* 0x000fe200008f0eff */
[----:B------:R-:W-:Y:S01]  /*2530*/  IMAD R27, R172, 0x2, R15 ;  /* 0x00000002ac1b7824 */ /* 0x000fe200078e020f */
[----:B0-----:R-:W-:-:S03]  /*2540*/  LEA R2, P0, R29, R178, 0x1 ;  /* 0x000000b21d027211 */ /* 0x001fc600078008ff */
        /* <DEDUP_REMOVED lines=35> */
[----:B------:R0:W3:Y:S01]  /*2780*/  LDG.E.U16 R118, desc[UR60][R8.64] ;  /* 0x0000003c08767981 */ /* 0x0000e2000c1e1500 */
[----:B------:R-:W-:Y:S02]  /*2790*/  LEA R2, P0, R29, R178, 0x1 ;  /* 0x000000b21d027211 */ /* 0x000fe400078008ff */
[-C--:B------:R-:W-:Y:S01]  /*27a0*/  LEA.HI.X.SX32 R7, R27, R5.reuse, 0x1, P1 ;  /* 0x000000051b077211 */ /* 0x080fe200008f0eff */
[----:B------:R-:W-:Y:S01]  /*27b0*/  IMAD R27, R172, 0x2, R15 ;  /* 0x00000002ac1b7824 */ /* 0x000fe200078e020f */
[----:B------:R-:W-:-:S03]  /*27c0*/  LEA.HI.X.SX32 R3, R29, R5, 0x1, P0 ;  /* 0x000000051d037211 */ /* 0x000fc600000f0eff */
[----:B------:R1:W3:Y:S01]  /*27d0*/  LDG.E.U16 R45, desc[UR60][R6.64] ;  /* 0x0000003c062d7981 */ /* 0x0002e2000c1e1500 */
[C---:B------:R-:W-:Y:S02]  /*27e0*/  LEA R29, R172.reuse, R27, 0x1 ;  /* 0x0000001bac1d7211 */ /* 0x040fe400078e08ff */
[CC--:B0-----:R-:W-:Y:S01]  /*27f0*/  LEA R8, P0, R11.reuse, R178.reuse, 0x1 ;  /* 0x000000b20b087211 */ /* 0x0c1fe200078008ff */
[----:B------:R0:W3:Y:S02]  /*2800*/  LDG.E.U16 R21, desc[UR60][R2.64] ;  /* 0x0000003c02157981 */ /* 0x0000e4000c1e1500 */
[C---:B------:R-:W-:Y:S01]  /*2810*/  IMAD R145, R172.reuse, 0x2, R29 ;  /* 0x00000002ac917824 */ /* 0x040fe200078e021d */
[----:B------:R-:W-:Y:S02]  /*2820*/  LEA.HI.X.SX32 R9, R11, R5, 0x1, P0 ;  /* 0x000000050b097211 */ /* 0x000fe400000f0eff */
[----:B-1----:R-:W-:Y:S01]  /*2830*/  LEA R6, P1, R13, R178, 0x1 ;  /* 0x000000b20d067211 */ /* 0x002fe200078208ff */
[----:B------:R-:W-:-:S02]  /*2840*/  IMAD R11, R172, 0x2, R145 ;  /* 0x00000002ac0b7824 */ /* 0x000fc400078e0291 */
[----:B------:R-:W3:Y:S01]  /*2850*/  LDG.E.U16 R136, desc[UR60][R8.64] ;  /* 0x0000003c08887981 */ /* 0x000ee2000c1e1500 */
[----:B------:R-:W-:Y:S01]  /*2860*/  LEA.HI.X.SX32 R7, R13, R5, 0x1, P1 ;  /* 0x000000050d077211 */ /* 0x000fe200008f0eff */
[----:B------:R-:W-:Y:S01]  /*2870*/  IMAD R13, R172, 0x2, R11 ;  /* 0x00000002ac0d7824 */ /* 0x000fe200078e020b */
[----:B0-----:R-:W-:-:S03]  /*2880*/  LEA R2, P0, R17, R178, 0x1 ;  /* 0x000000b211027211 */ /* 0x001fc600078008ff */
[----:B------:R0:W3:Y:S01]  /*2890*/  LDG.E.U16 R44, desc[UR60][R6.64] ;  /* 0x0000003c062c7981 */ /* 0x0000e2000c1e1500 */
[----:B------:R-:W-:Y:S01]  /*28a0*/  LEA.HI.X.SX32 R3, R17, R5, 0x1, P0 ;  /* 0x0000000511037211 */ /* 0x000fe200000f0eff */
[----:B------:R-:W-:Y:S01]  /*28b0*/  IMAD R17, R172, 0x2, R13 ;  /* 0x00000002ac117824 */ /* 0x000fe200078e020d */
[----:B------:R-:W-:-:S03]  /*28c0*/  LEA R168, P0, R19, R178, 0x1 ;  /* 0x000000b213a87211 */ /* 0x000fc600078008ff */
[----:B------:R1:W3:Y:S01]  /*28d0*/  LDG.E.U16 R20, desc[UR60][R2.64] ;  /* 0x0000003c02147981 */ /* 0x0002e2000c1e1500 */
[----:B------:R-:W-:Y:S02]  /*28e0*/  LEA R147, R172, R17, 0x1 ;  /* 0x00000011ac937211 */ /* 0x000fe400078e08ff */
[----:B0-----:R-:W-:-:S03]  /*28f0*/  LEA R6, P1, R31, R178, 0x1 ;  /* 0x000000b21f067211 */ /* 0x001fc600078208ff */
[C---:B------:R-:W-:Y:S01]  /*2900*/  IMAD R9, R172.reuse, 0x2, R147 ;  /* 0x00000002ac097824 */ /* 0x040fe200078e0293 */
[-C--:B------:R-:W-:Y:S02]  /*2910*/  LEA.HI.X.SX32 R169, R19, R5.reuse, 0x1, P0 ;  /* 0x0000000513a97211 */ /* 0x080fe400000f0eff */
[-C--:B------:R-:W-:Y:S01]  /*2920*/  LEA.HI.X.SX32 R7, R31, R5.reuse, 0x1, P1 ;  /* 0x000000051f077211 */ /* 0x080fe200008f0eff */
[C---:B------:R-:W-:Y:S01]  /*2930*/  IMAD R31, R172.reuse, 0x2, R9 ;  /* 0x00000002ac1f7824 */ /* 0x040fe200078e0209 */
[CC--:B-1----:R-:W-:Y:S01]  /*2940*/  LEA R2, P0, R33.reuse, R178.reuse, 0x1 ;  /* 0x000000b221027211 */ /* 0x0c2fe200078008ff */
[----:B------:R-:W-:Y:S03]  /*2950*/  STL [R1+0x4], R4 ;  /* 0x0000040401007387 */ /* 0x000fe60000100800 */
[-C--:B------:R-:W-:Y:S01]  /*2960*/  LEA.HI.X.SX32 R3, R33, R5.reuse, 0x1, P0 ;  /* 0x0000000521037211 */ /* 0x080fe200000f0eff */
[C---:B------:R-:W-:Y:S01]  /*2970*/  IMAD R33, R172.reuse, 0x2, R31 ;  /* 0x00000002ac217824 */ /* 0x040fe200078e021f */
[CC--:B------:R-:W-:Y:S01]  /*2980*/  LEA R166, P0, R15.reuse, R178.reuse, 0x1 ;  /* 0x000000b20fa67211 */ /* 0x0c0fe200078008ff */
[----:B------:R0:W3:Y:S02]  /*2990*/  LDG.E.U16 R43, desc[UR60][R6.64] ;  /* 0x0000003c062b7981 */ /* 0x0000e4000c1e1500 */
[C---:B------:R-:W-:Y:S01]  /*29a0*/  IMAD R149, R172.reuse, 0x2, R33 ;  /* 0x00000002ac957824 */ /* 0x040fe200078e0221 */
[----:B------:R-:W-:Y:S01]  /*29b0*/  LEA.HI.X.SX32 R167, R15, R5, 0x1, P0 ;  /* 0x000000050fa77211 */ /* 0x000fe200000f0eff */
[----:B------:R1:W3:Y:S03]  /*29c0*/  LDG.E.U16 R19, desc[UR60][R2.64] ;  /* 0x0000003c02137981 */ /* 0x0002e6000c1e1500 */
[----:B------:R-:W-:Y:S01]  /*29d0*/  LEA R15, R172, R149, 0x1 ;  /* 0x00000095ac0f7211 */ /* 0x000fe200078e08ff */
[----:B------:R4:W-:Y:S01]  /*29e0*/  STL [R1], R0 ;  /* 0x0000000001007387 */ /* 0x0009e20000100800 */
[----:B0-----:R-:W-:-:S03]  /*29f0*/  LEA R6, P1, R27, R178, 0x1 ;  /* 0x000000b21b067211 */ /* 0x001fc600078208ff */
[----:B------:R-:W3:Y:S01]  /*2a00*/  LDG.E.U16 R166, desc[UR60][R166.64] ;  /* 0x0000003ca6a67981 */ /* 0x000ee2000c1e1500 */
[-C--:B------:R-:W-:Y:S01]  /*2a10*/  LEA.HI.X.SX32 R7, R27, R5.reuse, 0x1, P1 ;  /* 0x000000051b077211 */ /* 0x080fe200008f0eff */
[C---:B------:R-:W-:Y:S01]  /*2a20*/  IMAD R27, R172.reuse, 0x2, R15 ;  /* 0x00000002ac1b7824 */ /* 0x040fe200078e020f */
[CC--:B-1----:R-:W-:Y:S01]  /*2a30*/  LEA R2, P0, R29.reuse, R178.reuse, 0x1 ;  /* 0x000000b21d027211 */ /* 0x0c2fe200078008ff */
[----:B------:R-:W3:Y:S03]  /*2a40*/  LDG.E.U16 R168, desc[UR60][R168.64] ;  /* 0x0000003ca8a87981 */ /* 0x000ee6000c1e1500 */
[-C--:B------:R-:W-:Y:S01]  /*2a50*/  LEA.HI.X.SX32 R3, R29, R5.reuse, 0x1, P0 ;  /* 0x000000051d037211 */ /* 0x080fe200000f0eff */
[C---:B------:R-:W-:Y:S01]  /*2a60*/  IMAD R29, R172.reuse, 0x2, R27 ;  /* 0x00000002ac1d7824 */ /* 0x040fe200078e021b */
[C---:B------:R-:W-:Y:S01]  /*2a70*/  LEA R164, P0, R11.reuse, R178, 0x1 ;  /* 0x000000b20ba47211 */ /* 0x040fe200078008ff */
[----:B------:R-:W3:Y:S02]  /*2a80*/  LDG.E.U16 R42, desc[UR60][R6.64] ;  /* 0x0000003c062a7981 */ /* 0x000ee4000c1e1500 */
[C---:B------:R-:W-:Y:S01]  /*2a90*/  IMAD R151, R172.reuse, 0x2, R29 ;  /* 0x00000002ac977824 */ /* 0x040fe200078e021d */
[----:B------:R-:W-:Y:S01]  /*2aa0*/  LEA.HI.X.SX32 R165, R11, R5, 0x1, P0 ;  /* 0x000000050ba57211 */ /* 0x000fe200000f0eff */
[----:B------:R0:W3:Y:S02]  /*2ab0*/  LDG.E.U16 R18, desc[UR60][R2.64] ;  /* 0x0000003c02127981 */ /* 0x0000e4000c1e1500 */
[----:B------:R-:W-:-:S02]  /*2ac0*/  IMAD R11, R172, 0x2, R151 ;  /* 0x00000002ac0b7824 */ /* 0x000fc400078e0297 */
[----:B------:R-:W3:Y:S03]  /*2ad0*/  LDG.E.U16 R164, desc[UR60][R164.64] ;  /* 0x0000003ca4a47981 */ /* 0x000ee6000c1e1500 */
[----:B------:R-:W-:-:S05]  /*2ae0*/  LEA R37, R172, R11, 0x1 ;  /* 0x0000000bac257211 */ /* 0x000fca00078e08ff */
[----:B------:R-:W-:Y:S01]  /*2af0*/  IMAD R51, R172, 0x2, R37 ;  /* 0x00000002ac337824 */ /* 0x000fe200078e0225 */
[----:B0-----:R-:W-:-:S03]  /*2b00*/  LEA R2, P0, R17, R178, 0x1 ;  /* 0x000000b211027211 */ /* 0x001fc600078008ff */
[C---:B------:R-:W-:Y:S01]  /*2b10*/  IMAD R153, R172.reuse, 0x2, R51 ;  /* 0x00000002ac997824 */ /* 0x040fe200078e0233 */
[-C--:B------:R-:W-:Y:S02]  /*2b20*/  LEA.HI.X.SX32 R3, R17, R5.reuse, 0x1, P0 ;  /* 0x0000000511037211 */ /* 0x080fe400000f0eff */
[CC--:B------:R-:W-:Y:S01]  /*2b30*/  LEA R162, P0, R9.reuse, R178.reuse, 0x1 ;  /* 0x000000b209a27211 */ /* 0x0c0fe200078008ff */
[C---:B------:R-:W-:Y:S02]  /*2b40*/  IMAD R53, R172.reuse, 0x2, R153 ;  /* 0x00000002ac357824 */ /* 0x040fe400078e0299 */
[----:B------:R0:W3:Y:S01]  /*2b50*/  LDG.E.U16 R17, desc[UR60][R2.64] ;  /* 0x0000003c02117981 */ /* 0x0000e2000c1e1500 */
[----:B------:R-:W-:Y:S01]  /*2b60*/  LEA.HI.X.SX32 R163, R9, R5, 0x1, P0 ;  /* 0x0000000509a37211 */ /* 0x000fe200000f0eff */
[----:B------:R-:W-:Y:S01]  /*2b70*/  IMAD R55, R172, 0x2, R53 ;  /* 0x00000002ac377824 */ /* 0x000fe200078e0235 */
[----:B------:R-:W-:-:S03]  /*2b80*/  LEA R6, P1, R13, R178, 0x1 ;  /* 0x000000b20d067211 */ /* 0x000fc600078208ff */
[----:B------:R-:W3:Y:S01]  /*2b90*/  LDG.E.U16 R162, desc[UR60][R162.64] ;  /* 0x0000003ca2a27981 */ /* 0x000ee2000c1e1500 */
[CC--:B0-----:R-:W-:Y:S02]  /*2ba0*/  LEA R2, P0, R33.reuse, R178.reuse, 0x1 ;  /* 0x000000b221027211 */ /* 0x0c1fe400078008ff */
[C---:B------:R-:W-:Y:S02]  /*2bb0*/  LEA R59, R172.reuse, R55, 0x1 ;  /* 0x00000037ac3b7211 */ /* 0x040fe400078e08ff */
[-C--:B------:R-:W-:Y:S02]  /*2bc0*/  LEA.HI.X.SX32 R3, R33, R5.reuse, 0x1, P0 ;  /* 0x0000000521037211 */ /* 0x080fe400000f0eff */
[----:B------:R-:W-:Y:S01]  /*2bd0*/  LEA R160, P0, R15, R178, 0x1 ;  /* 0x000000b20fa07211 */ /* 0x000fe200078008ff */
[C---:B------:R-:W-:Y:S01]  /*2be0*/  IMAD R155, R172.reuse, 0x2, R59 ;  /* 0x00000002ac9b7824 */ /* 0x040fe200078e023b */
[-C--:B------:R-:W-:Y:S01]  /*2bf0*/  LEA.HI.X.SX32 R7, R13, R5.reuse, 0x1, P1 ;  /* 0x000000050d077211 */ /* 0x080fe200008f0eff */
[----:B------:R0:W3:Y:S01]  /*2c00*/  LDG.E.U16 R16, desc[UR60][R2.64] ;  /* 0x0000003c02107981 */ /* 0x0000e2000c1e1500 */
[----:B------:R-:W-:Y:S01]  /*2c10*/  LEA.HI.X.SX32 R161, R15, R5, 0x1, P0 ;  /* 0x000000050fa17211 */ /* 0x000fe200000f0eff */
[----:B------:R-:W-:-:S02]  /*2c20*/  IMAD R13, R172, 0x2, R155 ;  /* 0x00000002ac0d7824 */ /* 0x000fc400078e029b */
[----:B------:R1:W3:Y:S01]  /*2c30*/  LDG.E.U16 R41, desc[UR60][R6.64] ;  /* 0x0000003c06297981 */ /* 0x0002e2000c1e1500 */
[CC--:B0-----:R-:W-:Y:S01]  /*2c40*/  LEA R2, P0, R29.reuse, R178.reuse, 0x1 ;  /* 0x000000b21d027211 */ /* 0x0c1fe200078008ff */
[C---:B------:R-:W-:Y:S02]  /*2c50*/  IMAD R35, R172.reuse, 0x2, R13 ;  /* 0x00000002ac237824 */ /* 0x040fe400078e020d */
[----:B------:R-:W3:Y:S01]  /*2c60*/  LDG.E.U16 R160, desc[UR60][R160.64] ;  /* 0x0000003ca0a07981 */ /* 0x000ee2000c1e1500 */
[-C--:B------:R-:W-:Y:S02]  /*2c70*/  LEA.HI.X.SX32 R3, R29, R5.reuse, 0x1, P0 ;  /* 0x000000051d037211 */ /* 0x080fe400000f0eff */
[-C--:B------:R-:W-:Y:S02]  /*2c80*/  LEA R8, P0, R11, R178.reuse, 0x1 ;  /* 0x000000b20b087211 */ /* 0x080fe400078008ff */
[----:B-1----:R-:W-:Y:S01]  /*2c90*/  LEA R6, P1, R31, R178, 0x1 ;  /* 0x000000b21f067211 */ /* 0x002fe200078208ff */
[----:B------:R-:W-:Y:S01]  /*2ca0*/  IMAD R33, R172, 0x2, R35 ;  /* 0x00000002ac217824 */ /* 0x000fe200078e0223 */
[-C--:B------:R-:W-:Y:S01]  /*2cb0*/  LEA.HI.X.SX32 R9, R11, R5.reuse, 0x1, P0 ;  /* 0x000000050b097211 */ /* 0x080fe200000f0eff */
[----:B------:R-:W3:Y:S01]  /*2cc0*/  LDG.E.U16 R15, desc[UR60][R2.64] ;  /* 0x0000003c020f7981 */ /* 0x000ee2000c1e1500 */
[----:B------:R-:W-:-:S03]  /*2cd0*/  LEA.HI.X.SX32 R7, R31, R5, 0x1, P1 ;  /* 0x000000051f077211 */ /* 0x000fc600008f0eff */
[----:B------:R-:W5:Y:S01]  /*2ce0*/  LDG.E.U16 R70, desc[UR60][R8.64] ;  /* 0x0000003c08467981 */ /* 0x000f62000c1e1500 */
[----:B------:R-:W-:-:S03]  /*2cf0*/  LEA R157, R172, R33, 0x1 ;  /* 0x00000021ac9d7211 */ /* 0x000fc600078e08ff */
[----:B------:R0:W3:Y:S02]  /*2d00*/  LDG.E.U16 R40, desc[UR60][R6.64] ;  /* 0x0000003c06287981 */ /* 0x0000e4000c1e1500 */
[----:B0-----:R-:W-:-:S04]  /*2d10*/  LEA R6, P1, R27, R178, 0x1 ;  /* 0x000000b21b067211 */ /* 0x001fc800078208ff */
[----:B------:R-:W-:Y:S01]  /*2d20*/  LEA.HI.X.SX32 R7, R27, R5, 0x1, P1 ;  /* 0x000000051b077211 */ /* 0x000fe200008f0eff */
[----:B------:R-:W-:-:S04]  /*2d30*/  IMAD R27, R172, 0x2, R157 ;  /* 0x00000002ac1b7824 */ /* 0x000fc800078e029d */
[C---:B------:R-:W-:Y:S01]  /*2d40*/  IMAD R31, R172.reuse, 0x2, R27 ;  /* 0x00000002ac1f7824 */ /* 0x040fe200078e021b */
[----:B------:R0:W3:Y:S03]  /*2d50*/  LDG.E.U16 R39, desc[UR60][R6.64] ;  /* 0x0000003c06277981 */ /* 0x0000e6000c1e1500 */
[----:B------:R-:W-:-:S04]  /*2d60*/  IMAD R11, R172, 0x2, R31 ;  /* 0x00000002ac0b7824 */ /* 0x000fc800078e021f */
[----:B------:R-:W-:Y:S01]  /*2d70*/  IMAD R159, R172, 0x2, R11 ;  /* 0x00000002ac9f7824 */ /* 0x000fe200078e020b */
[----:B0-----:R-:W-:-:S04]  /*2d80*/  LEA R6, P1, R37, R178, 0x1 ;  /* 0x000000b225067211 */ /* 0x001fc800078208ff */
[C---:B----4-:R-:W-:Y:S02]  /*2d90*/  LEA R0, R172.reuse, R159, 0x1 ;  /* 0x0000009fac007211 */ /* 0x050fe400078e08ff */
[-C--:B------:R-:W-:Y:S02]  /*2da0*/  LEA.HI.X.SX32 R7, R37, R5.reuse, 0x1, P1 ;  /* 0x0000000525077211 */ /* 0x080fe400008f0eff */
[C---:B------:R-:W-:Y:S01]  /*2db0*/  LEA R2, P0, R51.reuse, R178, 0x1 ;  /* 0x000000b233027211 */ /* 0x040fe200078008ff */
[C---:B------:R-:W-:Y:S02]  /*2dc0*/  IMAD R29, R172.reuse, 0x2, R0 ;  /* 0x00000002ac1d7824 */ /* 0x040fe400078e0200 */
[----:B------:R0:W4:Y:S01]  /*2dd0*/  LDG.E.U16 R38, desc[UR60][R6.64] ;  /* 0x0000003c06267981 */ /* 0x000122000c1e1500 */
[----:B------:R-:W-:Y:S01]  /*2de0*/  LEA.HI.X.SX32 R3, R51, R5, 0x1, P0 ;  /* 0x0000000533037211 */ /* 0x000fe200000f0eff */
[----:B------:R-:W-:-:S04]  /*2df0*/  IMAD R4, R172, 0x2, R29 ;  /* 0x00000002ac047824 */ /* 0x000fc800078e021d */
[----:B------:R1:W4:Y:S01]  /*2e00*/  LDG.E.U16 R14, desc[UR60][R2.64] ;  /* 0x0000003c020e7981 */ /* 0x000322000c1e1500 */
[----:B0-----:R-:W-:Y:S01]  /*2e10*/  LEA R6, P0, R53, R178, 0x1 ;  /* 0x000000b235067211 */ /* 0x001fe200078008ff */
[----:B------:R-:W-:-:S03]  /*2e20*/  IMAD R161, R172, 0x2, R4 ;  /* 0x00000002aca17824 */ /* 0x000fc600078e0204 */
[-C--:B------:R-:W-:Y:S02]  /*2e30*/  LEA.HI.X.SX32 R7, R53, R5.reuse, 0x1, P0 ;  /* 0x0000000535077211 */ /* 0x080fe400000f0eff */
[C---:B-1----:R-:W-:Y:S01]  /*2e40*/  LEA R2, P0, R59.reuse, R178, 0x1 ;  /* 0x000000b23b027211 */ /* 0x042fe200078008ff */
[C---:B------:R-:W-:Y:S02]  /*2e50*/  IMAD R10, R172.reuse, 0x2, R161 ;  /* 0x00000002ac0a7824 */ /* 0x040fe400078e02a1 */
[----:B------:R0:W4:Y:S01]  /*2e60*/  LDG.E.U16 R170, desc[UR60][R6.64] ;  /* 0x0000003c06aa7981 */ /* 0x000122000c1e1500 */
[----:B------:R-:W-:Y:S02]  /*2e70*/  LEA.HI.X.SX32 R3, R59, R5, 0x1, P0 ;  /* 0x000000053b037211 */ /* 0x000fe400000f0eff */
[----:B------:R-:W-:Y:S02]  /*2e80*/  LEA R30, R172, R10, 0x1 ;  /* 0x0000000aac1e7211 */ /* 0x000fe400078e08ff */
[----:B0-----:R-:W-:-:S04]  /*2e90*/  LEA R6, P0, R13, R178, 0x1 ;  /* 0x000000b20d067211 */ /* 0x001fc800078008ff */
[-C--:B------:R-:W-:Y:S02]  /*2ea0*/  LEA.HI.X.SX32 R7, R13, R5.reuse, 0x1, P0 ;  /* 0x000000050d077211 */ /* 0x080fe400000f0eff */
[----:B------:R0:W4:Y:S01]  /*2eb0*/  LDG.E.U16 R13, desc[UR60][R2.64] ;  /* 0x0000003c020d7981 */ /* 0x000122000c1e1500 */
[CC--:B------:R-:W-:Y:S01]  /*2ec0*/  LEA R8, P1, R55.reuse, R178.reuse, 0x1 ;  /* 0x000000b237087211 */ /* 0x0c0fe200078208ff */
[C---:B------:R-:W-:Y:S02]  /*2ed0*/  IMAD R26, R172.reuse, 0x2, R30 ;  /* 0x00000002ac1a7824 */ /* 0x040fe400078e021e */
[----:B------:R-:W4:Y:S01]  /*2ee0*/  LDG.E.U16 R174, desc[UR60][R6.64] ;  /* 0x0000003c06ae7981 */ /* 0x000f22000c1e1500 */
[----:B------:R-:W-:Y:S02]  /*2ef0*/  LEA.HI.X.SX32 R9, R55, R5, 0x1, P1 ;  /* 0x0000000537097211 */ /* 0x000fe400008f0eff */
[----:B0-----:R-:W-:Y:S01]  /*2f00*/  LEA R2, P0, R33, R178, 0x1 ;  /* 0x000000b221027211 */ /* 0x001fe200078008ff */
[----:B------:R-:W-:-:S02]  /*2f10*/  IMAD R163, R172, 0x2, R26 ;  /* 0x00000002aca37824 */ /* 0x000fc400078e021a */
[----:B------:R0:W4:Y:S01]  /*2f20*/  LDG.E.U16 R37, desc[UR60][R8.64] ;  /* 0x0000003c08257981 */ /* 0x000122000c1e1500 */
[----:B------:R-:W-:Y:S02]  /*2f30*/  LEA.HI.X.SX32 R3, R33, R5, 0x1, P0 ;  /* 0x0000000521037211 */ /* 0x000fe400000f0eff */
[----:B------:R-:W-:-:S03]  /*2f40*/  LEA R58, P0, R27, R178, 0x1 ;  /* 0x000000b21b3a7211 */ /* 0x000fc600078008ff */
[----:B------:R1:W4:Y:S01]  /*2f50*/  LDG.E.U16 R12, desc[UR60][R2.64] ;  /* 0x0000003c020c7981 */ /* 0x000322000c1e1500 */
[----:B------:R-:W-:Y:S01]  /*2f60*/  LEA.HI.X.SX32 R59, R27, R5, 0x1, P0 ;  /* 0x000000051b3b7211 */ /* 0x000fe200000f0eff */
[----:B------:R-:W-:Y:S01]  /*2f70*/  IMAD R27, R172, 0x2, R163 ;  /* 0x00000002ac1b7824 */ /* 0x000fe200078e02a3 */
[----:B0-----:R-:W-:-:S03]  /*2f80*/  LEA R8, P1, R35, R178, 0x1 ;  /* 0x000000b223087211 */ /* 0x001fc600078208ff */
[C---:B------:R-:W-:Y:S01]  /*2f90*/  IMAD R32, R172.reuse, 0x2, R27 ;  /* 0x00000002ac207824 */ /* 0x040fe200078e021b */
[-C--:B------:R-:W-:Y:S01]  /*2fa0*/  LEA.HI.X.SX32 R9, R35, R5.reuse, 0x1, P1 ;  /* 0x0000000523097211 */ /* 0x080fe200008f0eff */
[----:B------:R-:W4:Y:S01]  /*2fb0*/  LDG.E.U16 R58, desc[UR60][R58.64] ;  /* 0x0000003c3a3a7981 */ /* 0x000f22000c1e1500 */
[C---:B-1----:R-:W-:Y:S02]  /*2fc0*/  LEA R2, P0, R11.reuse, R178, 0x1 ;  /* 0x000000b20b027211 */ /* 0x042fe400078008ff */
[C---:B------:R-:W-:Y:S01]  /*2fd0*/  LEA R28, R172.reuse, R32, 0x1 ;  /* 0x00000020ac1c7211 */ /* 0x040fe200078e08ff */
[----:B------:R0:W4:Y:S01]  /*2fe0*/  LDG.E.U16 R36, desc[UR60][R8.64] ;  /* 0x0000003c08247981 */ /* 0x000122000c1e1500 */
[----:B------:R-:W-:Y:S02]  /*2ff0*/  LEA.HI.X.SX32 R3, R11, R5, 0x1, P0 ;  /* 0x000000050b037211 */ /* 0x000fe400000f0eff */
[----:B------:R-:W-:Y:S01]  /*3000*/  LEA R6, P1, R31, R178, 0x1 ;  /* 0x000000b21f067211 */ /* 0x000fe200078208ff */
[----:B------:R-:W-:-:S02]  /*3010*/  IMAD R165, R172, 0x2, R28 ;  /* 0x00000002aca57824 */ /* 0x000fc400078e021c */
[----:B------:R1:W4:Y:S01]  /*3020*/  LDG.E.U16 R11, desc[UR60][R2.64] ;  /* 0x0000003c020b7981 */ /* 0x000322000c1e1500 */
[CC--:B0-----:R-:W-:Y:S02]  /*3030*/  LEA R8, P0, R0.reuse, R178.reuse, 0x1 ;  /* 0x000000b200087211 */ /* 0x0c1fe400078008ff */
[-C--:B------:R-:W-:Y:S02]  /*3040*/  LEA.HI.X.SX32 R7, R31, R5.reuse, 0x1, P1 ;  /* 0x000000051f077211 */ /* 0x080fe400008f0eff */
[-C--:B------:R-:W-:Y:S01]  /*3050*/  LEA.HI.X.SX32 R9, R0, R5.reuse, 0x1, P0 ;  /* 0x0000000500097211 */ /* 0x080fe200000f0eff */
[----:B------:R-:W-:Y:S01]  /*3060*/  IMAD R0, R172, 0x2, R165 ;  /* 0x00000002ac007824 */ /* 0x000fe200078e02a5 */
[CC--:B-1----:R-:W-:Y:S01]  /*3070*/  LEA R2, P0, R4.reuse, R178.reuse, 0x1 ;  /* 0x000000b204027211 */ /* 0x0c2fe200078008ff */
[----:B------:R0:W4:Y:S03]  /*3080*/  LDG.E.U16 R35, desc[UR60][R6.64] ;  /* 0x0000003c06237981 */ /* 0x000126000c1e1500 */
[----:B------:R-:W-:Y:S01]  /*3090*/  LEA.HI.X.SX32 R3, R4, R5, 0x1, P0 ;  /* 0x0000000504037211 */ /* 0x000fe200000f0eff */
[----:B------:R-:W4:Y:S01]  /*30a0*/  LDG.E.U16 R59, desc[UR60][R8.64] ;  /* 0x0000003c083b7981 */ /* 0x000f22000c1e1500 */
[----:B------:R-:W-:Y:S01]  /*30b0*/  IMAD R4, R172, 0x2, R0 ;  /* 0x00000002ac047824 */ /* 0x000fe200078e0200 */
[----:B0-----:R-:W-:-:S04]  /*30c0*/  LEA R6, P1, R29, R178, 0x1 ;  /* 0x000000b21d067211 */ /* 0x001fc800078208ff */
[----:B------:R-:W-:Y:S01]  /*30d0*/  LEA.HI.X.SX32 R7, R29, R5, 0x1, P1 ;  /* 0x000000051d077211 */ /* 0x000fe200008f0eff */
[----:B------:R-:W-:Y:S01]  /*30e0*/  IMAD R29, R172, 0x2, R4 ;  /* 0x00000002ac1d7824 */ /* 0x000fe200078e0204 */
[----:B------:R-:W-:-:S03]  /*30f0*/  LEA R60, P0, R10, R178, 0x1 ;  /* 0x000000b20a3c7211 */ /* 0x000fc600078008ff */
[----:B------:R0:W4:Y:S01]  /*3100*/  LDG.E.U16 R34, desc[UR60][R6.64] ;  /* 0x0000003c06227981 */ /* 0x000122000c1e1500 */
[----:B------:R-:W-:-:S05]  /*3110*/  LEA R167, R172, R29, 0x1 ;  /* 0x0000001daca77211 */ /* 0x000fca00078e08ff */
[----:B------:R-:W-:Y:S01]  /*3120*/  IMAD R50, R172, 0x2, R167 ;  /* 0x00000002ac327824 */ /* 0x000fe200078e02a7 */
[-C--:B0-----:R-:W-:Y:S02]  /*3130*/  LEA R6, P1, R30, R178.reuse, 0x1 ;  /* 0x000000b21e067211 */ /* 0x081fe400078208ff */
[-C--:B------:R-:W-:Y:S02]  /*3140*/  LEA.HI.X.SX32 R61, R10, R5.reuse, 0x1, P0 ;  /* 0x000000050a3d7211 */ /* 0x080fe400000f0eff */
[----:B------:R-:W-:Y:S01]  /*3150*/  LEA.HI.X.SX32 R7, R30, R5, 0x1, P1 ;  /* 0x000000051e077211 */ /* 0x000fe200008f0eff */
[C---:B------:R-:W-:Y:S01]  /*3160*/  IMAD R30, R172.reuse, 0x2, R50 ;  /* 0x00000002ac1e7824 */ /* 0x040fe200078e0232 */
[----:B------:R0:W4:Y:S03]  /*3170*/  LDG.E.U16 R10, desc[UR60][R2.64] ;  /* 0x0000003c020a7981 */ /* 0x000126000c1e1500 */
[----:B------:R-:W-:Y:S01]  /*3180*/  IMAD R31, R172, 0x2, R30 ;  /* 0x00000002ac1f7824 */ /* 0x000fe200078e021e */
[----:B------:R1:W4:Y:S04]  /*3190*/  LDG.E.U16 R33, desc[UR60][R6.64] ;  /* 0x0000003c06217981 */ /* 0x000328000c1e1500 */
[----:B------:R-:W4:Y:S01]  /*31a0*/  LDG.E.U16 R60, desc[UR60][R60.64] ;  /* 0x0000003c3c3c7981 */ /* 0x000f22000c1e1500 */
[----:B0-----:R-:W-:Y:S01]  /*31b0*/  LEA R2, P0, R26, R178, 0x1 ;  /* 0x000000b21a027211 */ /* 0x001fe200078008ff */
[----:B------:R-:W-:-:S03]  /*31c0*/  IMAD R169, R172, 0x2, R31 ;  /* 0x00000002aca97824 */ /* 0x000fc600078e021f */
[----:B------:R-:W-:Y:S02]  /*31d0*/  LEA.HI.X.SX32 R3, R26, R5, 0x1, P0 ;  /* 0x000000051a037211 */ /* 0x000fe400000f0eff */
[CC--:B------:R-:W-:Y:S02]  /*31e0*/  LEA R26, P0, R27.reuse, R178.reuse, 0x1 ;  /* 0x000000b21b1a7211 */ /* 0x0c0fe400078008ff */
[----:B------:R-:W-:Y:S01]  /*31f0*/  LEA R51, R172, R169, 0x1 ;  /* 0x000000a9ac337211 */ /* 0x000fe200078e08ff */
[----:B------:R0:W4:Y:S01]  /*3200*/  LDG.E.U16 R9, desc[UR60][R2.64] ;  /* 0x0000003c02097981 */ /* 0x000122000c1e1500 */
[----:B------:R-:W-:Y:S02]  /*3210*/  LEA.HI.X.SX32 R27, R27, R5, 0x1, P0 ;  /* 0x000000051b1b7211 */ /* 0x000fe400000f0eff */
[----:B-1----:R-:W-:-:S03]  /*3220*/  LEA R6, P1, R32, R178, 0x1 ;  /* 0x000000b220067211 */ /* 0x002fc600078208ff */
[----:B------:R-:W4:Y:S01]  /*3230*/  LDG.E.U16 R61, desc[UR60][R26.64] ;  /* 0x0000003c1a3d7981 */ /* 0x000f22000c1e1500 */
[----:B0-----:R-:W-:-:S04]  /*3240*/  LEA R2, P0, R28, R178, 0x1 ;  /* 0x000000b21c027211 */ /* 0x001fc800078008ff */
[----:B------:R-:W-:Y:S01]  /*3250*/  LEA.HI.X.SX32 R3, R28, R5, 0x1, P0 ;  /* 0x000000051c037211 */ /* 0x000fe200000f0eff */
[----:B------:R-:W-:Y:S01]  /*3260*/  IMAD R28, R172, 0x2, R51 ;  /* 0x00000002ac1c7824 */ /* 0x000fe200078e0233 */
[----:B------:R-:W-:-:S03]  /*3270*/  LEA R62, P0, R0, R178, 0x1 ;  /* 0x000000b2003e7211 */ /* 0x000fc600078008ff */
[----:B------:R-:W-:Y:S01]  /*3280*/  IMAD R175, R172, 0x2, R28 ;  /* 0x00000002acaf7824 */ /* 0x000fe200078e021c */
[----:B------:R-:W-:Y:S01]  /*3290*/  LEA.HI.X.SX32 R63, R0, R5, 0x1, P0 ;  /* 0x00000005003f7211 */ /* 0x000fe200000f0eff */
[----:B------:R0:W4:Y:S02]  /*32a0*/  LDG.E.U16 R8, desc[UR60][R2.64] ;  /* 0x0000003c02087981 */ /* 0x000124000c1e1500 */
[C---:B------:R-:W-:Y:S01]  /*32b0*/  IMAD R171, R172.reuse, 0x2, R175 ;  /* 0x00000002acab7824 */ /* 0x040fe200078e02af */
[----:B------:R-:W-:Y:S01]  /*32c0*/  LEA R64, P0, R51, R178, 0x1 ;  /* 0x000000b233407211 */ /* 0x000fe200078008ff */
[----:B------:R-:W4:Y:S02]  /*32d0*/  LDG.E.U16 R62, desc[UR60][R62.64] ;  /* 0x0000003c3e3e7981 */ /* 0x000f24000c1e1500 */
[----:B------:R-:W-:-:S05]  /*32e0*/  IMAD R0, R172, 0x2, R171 ;  /* 0x00000002ac007824 */ /* 0x000fca00078e02ab */
[----:B------:R-:W-:Y:S02]  /*32f0*/  LEA R176, R172, R0, 0x1 ;  /* 0x00000000acb07211 */ /* 0x000fe400078e08ff */
[----:B------:R-:W-:-:S03]  /*3300*/  LEA.HI.X.SX32 R65, R51, R5, 0x1, P0 ;  /* 0x0000000533417211 */ /* 0x000fc600000f0eff */
[----:B------:R-:W-:Y:S01]  /*3310*/  IMAD R54, R172, 0x2, R176 ;  /* 0x00000002ac367824 */ /* 0x000fe200078e02b0 */
[----:B0-----:R-:W-:Y:S01]  /*3320*/  LEA R2, P0, R0, R178, 0x1 ;  /* 0x000000b200027211 */ /* 0x001fe200078008ff */
[----:B------:R-:W4:Y:S02]  /*3330*/  LDG.E.U16 R64, desc[UR60][R64.64] ;  /* 0x0000003c40407981 */ /* 0x000f24000c1e1500 */
[----:B------:R-:W-:Y:S01]  /*3340*/  IMAD R66, R172, 0x2, R54 ;  /* 0x00000002ac427824 */ /* 0x000fe200078e0236 */
[----:B------:R-:W-:-:S03]  /*3350*/  LEA.HI.X.SX32 R3, R0, R5, 0x1, P0 ;  /* 0x0000000500037211 */ /* 0x000fc600000f0eff */
[----:B------:R-:W-:Y:S02]  /*3360*/  IMAD R179, R172, 0x2, R66 ;  /* 0x00000002acb37824 */ /* 0x000fe400078e0242 */
[----:B------:R0:W4:Y:S03]  /*3370*/  LDG.E.U16 R65, desc[UR60][R2.64] ;  /* 0x0000003c02417981 */ /* 0x000126000c1e1500 */
[----:B0-----:R-:W-:-:S04]  /*3380*/  LEA R2, P0, R179, R178, 0x1 ;  /* 0x000000b2b3027211 */ /* 0x001fc800078008ff */
[----:B------:R-:W-:Y:S01]  /*3390*/  LEA.HI.X.SX32 R3, R179, R5, 0x1, P0 ;  /* 0x00000005b3037211 */ /* 0x000fe200000f0eff */
[----:B------:R-:W-:-:S04]  /*33a0*/  IMAD R179, R172, 0x2, R179 ;  /* 0x00000002acb37824 */ /* 0x000fc800078e02b3 */
[----:B------:R0:W4:Y:S01]  /*33b0*/  LDG.E.U16 R67, desc[UR60][R2.64] ;  /* 0x0000003c02437981 */ /* 0x000122000c1e1500 */
[----:B------:R-:W-:-:S05]  /*33c0*/  LEA R55, R172, R179, 0x1 ;  /* 0x000000b3ac377211 */ /* 0x000fca00078e08ff */
[----:B------:R-:W-:-:S04]  /*33d0*/  IMAD R68, R172, 0x2, R55 ;  /* 0x00000002ac447824 */ /* 0x000fc800078e0237 */
[----:B------:R-:W-:-:S05]  /*33e0*/  IMAD R177, R172, 0x2, R68 ;  /* 0x00000002acb17824 */ /* 0x000fca00078e0244 */
[----:B0-----:R-:W-:-:S04]  /*33f0*/  LEA R2, P0, R177, R178, 0x1 ;  /* 0x000000b2b1027211 */ /* 0x001fc800078008ff */
[----:B------:R-:W-:Y:S01]  /*3400*/  LEA.HI.X.SX32 R3, R177, R5, 0x1, P0 ;  /* 0x00000005b1037211 */ /* 0x000fe200000f0eff */
[----:B------:R-:W-:-:S04]  /*3410*/  IMAD R177, R172, 0x2, R177 ;  /* 0x00000002acb17824 */ /* 0x000fc800078e02b1 */
[----:B------:R-:W-:Y:S01]  /*3420*/  IMAD R173, R172, 0x2, R177 ;  /* 0x00000002acad7824 */ /* 0x000fe200078e02b1 */
[----:B------:R-:W-:Y:S01]  /*3430*/  LEA.HI.X.SX32 R7, R32, R5, 0x1, P1 ;  /* 0x0000000520077211 */ /* 0x000fe200008f0eff */
[----:B------:R-:W4:Y:S03]  /*3440*/  LDG.E.U16 R0, desc[UR60][R2.64] ;  /* 0x0000003c02007981 */ /* 0x000f26000c1e1500 */
[C---:B------:R-:W-:Y:S01]  /*3450*/  LEA R69, R172.reuse, R173, 0x1 ;  /* 0x000000adac457211 */ /* 0x040fe200078e08ff */
[----:B------:R0:W4:Y:S04]  /*3460*/  LDG.E.U16 R32, desc[UR60][R6.64] ;  /* 0x0000003c06207981 */ /* 0x000128000c1e1500 */
[----:B------:R-:W-:Y:S01]  /*3470*/  IMAD R233, R172, 0x2, R69 ;  /* 0x00000002ace97824 */ /* 0x000fe200078e0245 */
[----:B0-----:R-:W-:-:S04]  /*3480*/  LEA R6, P1, R50, R178, 0x1 ;  /* 0x000000b232067211 */ /* 0x001fc800078208ff */
[----:B------:R-:W-:Y:S02]  /*3490*/  LEA.HI.X.SX32 R7, R50, R5, 0x1, P1 ;  /* 0x0000000532077211 */ /* 0x000fe400008f0eff */
[----:B------:R-:W-:-:S03]  /*34a0*/  LEA R50, P0, R233, R178, 0x1 ;  /* 0x000000b2e9327211 */ /* 0x000fc600078008ff */
[----:B------:R0:W4:Y:S01]  /*34b0*/  LDG.E.U16 R63, desc[UR60][R6.64] ;  /* 0x0000003c063f7981 */ /* 0x000122000c1e1500 */
[----:B------:R-:W-:Y:S02]  /*34c0*/  LEA.HI.X.SX32 R51, R233, R5, 0x1, P0 ;  /* 0x00000005e9337211 */ /* 0x000fe400000f0eff */
[-C--:B------:R-:W-:Y:S01]  /*34d0*/  LEA R2, P1, R29, R178.reuse, 0x1 ;  /* 0x000000b21d027211 */ /* 0x080fe200078208ff */
[----:B------:R-:W-:Y:S02]  /*34e0*/  IMAD R233, R172, 0x2, R233 ;  /* 0x00000002ace97824 */ /* 0x000fe400078e02e9 */
[----:B------:R-:W4:Y:S01]  /*34f0*/  LDG.E.U16 R50, desc[UR60][R50.64] ;  /* 0x0000003c32327981 */ /* 0x000f22000c1e1500 */
[----:B0-----:R-:W-:-:S04]  /*3500*/  LEA R6, P0, R4, R178, 0x1 ;  /* 0x000000b204067211 */ /* 0x001fc800078008ff */
[-C--:B------:R-:W-:Y:S02]  /*3510*/  LEA.HI.X.SX32 R7, R4, R5.reuse, 0x1, P0 ;  /* 0x0000000504077211 */ /* 0x080fe400000f0eff */
[C---:B------:R-:W-:Y:S02]  /*3520*/  LEA R26, P0, R30.reuse, R178, 0x1 ;  /* 0x000000b21e1a7211 */ /* 0x040fe400078008ff */
[-C--:B------:R-:W-:Y:S02]  /*3530*/  LEA.HI.X.SX32 R3, R29, R5.reuse, 0x1, P1 ;  /* 0x000000051d037211 */ /* 0x080fe400008f0eff */
[----:B------:R0:W4:Y:S01]  /*3540*/  LDG.E.U16 R29, desc[UR60][R6.64] ;  /* 0x0000003c061d7981 */ /* 0x000122000c1e1500 */
[----:B------:R-:W-:-:S03]  /*3550*/  LEA.HI.X.SX32 R27, R30, R5, 0x1, P0 ;  /* 0x000000051e1b7211 */ /* 0x000fc600000f0eff */
[----:B------:R-:W4:Y:S01]  /*3560*/  LDG.E.U16 R3, desc[UR60][R2.64] ;  /* 0x0000003c02037981 */ /* 0x000f22000c1e1500 */
[----:B0-----:R-:W-:-:S04]  /*3570*/  LEA R6, P1, R31, R178, 0x1 ;  /* 0x000000b21f067211 */ /* 0x001fc800078208ff */
[----:B------:R-:W-:Y:S02]  /*3580*/  LEA.HI.X.SX32 R7, R31, R5, 0x1, P1 ;  /* 0x000000051f077211 */ /* 0x000fe400008f0eff */
[----:B------:R0:W4:Y:S01]  /*3590*/  LDG.E.U16 R31, desc[UR60][R26.64] ;  /* 0x0000003c1a1f7981 */ /* 0x000122000c1e1500 */
[----:B------:R-:W-:-:S03]  /*35a0*/  LEA R52, P0, R28, R178, 0x1 ;  /* 0x000000b21c347211 */ /* 0x000fc600078008ff */
[----:B------:R-:W4:Y:S01]  /*35b0*/  LDG.E.U16 R7, desc[UR60][R6.64] ;  /* 0x0000003c06077981 */ /* 0x000f22000c1e1500 */
[----:B0-----:R-:W-:-:S04]  /*35c0*/  LEA R26, P1, R175, R178, 0x1 ;  /* 0x000000b2af1a7211 */ /* 0x001fc800078208ff */
[-C--:B------:R-:W-:Y:S02]  /*35d0*/  LEA.HI.X.SX32 R27, R175, R5.reuse, 0x1, P1 ;  /* 0x00000005af1b7211 */ /* 0x080fe400008f0eff */
[----:B------:R-:W-:-:S03]  /*35e0*/  LEA.HI.X.SX32 R53, R28, R5, 0x1, P0 ;  /* 0x000000051c357211 */ /* 0x000fc600000f0eff */
[----:B------:R0:W4:Y:S04]  /*35f0*/  LDG.E.U16 R4, desc[UR60][R26.64] ;  /* 0x0000003c1a047981 */ /* 0x000128000c1e1500 */
[----:B------:R1:W4:Y:S01]  /*3600*/  LDG.E.U16 R30, desc[UR60][R52.64] ;  /* 0x0000003c341e7981 */ /* 0x000322000c1e1500 */
[----:B0-----:R-:W-:-:S04]  /*3610*/  LEA R26, P1, R179, R178, 0x1 ;  /* 0x000000b2b31a7211 */ /* 0x001fc800078208ff */
[----:B------:R-:W-:Y:S02]  /*3620*/  LEA.HI.X.SX32 R27, R179, R5, 0x1, P1 ;  /* 0x00000005b31b7211 */ /* 0x000fe400008f0eff */
[----:B-1----:R-:W-:-:S03]  /*3630*/  LEA R52, P0, R176, R178, 0x1 ;  /* 0x000000b2b0347211 */ /* 0x002fc600078008ff */
[----:B------:R0:W4:Y:S01]  /*3640*/  LDG.E.U16 R28, desc[UR60][R26.64] ;  /* 0x0000003c1a1c7981 */ /* 0x000122000c1e1500 */
[----:B------:R-:W-:Y:S02]  /*3650*/  LEA.HI.X.SX32 R53, R176, R5, 0x1, P0 ;  /* 0x00000005b0357211 */ /* 0x000fe400000f0eff */
[----:B------:R-:W1:Y:S03]  /*3660*/  S2R R176, SR_TID.X ;  /* 0x0000000000b07919 */ /* 0x000e660000002100 */
[----:B------:R2:W4:Y:S01]  /*3670*/  LDG.E.U16 R2, desc[UR60][R52.64] ;  /* 0x0000003c34027981 */ /* 0x000522000c1e1500 */
[----:B0-----:R-:W-:-:S04]  /*3680*/  LEA R26, P0, R177, R178, 0x1 ;  /* 0x000000b2b11a7211 */ /* 0x001fc800078008ff */
[-C--:B------:R-:W-:Y:S02]  /*3690*/  LEA.HI.X.SX32 R27, R177, R5.reuse, 0x1, P0 ;  /* 0x00000005b11b7211 */ /* 0x080fe400000f0eff */
[CC--:B--2---:R-:W-:Y:S01]  /*36a0*/  LEA R52, P0, R233.reuse, R178.reuse, 0x1 ;  /* 0x000000b2e9347211 */ /* 0x0c4fe200078008ff */
[----:B------:R-:W0:Y:S03]  /*36b0*/  S2R R175, SR_CgaCtaId ;  /* 0x0000000000af7919 */ /* 0x000e260000008800 */
[----:B------:R-:W-:Y:S01]  /*36c0*/  LEA.HI.X.SX32 R53, R233, R5, 0x1, P0 ;  /* 0x00000005e9357211 */ /* 0x000fe200000f0eff */
[----:B------:R-:W2:Y:S04]  /*36d0*/  LDG.E.U16 R27, desc[UR60][R26.64] ;  /* 0x0000003c1a1b7981 */ /* 0x000ea8000c1e1500 */
[----:B------:R5:W2:Y:S02]  /*36e0*/  LDG.E.U16 R26, desc[UR60][R52.64] ;  /* 0x0000003c341a7981 */ /* 0x000aa4000c1e1500 */
[----:B-----5:R-:W-:-:S04]  /*36f0*/  LEA R52, P0, R54, R178, 0x1 ;  /* 0x000000b236347211 */ /* 0x020fc800078008ff */
[----:B------:R-:W-:Y:S02]  /*3700*/  LEA.HI.X.SX32 R53, R54, R5, 0x1, P0 ;  /* 0x0000000536357211 */ /* 0x000fe400000f0eff */
[----:B------:R-:W-:-:S03]  /*3710*/  LEA R54, P1, R173, R178, 0x1 ;  /* 0x000000b2ad367211 */ /* 0x000fc600078208ff */
[----:B------:R5:W2:Y:S01]  /*3720*/  LDG.E.U16 R51, desc[UR60][R52.64] ;  /* 0x0000003c34337981 */ /* 0x000aa2000c1e1500 */
[----:B------:R-:W-:Y:S01]  /*3730*/  IMAD R233, R172, 0x2, R233 ;  /* 0x00000002ace97824 */ /* 0x000fe200078e02e9 */
[----:B-----5:R-:W-:-:S04]  /*3740*/  LEA R52, P0, R55, R178, 0x1 ;  /* 0x000000b237347211 */ /* 0x020fc800078008ff */
[-C--:B------:R-:W-:Y:S02]  /*3750*/  LEA.HI.X.SX32 R53, R55, R5.reuse, 0x1, P0 ;  /* 0x0000000537357211 */ /* 0x080fe400000f0eff */
[----:B------:R-:W-:Y:S02]  /*3760*/  LEA.HI.X.SX32 R55, R173, R5, 0x1, P1 ;  /* 0x00000005ad377211 */ /* 0x000fe400008f0eff */
[----:B-1----:R-:W-:Y:S01]  /*3770*/  LOP3.LUT R6, R176, 0x3f, RZ, 0xc0, !PT ;  /* 0x0000003fb0067812 */ /* 0x002fe200078ec0ff */
[----:B------:R-:W5:Y:S01]  /*3780*/  LDG.E.U16 R52, desc[UR60][R52.64] ;  /* 0x0000003c34347981 */ /* 0x000f62000c1e1500 */
[----:B------:R-:W-:Y:S02]  /*3790*/  LEA R179, R172, R233, 0x1 ;  /* 0x000000e9acb37211 */ /* 0x000fe400078e08ff */
[C---:B------:R-:W-:Y:S01]  /*37a0*/  LEA R172, P0, R233.reuse, R178, 0x1 ;  /* 0x000000b2e9ac7211 */ /* 0x040fe200078008ff */
[----:B------:R1:W5:Y:S03]  /*37b0*/  LDG.E.U16 R53, desc[UR60][R54.64] ;  /* 0x0000003c36357981 */ /* 0x000366000c1e1500 */
[----:B------:R-:W-:-:S02]  /*37c0*/  LEA.HI.X.SX32 R173, R233, R5, 0x1, P0 ;  /* 0x00000005e9ad7211 */ /* 0x000fc400000f0eff */
[----:B-1----:R-:W-:Y:S01]  /*37d0*/  SHF.R.S32.HI R54, RZ, 0x6, R176 ;  /* 0x00000006ff367819 */ /* 0x002fe200000114b0 */
[----:B------:R-:W-:Y:S01]  /*37e0*/  IMAD.SHL.U32 R55, R6, 0x2, RZ ;  /* 0x0000000206377824 */ /* 0x000fe200078e00ff */
[----:B------:R-:W-:Y:S02]  /*37f0*/  MOV R6, 0x400 ;  /* 0x0000040000067802 */ /* 0x000fe40000000f00 */
[----:B------:R-:W-:Y:S02]  /*3800*/  SGXT R54, R54, 0x1 ;  /* 0x000000013636781a */ /* 0x000fe40000000200 */
[----:B0-----:R-:W-:Y:S02]  /*3810*/  LEA R233, R175, R6, 0x18 ;  /* 0x00000006afe97211 */ /* 0x001fe400078ec0ff */
[----:B------:R-:W-:Y:S02]  /*3820*/  LOP3.LUT R54, R55, 0x90, R54, 0x78, !PT ;  /* 0x0000009037367812 */ /* 0x000fe400078e7836 */
[----:B------:R0:W5:Y:S03]  /*3830*/  LDG.E.U16 R55, desc[UR60][R172.64] ;  /* 0x0000003cac377981 */ /* 0x000166000c1e1500 */
[----:B------:R-:W-:-:S05]  /*3840*/  IMAD.IADD R6, R54, 0x1, R233 ;  /* 0x0000000136067824 */ /* 0x000fca00078e02e9 */
[----:B------:R1:W-:Y:S04]  /*3850*/  STS.U16 [R6], R56 ;  /* 0x0000003806007388 */ /* 0x0003e80000000400 */
[----:B------:R3:W-:Y:S01]  /*3860*/  STS.U16 [R6+0xc800], R70 ;  /* 0x00c8004606007388 */ /* 0x0007e20000000400 */
[----:B-1----:R-:W-:-:S03]  /*3870*/  LEA R56, P0, R57, R178, 0x1 ;  /* 0x000000b239387211 */ /* 0x002fc600078008ff */
[----:B------:R1:W-:Y:S01]  /*3880*/  STS.U16 [R6+0x2000], R72 ;  /* 0x0020004806007388 */ /* 0x0003e20000000400 */
[----:B------:R-:W-:-:S03]  /*3890*/  LEA.HI.X.SX32 R57, R57, R5, 0x1, P0 ;  /* 0x0000000539397211 */ /* 0x000fc600000f0eff */
[----:B------:R0:W-:Y:S01]  /*38a0*/  STS.U16 [R6+0x1c00], R74 ;  /* 0x001c004a06007388 */ /* 0x0001e20000000400 */
[-C--:B---3--:R-:W-:Y:S02]  /*38b0*/  LEA R70, P0, R71, R178.reuse, 0x1 ;  /* 0x000000b247467211 */ /* 0x088fe400078008ff */
[-C--:B-1----:R-:W-:Y:S01]  /*38c0*/  LEA R72, P1, R73, R178.reuse, 0x1 ;  /* 0x000000b249487211 */ /* 0x082fe200078208ff */
[----:B------:R1:W-:Y:S01]  /*38d0*/  STS.U16 [R6+0x2800], R78 ;  /* 0x0028004e06007388 */ /* 0x0003e20000000400 */
[-C--:B------:R-:W-:Y:S02]  /*38e0*/  LEA.HI.X.SX32 R71, R71, R5.reuse, 0x1, P0 ;  /* 0x0000000547477211 */ /* 0x080fe400000f0eff */
[-C--:B0-----:R-:W-:Y:S01]  /*38f0*/  LEA R74, P2, R75, R178.reuse, 0x1 ;  /* 0x000000b24b4a7211 */ /* 0x081fe200078408ff */
[----:B------:R0:W-:Y:S01]  /*3900*/  STS.U16 [R6+0x1800], R80 ;  /* 0x0018005006007388 */ /* 0x0001e20000000400 */
[-C--:B------:R-:W-:Y:S02]  /*3910*/  LEA.HI.X.SX32 R73, R73, R5.reuse, 0x1, P1 ;  /* 0x0000000549497211 */ /* 0x080fe400008f0eff */
[----:B------:R-:W-:Y:S01]  /*3920*/  LEA.HI.X.SX32 R75, R75, R5, 0x1, P2 ;  /* 0x000000054b4b7211 */ /* 0x000fe200010f0eff */
[----:B------:R3:W-:Y:S01]  /*3930*/  STS.U16 [R6+0x7400], R82 ;  /* 0x0074005206007388 */ /* 0x0007e20000000400 */
[----:B-1----:R-:W-:-:S02]  /*3940*/  LEA R78, P0, R79, R178, 0x1 ;  /* 0x000000b24f4e7211 */ /* 0x002fc400078008ff */
[-C--:B0-----:R-:W-:Y:S01]  /*3950*/  LEA R80, P1, R81, R178.reuse, 0x1 ;  /* 0x000000b251507211 */ /* 0x081fe200078208ff */
[----:B------:R0:W-:Y:S01]  /*3960*/  STS.U16 [R6+0x5400], R86 ;  /* 0x0054005606007388 */ /* 0x0001e20000000400 */
[-C--:B------:R-:W-:Y:S02]  /*3970*/  LEA.HI.X.SX32 R79, R79, R5.reuse, 0x1, P0 ;  /* 0x000000054f4f7211 */ /* 0x080fe400000f0eff */
[-C--:B---3--:R-:W-:Y:S01]  /*3980*/  LEA R82, P2, R83, R178.reuse, 0x1 ;  /* 0x000000b253527211 */ /* 0x088fe200078408ff */
[----:B------:R1:W-:Y:S01]  /*3990*/  STS.U16 [R6+0xa400], R88 ;  /* 0x00a4005806007388 */ /* 0x0003e20000000400 */
[-C--:B------:R-:W-:Y:S02]  /*39a0*/  LEA.HI.X.SX32 R81, R81, R5.reuse, 0x1, P1 ;  /* 0x0000000551517211 */ /* 0x080fe400008f0eff */
[----:B------:R-:W-:Y:S01]  /*39b0*/  LEA.HI.X.SX32 R83, R83, R5, 0x1, P2 ;  /* 0x0000000553537211 */ /* 0x000fe200010f0eff */
[----:B------:R3:W-:Y:S01]  /*39c0*/  STS.U16 [R6+0x9400], R90 ;  /* 0x0094005a06007388 */ /* 0x0007e20000000400 */
[----:B0-----:R-:W-:-:S02]  /*39d0*/  LEA R86, P0, R87, R178, 0x1 ;  /* 0x000000b257567211 */ /* 0x001fc400078008ff */
[-C--:B-1----:R-:W-:Y:S01]  /*39e0*/  LEA R88, P1, R89, R178.reuse, 0x1 ;  /* 0x000000b259587211 */ /* 0x082fe200078208ff */
        /* <DEDUP_REMOVED lines=96> */
[----:B----4-:R3:W-:Y:S01]  /*3ff0*/  STS.U16 [R6+0xcc00], R170 ;  /* 0x00cc00aa06007388 */ /* 0x0107e20000000400 */
[----:B0-----:R-:W-:-:S02]  /*4000*/  LEA R166, P0, R167, R178, 0x1 ;  /* 0x000000b2a7a67211 */ /* 0x001fc400078008ff */
[-C--:B-1----:R-:W-:Y:S01]  /*4010*/  LEA R168, P1, R169, R178.reuse, 0x1 ;  /* 0x000000b2a9a87211 */ /* 0x082fe200078208ff */
[----:B------:R0:W-:Y:S01]  /*4020*/  STS.U16 [R6+0xd000], R174 ;  /* 0x00d000ae06007388 */ /* 0x0001e20000000400 */
[-C--:B------:R-:W-:Y:S02]  /*4030*/  LEA.HI.X.SX32 R167, R167, R5.reuse, 0x1, P0 ;  /* 0x00000005a7a77211 */ /* 0x080fe400000f0eff */
[-C--:B---3--:R-:W-:Y:S02]  /*4040*/  LEA R170, P2, R171, R178.reuse, 0x1 ;  /* 0x000000b2abaa7211 */ /* 0x088fe400078408ff */
[-C--:B------:R-:W-:Y:S02]  /*4050*/  LEA.HI.X.SX32 R169, R169, R5.reuse, 0x1, P1 ;  /* 0x00000005a9a97211 */ /* 0x080fe400008f0eff */
[----:B------:R-:W-:Y:S02]  /*4060*/  LEA R172, P0, R66, R178, 0x1 ;  /* 0x000000b242ac7211 */ /* 0x000fe400078008ff */
[----:B------:R-:W-:-:S02]  /*4070*/  LEA.HI.X.SX32 R171, R171, R5, 0x1, P2 ;  /* 0x00000005abab7211 */ /* 0x000fc400010f0eff */
[-C--:B0-----:R-:W-:Y:S02]  /*4080*/  LEA R174, P1, R68, R178.reuse, 0x1 ;  /* 0x000000b244ae7211 */ /* 0x081fe400078208ff */
[CC--:B------:R-:W-:Y:S02]  /*4090*/  LEA R176, P2, R69.reuse, R178.reuse, 0x1 ;  /* 0x000000b245b07211 */ /* 0x0c0fe400078408ff */
[-C--:B------:R-:W-:Y:S02]  /*40a0*/  LEA.HI.X.SX32 R173, R66, R5.reuse, 0x1, P0 ;  /* 0x0000000542ad7211 */ /* 0x080fe400000f0eff */
[----:B------:R-:W3:Y:S01]  /*40b0*/  LDL.LU R66, [R1+0x4] ;  /* 0x0000040001427983 */ /* 0x000ee20000300800 */
[-C--:B------:R-:W-:Y:S02]  /*40c0*/  LEA.HI.X.SX32 R175, R68, R5.reuse, 0x1, P1 ;  /* 0x0000000544af7211 */ /* 0x080fe400008f0eff */
[----:B------:R-:W-:Y:S01]  /*40d0*/  LEA.HI.X.SX32 R177, R69, R5, 0x1, P2 ;  /* 0x0000000545b17211 */ /* 0x000fe200010f0eff */
[----:B------:R-:W4:Y:S04]  /*40e0*/  LDL.LU R68, [R1+0x10] ;  /* 0x0000100001447983 */ /* 0x000f280000300800 */
[----:B------:R-:W2:Y:S04]  /*40f0*/  LDL.LU R69, [R1+0x1c] ;  /* 0x00001c0001457983 */ /* 0x000ea80000300800 */
[----:B------:R0:W-:Y:S04]  /*4100*/  STS.U16 [R6+0xd400], R58 ;  /* 0x00d4003a06007388 */ /* 0x0001e80000000400 */
[----:B------:R1:W-:Y:S04]  /*4110*/  STS.U16 [R6+0xd800], R59 ;  /* 0x00d8003b06007388 */ /* 0x0003e80000000400 */
[----:B0-----:R-:W5:Y:S04]  /*4120*/  LDL.LU R58, [R1+0x28] ;  /* 0x00002800013a7983 */ /* 0x001f680000300800 */
[----:B-1----:R-:W5:Y:S04]  /*4130*/  LDL.LU R59, [R1+0x34] ;  /* 0x00003400013b7983 */ /* 0x002f680000300800 */
[----:B------:R0:W-:Y:S04]  /*4140*/  STS.U16 [R6+0x3800], R76 ;  /* 0x0038004c06007388 */ /* 0x0001e80000000400 */
[----:B------:R1:W-:Y:S01]  /*4150*/  STS.U16 [R6+0x6400], R84 ;  /* 0x0064005406007388 */ /* 0x0003e20000000400 */
[----:B0-----:R-:W-:-:S04]  /*4160*/  LEA R76, P3, R77, R178, 0x1 ;  /* 0x000000b24d4c7211 */ /* 0x001fc800078608ff */
[-C--:B------:R-:W-:Y:S02]  /*4170*/  LEA.HI.X.SX32 R77, R77, R5.reuse, 0x1, P3 ;  /* 0x000000054d4d7211 */ /* 0x080fe400018f0eff */
[CC--:B-1----:R-:W-:Y:S01]  /*4180*/  LEA R84, P3, R85.reuse, R178.reuse, 0x1 ;  /* 0x000000b255547211 */ /* 0x0c2fe200078608ff */
[----:B------:R0:W-:Y:S03]  /*4190*/  STS.U16 [R6+0x8400], R92 ;  /* 0x0084005c06007388 */ /* 0x0001e60000000400 */
[----:B------:R-:W-:Y:S01]  /*41a0*/  LEA.HI.X.SX32 R85, R85, R5, 0x1, P3 ;  /* 0x0000000555557211 */ /* 0x000fe200018f0eff */
        /* <DEDUP_REMOVED lines=17> */
[----:B------:R-:W-:Y:S02]  /*42c0*/  LEA.HI.X.SX32 R133, R133, R5, 0x1, P3 ;  /* 0x0000000585857211 */ /* 0x000fe400018f0eff */
[----:B0-----:R-:W-:-:S04]  /*42d0*/  LEA R140, P3, R141, R178, 0x1 ;  /* 0x000000b28d8c7211 */ /* 0x001fc800078608ff */
[----:B------:R-:W-:Y:S02]  /*42e0*/  LEA.HI.X.SX32 R141, R141, R5, 0x1, P3 ;  /* 0x000000058d8d7211 */ /* 0x000fe400018f0eff */
[----:B------:R-:W-:-:S04]  /*42f0*/  LEA R178, P3, R179, R178, 0x1 ;  /* 0x000000b2b3b27211 */ /* 0x000fc800078608ff */
[----:B------:R-:W-:Y:S02]  /*4300*/  LEA.HI.X.SX32 R179, R179, R5, 0x1, P3 ;  /* 0x00000005b3b37211 */ /* 0x000fe400018f0eff */
[C---:B------:R-:W-:Y:S01]  /*4310*/  LOP3.LUT R5, R54.reuse, 0x20, RZ, 0x3c, !PT ;  /* 0x0000002036057812 */ /* 0x040fe200078e3cff */
[----:B------:R-:W-:Y:S04]  /*4320*/  STS.U16 [R6+0xdc00], R60 ;  /* 0x00dc003c06007388 */ /* 0x000fe80000000400 */
[----:B------:R-:W-:Y:S01]  /*4330*/  IMAD.IADD R5, R233, 0x1, R5 ;  /* 0x00000001e9057824 */ /* 0x000fe200078e0205 */
[----:B------:R-:W-:Y:S04]  /*4340*/  STS.U16 [R6+0xe000], R61 ;  /* 0x00e0003d06007388 */ /* 0x000fe80000000400 */
[----:B------:R-:W-:Y:S04]  /*4350*/  STS.U16 [R6+0xe400], R62 ;  /* 0x00e4003e06007388 */ /* 0x000fe80000000400 */
[----:B------:R-:W-:Y:S04]  /*4360*/  STS.U16 [R6+0xe800], R63 ;  /* 0x00e8003f06007388 */ /* 0x000fe80000000400 */
[----:B------:R-:W-:Y:S04]  /*4370*/  STS.U16 [R6+0xec00], R64 ;  /* 0x00ec004006007388 */ /* 0x000fe80000000400 */
[----:B------:R-:W-:Y:S04]  /*4380*/  STS.U16 [R6+0xf000], R65 ;  /* 0x00f0004106007388 */ /* 0x000fe80000000400 */
[----:B------:R-:W-:Y:S04]  /*4390*/  STS.U16 [R6+0xf400], R67 ;  /* 0x00f4004306007388 */ /* 0x000fe80000000400 */
[----:B------:R-:W-:Y:S04]  /*43a0*/  STS.U16 [R6+0xf800], R0 ;  /* 0x00f8000006007388 */ /* 0x000fe80000000400 */
[----:B------:R-:W-:Y:S04]  /*43b0*/  STS.U16 [R6+0xfc00], R50 ;  /* 0x00fc003206007388 */ /* 0x000fe80000000400 */
[----:B---3--:R-:W-:Y:S04]  /*43c0*/  STS.U16 [R5+0x1100], R66 ;  /* 0x0011004205007388 */ /* 0x008fe80000000400 */
[----:B----4-:R-:W-:Y:S04]  /*43d0*/  STS.U16 [R5+0xd00], R68 ;  /* 0x000d004405007388 */ /* 0x010fe80000000400 */
[----:B--2---:R-:W-:Y:S04]  /*43e0*/  STS.U16 [R5+0x900], R69 ;  /* 0x0009004505007388 */ /* 0x004fe80000000400 */
[----:B-----5:R-:W-:Y:S04]  /*43f0*/  STS.U16 [R5+0x500], R58 ;  /* 0x0005003a05007388 */ /* 0x020fe80000000400 */
[----:B------:R0:W-:Y:S04]  /*4400*/  STS.U16 [R5+0x100], R59 ;  /* 0x0001003b05007388 */ /* 0x0001e80000000400 */
[----:B0-----:R-:W2:Y:S04]  /*4410*/  LDL.LU R59, [R1+0x30] ;  /* 0x00003000013b7983 */ /* 0x001ea80000300800 */
[----:B------:R-:W3:Y:S04]  /*4420*/  LDL.LU R58, [R1+0x24] ;  /* 0x00002400013a7983 */ /* 0x000ee80000300800 */
[----:B------:R-:W4:Y:S04]  /*4430*/  LDL.LU R69, [R1+0x18] ;  /* 0x0000180001457983 */ /* 0x000f280000300800 */
[----:B------:R-:W5:Y:S04]  /*4440*/  LDL.LU R68, [R1+0xc] ;  /* 0x00000c0001447983 */ /* 0x000f680000300800 */
[----:B------:R-:W2:Y:S01]  /*4450*/  LDL.LU R66, [R1] ;  /* 0x0000000001427983 */ /* 0x000ea20000300800 */
[----:B------:R-:W-:-:S03]  /*4460*/  LOP3.LUT R0, R54, 0x40, RZ, 0x3c, !PT ;  /* 0x0000004036007812 */ /* 0x000fc600078e3cff */
[----:B------:R0:W-:Y:S04]  /*4470*/  STS.U16 [R5+0xc500], R39 ;  /* 0x00c5002705007388 */ /* 0x0001e80000000400 */
[----:B------:R-:W-:Y:S01]  /*4480*/  STS.U16 [R5+0x1500], R251 ;  /* 0x001500fb05007388 */ /* 0x000fe20000000400 */
[----:B0-----:R-:W-:-:S03]  /*4490*/  IMAD.IADD R39, R233, 0x1, R0 ;  /* 0x00000001e9277824 */ /* 0x001fc600078e0200 */
        /* <DEDUP_REMOVED lines=56> */
[----:B------:R-:W-:Y:S01]  /*4820*/  STS.U16 [R5+0xfd00], R26 ;  /* 0x00fd001a05007388 */ /* 0x000fe20000000400 */
[----:B------:R-:W-:Y:S01]  /*4830*/  LOP3.LUT R54, R54, 0x60, RZ, 0x3c, !PT ;  /* 0x0000006036367812 */ /* 0x000fe200078e3cff */
[----:B------:R-:W0:Y:S02]  /*4840*/  LDC R0, c[0x0][0x280] ;  /* 0x0000a000ff007b82 */ /* 0x000e240000000800 */
[----:B---3--:R1:W-:Y:S04]  /*4850*/  STS.U16 [R39+0x600], R58 ;  /* 0x0006003a27007388 */ /* 0x0083e80000000400 */
[----:B----4-:R3:W-:Y:S04]  /*4860*/  STS.U16 [R39+0xa00], R69 ;  /* 0x000a004527007388 */ /* 0x0107e80000000400 */
[----:B-----5:R4:W-:Y:S04]  /*4870*/  STS.U16 [R39+0xe00], R68 ;  /* 0x000e004427007388 */ /* 0x0209e80000000400 */
[----:B-1----:R-:W5:Y:S04]  /*4880*/  LDL.LU R58, [R1+0x2c] ;  /* 0x00002c00013a7983 */ /* 0x002f680000300800 */
[----:B---3--:R-:W3:Y:S04]  /*4890*/  LDL.LU R69, [R1+0x20] ;  /* 0x0000200001457983 */ /* 0x008ee80000300800 */
[----:B--2---:R1:W-:Y:S04]  /*48a0*/  STS.U16 [R39+0x1200], R66 ;  /* 0x0012004227007388 */ /* 0x0043e80000000400 */
[----:B----4-:R-:W2:Y:S04]  /*48b0*/  LDL.LU R68, [R1+0x14] ;  /* 0x0000140001447983 */ /* 0x010ea80000300800 */
[----:B-1----:R-:W4:Y:S04]  /*48c0*/  LDL.LU R66, [R1+0x8] ;  /* 0x0000080001427983 */ /* 0x002f280000300800 */
[----:B------:R1:W-:Y:S04]  /*48d0*/  STS.U16 [R39+0xc600], R15 ;  /* 0x00c6000f27007388 */ /* 0x0003e80000000400 */
[----:B------:R-:W-:Y:S01]  /*48e0*/  STS.U16 [R39+0x200], R59 ;  /* 0x0002003b27007388 */ /* 0x000fe20000000400 */
[----:B-1----:R-:W-:-:S03]  /*48f0*/  IMAD.IADD R15, R233, 0x1, R54 ;  /* 0x00000001e90f7824 */ /* 0x002fc600078e0236 */
        /* <DEDUP_REMOVED lines=51> */
[----:B------:R1:W-:Y:S04]  /*4c30*/  STS.U16 [R39+0xe600], R3 ;  /* 0x00e6000327007388 */ /* 0x0003e80000000400 */
        /* <DEDUP_REMOVED lines=10> */
[----:B-----5:R-:W-:Y:S04]  /*4ce0*/  STS.U16 [R15+0x300], R58 ;  /* 0x0003003a0f007388 */ /* 0x020fe80000000400 */
[----:B---3--:R-:W-:Y:S04]  /*4cf0*/  STS.U16 [R15+0x700], R69 ;  /* 0x000700450f007388 */ /* 0x008fe80000000400 */
[----:B--2---:R-:W-:Y:S04]  /*4d00*/  STS.U16 [R15+0xb00], R68 ;  /* 0x000b00440f007388 */ /* 0x004fe80000000400 */
[----:B----4-:R-:W-:Y:S04]  /*4d10*/  STS.U16 [R15+0xf00], R66 ;  /* 0x000f00420f007388 */ /* 0x010fe80000000400 */
[----:B------:R-:W2:Y:S04]  /*4d20*/  LDG.E.U16 R56, desc[UR60][R56.64] ;  /* 0x0000003c38387981 */ /* 0x000ea8000c1e1500 */
[----:B------:R-:W3:Y:S04]  /*4d30*/  LDG.E.U16 R152, desc[UR60][R152.64] ;  /* 0x0000003c98987981 */ /* 0x000ee8000c1e1500 */
[----:B------:R-:W4:Y:S04]  /*4d40*/  LDG.E.U16 R154, desc[UR60][R154.64] ;  /* 0x0000003c9a9a7981 */ /* 0x000f28000c1e1500 */
[----:B------:R-:W5:Y:S04]  /*4d50*/  LDG.E.U16 R156, desc[UR60][R156.64] ;  /* 0x0000003c9c9c7981 */ /* 0x000f68000c1e1500 */
        /* <DEDUP_REMOVED lines=51> */
[----:B------:R-:W5:Y:S01]  /*5090*/  LDG.E.U16 R150, desc[UR60][R150.64] ;  /* 0x0000003c96967981 */ /* 0x000f62000c1e1500 */
[----:B-1----:R-:W-:-:S02]  /*50a0*/  IMAD.MOV.U32 R3, RZ, RZ, 0x3f800000 ;  /* 0x3f800000ff037424 */ /* 0x002fc400078e00ff */
[----:B------:R-:W-:-:S03]  /*50b0*/  IMAD.MOV.U32 R2, RZ, RZ, 0x3f800000 ;  /* 0x3f800000ff027424 */ /* 0x000fc600078e00ff */
[----:B------:R-:W-:Y:S04]  /*50c0*/  STL [R1+0x21c], R3 ;  /* 0x00021c0301007387 */ /* 0x000fe80000100800 */
[----:B------:R-:W-:Y:S04]  /*50d0*/  STL [R1+0x220], R2 ;  /* 0x0002200201007387 */ /* 0x000fe80000100800 */
[----:B------:R-:W-:Y:S04]  /*50e0*/  STL [R1], RZ ;  /* 0x000000ff01007387 */ /* 0x000fe80000100800 */
[----:B------:R-:W-:Y:S04]  /*50f0*/  STL [R1+0x4], RZ ;  /* 0x000004ff01007387 */ /* 0x000fe80000100800 */
        /* <DEDUP_REMOVED lines=113> */
[----:B------:R-:W-:Y:S01]  /*5810*/  STL [R1+0x1cc], RZ ;  /* 0x0001ccff01007387 */ /* 0x000fe20000100800 */
[----:B------:R-:W1:Y:S03]  /*5820*/  S2R R251, SR_TID.X ;  /* 0x0000000000fb7919 */ /* 0x000e660000002100 */
        /* <DEDUP_REMOVED lines=10> */
[----:B--2---:R2:W-:Y:S04]  /*58d0*/  STS.U16 [R15+0x2300], R56 ;  /* 0x002300380f007388 */ /* 0x0045e80000000400 */
[----:B------:R-:W-:Y:S04]  /*58e0*/  STL [R1+0x1f8], RZ ;  /* 0x0001f8ff01007387 */ /* 0x000fe80000100800 */
[----:B---3--:R-:W-:Y:S04]  /*58f0*/  STS.U16 [R15+0xcb00], R152 ;  /* 0x00cb00980f007388 */ /* 0x008fe80000000400 */
[----:B----4-:R-:W-:Y:S04]  /*5900*/  STS.U16 [R15+0xcf00], R154 ;  /* 0x00cf009a0f007388 */ /* 0x010fe80000000400 */
[----:B-----5:R-:W-:Y:S04]  /*5910*/  STS.U16 [R15+0xd300], R156 ;  /* 0x00d3009c0f007388 */ /* 0x020fe80000000400 */
        /* <DEDUP_REMOVED lines=11> */
[----:B------:R-:W-:Y:S01]  /*59d0*/  STL [R1+0x1fc], RZ ;  /* 0x0001fcff01007387 */ /* 0x000fe20000100800 */
[----:B0-----:R-:W-:Y:S01]  /*59e0*/  ISETP.GE.AND P0, PT, R0, 0x1, PT ;  /* 0x000000010000780c */ /* 0x001fe20003f06270 */
[----:B------:R-:W-:Y:S01]  /*59f0*/  IMAD.MOV.U32 R17, RZ, RZ, -0x800000 ;  /* 0xff800000ff117424 */ /* 0x000fe200078e00ff */
[----:B------:R-:W-:Y:S01]  /*5a00*/  MOV R16, 0xff800000 ;  /* 0xff80000000107802 */ /* 0x000fe20000000f00 */
[----:B------:R0:W-:Y:S01]  /*5a10*/  STS.U16 [R15+0x2700], R70 ;  /* 0x002700460f007388 */ /* 0x0001e20000000400 */
[----:B------:R-:W-:-:S02]  /*5a20*/  CS2R R24, SRZ ;  /* 0x0000000000187805 */ /* 0x000fc4000001ff00 */
[----:B------:R-:W-:Y:S02]  /*5a30*/  CS2R R26, SRZ ;  /* 0x00000000001a7805 */ /* 0x000fe4000001ff00 */
[----:B------:R-:W-:Y:S01]  /*5a40*/  CS2R R28, SRZ ;  /* 0x00000000001c7805 */ /* 0x000fe2000001ff00 */
[----:B------:R3:W-:Y:S01]  /*5a50*/  STS.U16 [R15+0x2b00], R72 ;  /* 0x002b00480f007388 */ /* 0x0007e20000000400 */
[----:B------:R-:W-:Y:S02]  /*5a60*/  CS2R R30, SRZ ;  /* 0x00000000001e7805 */ /* 0x000fe4000001ff00 */
[----:B------:R-:W-:Y:S02]  /*5a70*/  CS2R R32, SRZ ;  /* 0x0000000000207805 */ /* 0x000fe4000001ff00 */
[----:B------:R-:W-:Y:S01]  /*5a80*/  CS2R R34, SRZ ;  /* 0x0000000000227805 */ /* 0x000fe2000001ff00 */
        /* <DEDUP_REMOVED lines=14> */
[----:B--2---:R-:W-:Y:S02]  /*5b70*/  CS2R R56, SRZ ;  /* 0x0000000000387805 */ /* 0x004fe4000001ff00 */
        /* <DEDUP_REMOVED lines=8> */
[----:B0-----:R-:W-:Y:S01]  /*5c00*/  CS2R R70, SRZ ;  /* 0x0000000000467805 */ /* 0x001fe2000001ff00 */
[----:B------:R0:W-:Y:S01]  /*5c10*/  STS.U16 [R15+0x4700], R86 ;  /* 0x004700560f007388 */ /* 0x0001e20000000400 */
[----:B---3--:R-:W-:-:S02]  /*5c20*/  CS2R R72, SRZ ;  /* 0x0000000000487805 */ /* 0x008fc4000001ff00 */
[----:B----4-:R-:W-:Y:S02]  /*5c30*/  CS2R R74, SRZ ;  /* 0x00000000004a7805 */ /* 0x010fe4000001ff00 */
[----:B-----5:R-:W-:Y:S01]  /*5c40*/  CS2R R76, SRZ ;  /* 0x00000000004c7805 */ /* 0x020fe2000001ff00 */
[----:B------:R3:W-:Y:S01]  /*5c50*/  STS.U16 [R15+0x4b00], R88 ;  /* 0x004b00580f007388 */ /* 0x0007e20000000400 */
[----:B-1----:R-:W-:Y:S02]  /*5c60*/  CS2R R78, SRZ ;  /* 0x00000000004e7805 */ /* 0x002fe4000001ff00 */
[----:B------:R-:W-:Y:S02]  /*5c70*/  CS2R R80, SRZ ;  /* 0x0000000000507805 */ /* 0x000fe4000001ff00 */
[----:B--2---:R-:W-:Y:S01]  /*5c80*/  CS2R R82, SRZ ;  /* 0x0000000000527805 */ /* 0x004fe2000001ff00 */
[----:B------:R1:W-:Y:S01]  /*5c90*/  STS.U16 [R15+0x4f00], R90 ;  /* 0x004f005a0f007388 */ /* 0x0003e20000000400 */
[----:B------:R-:W-:-:S02]  /*5ca0*/  CS2R R84, SRZ ;  /* 0x0000000000547805 */ /* 0x000fc4000001ff00 */
[----:B0-----:R-:W-:Y:S02]  /*5cb0*/  CS2R R86, SRZ ;  /* 0x0000000000567805 */ /* 0x001fe4000001ff00 */
[C---:B------:R-:W-:Y:S01]  /*5cc0*/  LOP3.LUT R7, R251.reuse, 0x7f, RZ, 0xc0, !PT ;  /* 0x0000007ffb077812 */ /* 0x040fe200078ec0ff */
[----:B------:R0:W-:Y:S01]  /*5cd0*/  STS.U16 [R15+0x5300], R92 ;  /* 0x0053005c0f007388 */ /* 0x0001e20000000400 */
[----:B------:R-:W-:Y:S02]  /*5ce0*/  LOP3.LUT R0, R251, 0x40, RZ, 0xc0, !PT ;  /* 0x00000040fb007812 */ /* 0x000fe400078ec0ff */
[----:B---3--:R-:W-:Y:S01]  /*5cf0*/  CS2R R88, SRZ ;  /* 0x0000000000587805 */ /* 0x008fe2000001ff00 */
[----:B------:R2:W-:Y:S01]  /*5d00*/  STS.U16 [R15+0x5700], R94 ;  /* 0x0057005e0f007388 */ /* 0x0005e20000000400 */
[----:B-1----:R-:W-:-:S03]  /*5d10*/  CS2R R90, SRZ ;  /* 0x00000000005a7805 */ /* 0x002fc6000001ff00 */
[----:B------:R1:W-:Y:S01]  /*5d20*/  STS.U16 [R15+0x5b00], R96 ;  /* 0x005b00600f007388 */ /* 0x0003e20000000400 */
[----:B0-----:R-:W-:-:S03]  /*5d30*/  CS2R R92, SRZ ;  /* 0x00000000005c7805 */ /* 0x001fc6000001ff00 */
[----:B------:R0:W-:Y:S01]  /*5d40*/  STS.U16 [R15+0x5f00], R98 ;  /* 0x005f00620f007388 */ /* 0x0001e20000000400 */
[----:B--2---:R-:W-:-:S03]  /*5d50*/  CS2R R94, SRZ ;  /* 0x00000000005e7805 */ /* 0x004fc6000001ff00 */
        /* <DEDUP_REMOVED lines=51> */
[----:B0-----:R-:W-:Y:S02]  /*6090*/  CS2R R146, SRZ ;  /* 0x0000000000927805 */ /* 0x001fe4000001ff00 */
[----:B--2---:R-:W-:Y:S02]  /*60a0*/  CS2R R148, SRZ ;  /* 0x0000000000947805 */ /* 0x004fe4000001ff00 */
[----:B-1----:R-:W-:Y:S01]  /*60b0*/  CS2R R150, SRZ ;  /* 0x0000000000967805 */ /* 0x002fe2000001ff00 */
[----:B------:R-:W-:Y:S06]  /*60c0*/  @!P0 BRA `(.L_x_0) ;  /* 0x000000e800688947 */ /* 0x000fec0003800000 */
[----:B------:R-:W0:Y:S01]  /*60d0*/  LDC R4, c[0x0][0x268] ;  /* 0x00009a00ff047b82 */ /* 0x000e220000000800 */
[----:B------:R-:W1:Y:S01]  /*60e0*/  S2R R248, SR_TID.X ;  /* 0x0000000000f87919 */ /* 0x000e620000002100 */
[----:B------:R-:W-:Y:S02]  /*60f0*/  SHF.R.U32.HI R3, RZ, 0x5, R251 ;  /* 0x00000005ff037819 */ /* 0x000fe400000116fb */
[----:B------:R-:W-:Y:S02]  /*6100*/  CS2R R124, SRZ ;  /* 0x00000000007c7805 */ /* 0x000fe4000001ff00 */
[----:B------:R-:W-:Y:S02]  /*6110*/  SHF.R.U32.HI R2, RZ, 0x4, R233 ;  /* 0x00000004ff027819 */ /* 0x000fe400000116e9 */
[----:B------:R-:W-:Y:S02]  /*6120*/  CS2R R126, SRZ ;  /* 0x00000000007e7805 */ /* 0x000fe4000001ff00 */
[----:B------:R-:W-:-:S02]  /*6130*/  SGXT.U32 R3, R3, 0x2 ;  /* 0x000000020303781a */ /* 0x000fc40000000000 */
[----:B------:R-:W-:Y:S02]  /*6140*/  CS2R R128, SRZ ;  /* 0x0000000000807805 */ /* 0x000fe4000001ff00 */
[----:B------:R-:W-:Y:S01]  /*6150*/  SGXT.U32 R8, R2, 0xe ;  /* 0x0000000e0208781a */ /* 0x000fe20000000000 */
[----:B------:R-:W2:Y:S01]  /*6160*/  LDC R12, c[0x0][0x258] ;  /* 0x00009600ff0c7b82 */ /* 0x000ea20000000800 */
[----:B------:R-:W-:Y:S02]  /*6170*/  LEA.HI R25, R251, 0x13c, RZ, 0x1b ;  /* 0x0000013cfb197811 */ /* 0x000fe400078fd8ff */
[----:B------:R-:W-:Y:S02]  /*6180*/  CS2R R130, SRZ ;  /* 0x0000000000827805 */ /* 0x000fe4000001ff00 */
[----:B------:R-:W-:Y:S02]  /*6190*/  IADD3 R2, P0, R8, 0x80, RZ ;  /* 0x0000008008027810 */ /* 0x000fe40007f1e0ff */
[----:B------:R-:W-:-:S02]  /*61a0*/  CS2R R132, SRZ ;  /* 0x0000000000847805 */ /* 0x000fc4000001ff00 */
[C---:B------:R-:W-:Y:S02]  /*61b0*/  LEA.HI R37, R251.reuse, 0x1fc, RZ, 0x1b ;  /* 0x000001fcfb257811 */ /* 0x040fe400078fd8ff */
[----:B------:R-:W-:Y:S02]  /*61c0*/  CS2R R134, SRZ ;  /* 0x0000000000867805 */ /* 0x000fe4000001ff00 */
[----:B------:R-:W-:Y:S01]  /*61d0*/  R2UR UR4, R2 ;  /* 0x00000000020472ca */ /* 0x000fe200000e0000 */
[----:B------:R-:W3:Y:S01]  /*61e0*/  LDC.64 R8, c[0x0][0x260] ;  /* 0x00009800ff087b82 */ /* 0x000ee20000000a00 */
[C---:B------:R-:W-:Y:S02]  /*61f0*/  LEA.HI R13, R251.reuse, 0x7c, RZ, 0x1b ;  /* 0x0000007cfb0d7811 */ /* 0x040fe400078fd8ff */
[----:B------:R-:W-:Y:S02]  /*6200*/  CS2R R136, SRZ ;  /* 0x0000000000887805 */ /* 0x000fe4000001ff00 */
[----:B------:R-:W-:-:S02]  /*6210*/  LEA.HI R19, R251, 0xdc, RZ, 0x1b ;  /* 0x000000dcfb137811 */ /* 0x000fc400078fd8ff */
[----:B------:R-:W-:Y:S02]  /*6220*/  CS2R R138, SRZ ;  /* 0x00000000008a7805 */ /* 0x000fe4000001ff00 */
[----:B------:R-:W-:Y:S02]  /*6230*/  LEA.HI R17, R251, 0xbc, RZ, 0x1b ;  /* 0x000000bcfb117811 */ /* 0x000fe400078fd8ff */
[----:B------:R-:W-:Y:S01]  /*6240*/  CS2R R140, SRZ ;  /* 0x00000000008c7805 */ /* 0x000fe2000001ff00 */
[-C--:B0-----:R-:W-:Y:S01]  /*6250*/  IMAD R39, R3, R4.reuse, RZ ;  /* 0x0000000403277224 */ /* 0x081fe200078e02ff */
[----:B------:R-:W0:Y:S01]  /*6260*/  LDC.64 R14, c[0x0][0x220] ;  /* 0x00008800ff0e7b82 */ /* 0x000e220000000a00 */
[-C--:B------:R-:W-:Y:S01]  /*6270*/  IMAD R101, R25, R4.reuse, RZ ;  /* 0x0000000419657224 */ /* 0x080fe200078e02ff */
[C---:B------:R-:W-:Y:S01]  /*6280*/  LEA.HI R21, R251.reuse, 0xfc, RZ, 0x1b ;  /* 0x000000fcfb157811 */ /* 0x040fe200078fd8ff */
[C---:B------:R-:W-:Y:S01]  /*6290*/  IMAD R41, R4.reuse, 0x4, R39 ;  /* 0x0000000404297824 */ /* 0x040fe200078e0227 */
[----:B------:R-:W-:Y:S01]  /*62a0*/  LEA.HI R27, R251, 0x15c, RZ, 0x1b ;  /* 0x0000015cfb1b7811 */ /* 0x000fe200078fd8ff */
[----:B------:R-:W-:Y:S01]  /*62b0*/  IMAD R25, R37, R4, RZ ;  /* 0x0000000425197224 */ /* 0x000fe200078e02ff */
[----:B------:R-:W-:Y:S01]  /*62c0*/  LEA.HI R23, R251, 0x11c, RZ, 0x1b ;  /* 0x0000011cfb177811 */ /* 0x000fe200078fd8ff */
[----:B------:R-:W-:Y:S01]  /*62d0*/  IMAD R43, R4, 0x4, R41 ;  /* 0x00000004042b7824 */ /* 0x000fe200078e0229 */
[----:B-1----:R-:W-:Y:S01]  /*62e0*/  LOP3.LUT R248, R248, 0x3f, RZ, 0xc0, !PT ;  /* 0x0000003ff8f87812 */ /* 0x002fe200078ec0ff */
[----:B------:R-:W1:Y:S01]  /*62f0*/  LDC.64 R2, c[0x0][0x250] ;  /* 0x00009400ff027b82 */ /* 0x000e620000000a00 */
[----:B--2---:R-:W-:Y:S01]  /*6300*/  IMAD R7, R7, R12, RZ ;  /* 0x0000000c07077224 */ /* 0x004fe200078e02ff */
[----:B------:R-:W-:Y:S01]  /*6310*/  LEA.HI R31, R251, 0x19c, RZ, 0x1b ;  /* 0x0000019cfb1f7811 */ /* 0x000fe200078fd8ff */
[----:B------:R-:W-:Y:S01]  /*6320*/  IMAD R45, R4, 0x4, R43 ;  /* 0x00000004042d7824 */ /* 0x000fe200078e022b */
[----:B------:R-:W-:Y:S01]  /*6330*/  SHF.L.U32 R248, R248, 0x1, RZ ;  /* 0x00000001f8f87819 */ /* 0x000fe200000006ff */
[-C--:B------:R-:W-:Y:S01]  /*6340*/  IMAD R89, R13, R4.reuse, RZ ;  /* 0x000000040d597224 */ /* 0x080fe200078e02ff */
[----:B------:R-:W-:Y:S01]  /*6350*/  LEA.HI R29, R251, 0x17c, RZ, 0x1b ;  /* 0x0000017cfb1d7811 */ /* 0x000fe200078fd8ff */
[----:B---3--:R-:W-:Y:S01]  /*6360*/  IMAD.MOV.U32 R11, RZ, RZ, R8 ;  /* 0x000000ffff0b7224 */ /* 0x008fe200078e0008 */
[----:B------:R-:W-:Y:S01]  /*6370*/  LEA R47, R4, R45, 0x2 ;  /* 0x0000002d042f7211 */ /* 0x000fe200078e10ff */
[----:B------:R-:W-:Y:S01]  /*6380*/  IMAD R179, R0, 0x40, R248 ;  /* 0x0000004000b37824 */ /* 0x000fe200078e02f8 */
[----:B------:R2:W-:Y:S01]  /*6390*/  STL [R1+0xb4c], R9 ;  /* 0x000b4c0901007387 */ /* 0x0005e20000100800 */
[----:B------:R-:W-:Y:S01]  /*63a0*/  VIADD R0, R233, 0x10000 ;  /* 0x00010000e9007836 */ /* 0x000fe20000000000 */
[----:B------:R-:W3:Y:S01]  /*63b0*/  LDC.64 R170, c[0x0][0x218] ;  /* 0x00008600ffaa7b82 */ /* 0x000ee20000000a00 */
[C---:B------:R-:W-:Y:S01]  /*63c0*/  IMAD R49, R4.reuse, 0x4, R47 ;  /* 0x0000000404317824 */ /* 0x040fe200078e022f */
[----:B------:R-:W4:Y:S01]  /*63d0*/  S2R R248, SR_CTAID.Y ;  /* 0x0000000000f87919 */ /* 0x000f220000002600 */
[----:B------:R-:W-:Y:S01]  /*63e0*/  IMAD.MOV.U32 R10, RZ, RZ, R9 ;  /* 0x000000ffff0a7224 */ /* 0x000fe200078e0009 */
[----:B------:R-:W-:Y:S01]  /*63f0*/  SHF.R.U32.HI R8, RZ, 0x4, R0 ;  /* 0x00000004ff087819 */ /* 0x000fe20000011600 */
[----:B------:R-:W-:Y:S01]  /*6400*/  IMAD.MOV.U32 R0, RZ, RZ, RZ ;  /* 0x000000ffff007224 */ /* 0x000fe200078e00ff */
[----:B------:R-:W-:Y:S01]  /*6410*/  LEA R51, R4, R49, 0x2 ;  /* 0x0000003104337211 */ /* 0x000fe200078e10ff */
[-C--:B------:R-:W-:Y:S01]  /*6420*/  IMAD R95, R19, R4.reuse, RZ ;  /* 0x00000004135f7224 */ /* 0x080fe200078e02ff */
[----:B--2---:R-:W-:Y:S01]  /*6430*/  SGXT.U32 R9, R8, 0xe ;  /* 0x0000000e0809781a */ /* 0x004fe20000000000 */
[----:B------:R-:W-:Y:S01]  /*6440*/  IMAD.MOV.U32 R8, RZ, RZ, RZ ;  /* 0x000000ffff087224 */ /* 0x000fe200078e00ff */
[----:B------:R-:W-:Y:S01]  /*6450*/  IADD3.X R0, R0, 0x40000040, RZ, P0, !PT ;  /* 0x4000004000007810 */ /* 0x000fe200007fe4ff */
[----:B------:R-:W-:Y:S01]  /*6460*/  IMAD R53, R4, 0x8, R51 ;  /* 0x0000000804357824 */ /* 0x000fe200078e0233 */
[C---:B------:R-:W-:Y:S01]  /*6470*/  LEA.HI R33, R251.reuse, 0x1bc, RZ, 0x1b ;  /* 0x000001bcfb217811 */ /* 0x040fe200078fd8ff */
[----:B------:R2:W-:Y:S01]  /*6480*/  STL [R1+0x224], R9 ;  /* 0x0002240901007387 */ /* 0x0005e20000100800 */
[----:B------:R-:W-:Y:S01]  /*6490*/  R2UR UR5, R0 ;  /* 0x00000000000572ca */ /* 0x000fe200000e0000 */
[C---:B------:R-:W-:Y:S01]  /*64a0*/  IMAD R55, R4.reuse, 0x4, R53 ;  /* 0x0000000404377824 */ /* 0x040fe200078e0235 */
[----:B------:R-:W-:Y:S01]  /*64b0*/  LEA.HI R35, R251, 0x1dc, RZ, 0x1b ;  /* 0x000001dcfb237811 */ /* 0x000fe200078fd8ff */
[-C--:B------:R-:W-:Y:S01]  /*64c0*/  IMAD R93, R17, R4.reuse, RZ ;  /* 0x00000004115d7224 */ /* 0x080fe200078e02ff */
[----:B-1----:R-:W-:Y:S01]  /*64d0*/  SHF.L.U32 R155, R3, 0x4, RZ ;  /* 0x00000004039b7819 */ /* 0x002fe200000006ff */
[----:B------:R-:W-:Y:S01]  /*64e0*/  IMAD R57, R4, 0x4, R55 ;  /* 0x0000000404397824 */ /* 0x000fe200078e0237 */
[----:B------:R-:W-:Y:S01]  /*64f0*/  CS2R R142, SRZ ;  /* 0x00000000008e7805 */ /* 0x000fe2000001ff00 */
[----:B------:R-:W-:Y:S01]  /*6500*/  IMAD R97, R21, R4, RZ ;  /* 0x0000000415617224 */ /* 0x000fe200078e02ff */
[----:B------:R-:W-:-:S02]  /*6510*/  CS2R R144, SRZ ;  /* 0x0000000000907805 */ /* 0x000fc4000001ff00 */
[----:B--2---:R-:W-:Y:S01]  /*6520*/  IADD3 R9, P0, R9, 0x2, RZ ;  /* 0x0000000209097810 */ /* 0x004fe20007f1e0ff */
[-C--:B------:R-:W-:Y:S01]  /*6530*/  IMAD R103, R27, R4.reuse, RZ ;  /* 0x000000041b677224 */ /* 0x080fe200078e02ff */
[----:B------:R-:W-:Y:S01]  /*6540*/  LEA R59, R4, R57, 0x2 ;  /* 0x00000039043b7211 */ /* 0x000fe200078e10ff */
[-C--:B------:R-:W-:Y:S01]  /*6550*/  IMAD R99, R23, R4.reuse, RZ ;  /* 0x0000000417637224 */ /* 0x080fe200078e02ff */
[----:B------:R-:W-:Y:S01]  /*6560*/  R2UR UR6, R9 ;  /* 0x00000000090672ca */ /* 0x000fe200000e0000 */
[-C--:B------:R-:W-:Y:S01]  /*6570*/  IMAD R37, R31, R4.reuse, RZ ;  /* 0x000000041f257224 */ /* 0x080fe200078e02ff */
[----:B------:R-:W-:Y:S01]  /*6580*/  IADD3.X R9, R8, 0x40000040, RZ, P0, !PT ;  /* 0x4000004008097810 */ /* 0x000fe200007fe4ff */
[----:B------:R-:W-:Y:S01]  /*6590*/  IMAD R61, R4, 0x4, R59 ;  /* 0x00000004043d7824 */ /* 0x000fe200078e023b */
[----:B------:R-:W-:Y:S01]  /*65a0*/  IADD3.X R0, R8, -0x7fffffe0, RZ, P0, !PT ;  /* 0x8000002008007810 */ /* 0x000fe200007fe4ff */
[----:B------:R-:W-:Y:S01]  /*65b0*/  IMAD R105, R29, R4, RZ ;  /* 0x000000041d697224 */ /* 0x000fe200078e02ff */
[----:B------:R-:W-:Y:S01]  /*65c0*/  LOP3.LUT R8, R251, 0x1f, RZ, 0xc0, !PT ;  /* 0x0000001ffb087812 */ /* 0x000fe200078ec0ff */
[----:B------:R-:W-:Y:S01]  /*65d0*/  IMAD R63, R4, 0x4, R61 ;  /* 0x00000004043f7824 */ /* 0x000fe200078e023d */
[----:B------:R-:W-:Y:S01]  /*65e0*/  R2UR UR10, R0 ;  /* 0x00000000000a72ca */ /* 0x000fe200000e0000 */
[----:B----4-:R-:W-:Y:S01]  /*65f0*/  IMAD R0, R248, R11, RZ ;  /* 0x0000000bf8007224 */ /* 0x010fe200078e02ff */
[----:B------:R-:W-:Y:S01]  /*6600*/  R2UR UR7, R9 ;  /* 0x00000000090772ca */ /* 0x000fe200000e0000 */
[----:B------:R-:W-:Y:S01]  /*6610*/  IMAD R10, R8, R10, RZ ;  /* 0x0000000a080a7224 */ /* 0x000fe200078e02ff */
[----:B------:R-:W-:Y:S01]  /*6620*/  LEA R65, R4, R63, 0x2 ;  /* 0x0000003f04417211 */ /* 0x000fe200078e10ff */
[----:B------:R-:W-:Y:S01]  /*6630*/  IMAD R8, R248, R2, RZ ;  /* 0x00000002f8087224 */ /* 0x000fe200078e02ff */
[----:B------:R-:W-:Y:S01]  /*6640*/  UIADD3.64 UR8, UR4, 0x80, URZ ;  /* 0x0000008004087897 */ /* 0x000fe2000fffe03f */
[----:B------:R-:W-:Y:S01]  /*6650*/  IMAD.SHL.U32 R9, R0, 0x2, RZ ;  /* 0x0000000200097824 */ /* 0x000fe200078e00ff */
[----:B------:R-:W-:Y:S01]  /*6660*/  UIADD3.64 UR12, UR4, 0x100, URZ ;  /* 0x00000100040c7897 */ /* 0x000fe2000fffe03f */
[----:B------:R-:W-:Y:S01]  /*6670*/  IMAD R67, R4, 0x8, R65 ;  /* 0x0000000804437824 */ /* 0x000fe200078e0241 */
[----:B---3--:R-:W-:Y:S01]  /*6680*/  LEA R170, P0, R8, R170, 0x1 ;  /* 0x000000aa08aa7211 */ /* 0x008fe200078008ff */
[----:B------:R-:W-:Y:S01]  /*6690*/  IMAD.SHL.U32 R2, R10, 0x2, RZ ;  /* 0x000000020a027824 */ /* 0x000fe200078e00ff */
[----:B------:R-:W-:Y:S01]  /*66a0*/  UMOV UR56, UR6 ;  /* 0x0000000600387c82 */ /* 0x000fe20008000000 */
[----:B------:R-:W-:Y:S01]  /*66b0*/  IMAD R69, R4, 0x4, R67 ;  /* 0x0000000404457824 */ /* 0x000fe200078e0243 */
[----:B------:R-:W-:Y:S01]  /*66c0*/  LEA.HI.X.SX32 R11, R8, R171, 0x1, P0 ;  /* 0x000000ab080b7211 */ /* 0x000fe200000f0eff */
[----:B------:R-:W-:Y:S01]  /*66d0*/  IMAD.HI R0, R0, 0x2, RZ ;  /* 0x0000000200007827 */ /* 0x000fe200078e02ff */
[----:B0-----:R-:W-:Y:S01]  /*66e0*/  IADD3 R2, P1, P2, R2, R14, R9 ;  /* 0x0000000e02027210 */ /* 0x001fe20007a3e009 */
[----:B------:R-:W-:Y:S01]  /*66f0*/  UMOV UR57, UR10 ;  /* 0x0000000a00397c82 */ /* 0x000fe20008000000 */
[----:B------:R-:W-:Y:S01]  /*6700*/  LEA R176, P0, R7, R170, 0x1 ;  /* 0x000000aa07b07211 */ /* 0x000fe200078008ff */
[----:B------:R-:W-:Y:S01]  /*6710*/  IMAD R71, R4, 0x4, R69 ;  /* 0x0000000404477824 */ /* 0x000fe200078e0245 */
[-C--:B------:R-:W-:Y:S01]  /*6720*/  LEA R122, P5, R25, R2.reuse, 0x1 ;  /* 0x00000002197a7211 */ /* 0x080fe200078a08ff */
[----:B------:R-:W-:Y:S01]  /*6730*/  IMAD R9, R12, 0x80, R7 ;  /* 0x000000800c097824 */ /* 0x000fe200078e0207 */
[----:B------:R-:W-:Y:S01]  /*6740*/  LEA.HI.X.SX32 R177, R7, R11, 0x1, P0 ;  /* 0x0000000b07b17211 */ /* 0x000fe200000f0eff */
[----:B------:R-:W-:Y:S01]  /*6750*/  IMAD R73, R4, 0x4, R71 ;  /* 0x0000000404497824 */ /* 0x000fe200078e0247 */
[----:B------:R-:W-:Y:S01]  /*6760*/  LEA.HI R7, R251, 0x1c, RZ, 0x1b ;  /* 0x0000001cfb077811 */ /* 0x000fe200078fd8ff */
[----:B------:R-:W-:Y:S01]  /*6770*/  IMAD.HI R10, R10, 0x2, RZ ;  /* 0x000000020a0a7827 */ /* 0x000fe200078e02ff */
[-C--:B------:R-:W-:Y:S01]  /*6780*/  LEA R116, P3, R39, R2.reuse, 0x1 ;  /* 0x0000000227747211 */ /* 0x080fe200078608ff */
[----:B------:R-:W-:Y:S01]  /*6790*/  UIADD3.64 UR10, UR6, 0x2, URZ ;  /* 0x00000002060a7897 */ /* 0x000fe2000fffe03f */
[----:B------:R-:W-:Y:S01]  /*67a0*/  LEA R110, P6, R89, R2, 0x1 ;  /* 0x00000002596e7211 */ /* 0x000fe200078c08ff */
[----:B------:R-:W-:Y:S01]  /*67b0*/  IMAD R8, R12, 0x80, R9 ;  /* 0x000000800c087824 */ /* 0x000fe200078e0209 */
[----:B------:R-:W-:Y:S01]  /*67c0*/  IADD3.X R0, R10, R15, R0, P1, P2 ;  /* 0x0000000f0a007210 */ /* 0x000fe20000fe4400 */
[----:B------:R-:W-:Y:S01]  /*67d0*/  IMAD R75, R4, 0x4, R73 ;  /* 0x00000004044b7824 */ /* 0x000fe200078e0249 */
[----:B------:R-:W-:Y:S01]  /*67e0*/  LEA R174, P1, R9, R170, 0x1 ;  /* 0x000000aa09ae7211 */ /* 0x000fe200078208ff */
[----:B------:R-:W-:Y:S01]  /*67f0*/  IMAD R7, R7, R4, RZ ;  /* 0x0000000407077224 */ /* 0x000fe200078e02ff */
[----:B------:R-:W-:Y:S01]  /*6800*/  LEA R10, R12, R8, 0x7 ;  /* 0x000000080c0a7211 */ /* 0x000fe200078e38ff */
[----:B------:R-:W-:Y:S01]  /*6810*/  IMAD R77, R4, 0x4, R75 ;  /* 0x00000004044d7824 */ /* 0x000fe200078e024b */
[----:B------:R-:W-:Y:S01]  /*6820*/  LEA R172, P0, R8, R170, 0x1 ;  /* 0x000000aa08ac7211 */ /* 0x000fe200078008ff */
[----:B------:R-:W-:Y:S01]  /*6830*/  IMAD R107, R33, R4, RZ ;  /* 0x00000004216b7224 */ /* 0x000fe200078e02ff */
[----:B------:R-:W-:Y:S01]  /*6840*/  LEA R170, P2, R10, R170, 0x1 ;  /* 0x000000aa0aaa7211 */ /* 0x000fe200078408ff */
[-C--:B------:R-:W-:Y:S01]  /*6850*/  IMAD R109, R35, R4.reuse, RZ ;  /* 0x00000004236d7224 */ /* 0x080fe200078e02ff */
[----:B------:R-:W-:Y:S01]  /*6860*/  LEA R79, R4, R77, 0x2 ;  /* 0x0000004d044f7211 */ /* 0x000fe200078e10ff */
[----:B------:R-:W-:Y:S01]  /*6870*/  IMAD R152, R3, 0xd, RZ ;  /* 0x0000000d03987824 */ /* 0x000fe200078e02ff */
[-C--:B------:R-:W-:Y:S01]  /*6880*/  LEA.HI.X.SX32 R175, R9, R11.reuse, 0x1, P1 ;  /* 0x0000000b09af7211 */ /* 0x080fe200008f0eff */
[C---:B------:R-:W-:Y:S01]  /*6890*/  IMAD R153, R3.reuse, 0xe, RZ ;  /* 0x0000000e03997824 */ /* 0x040fe200078e02ff */
[-C--:B------:R-:W-:Y:S01]  /*68a0*/  LEA.HI.X.SX32 R173, R8, R11.reuse, 0x1, P0 ;  /* 0x0000000b08ad7211 */ /* 0x080fe200000f0eff */
[----:B------:R-:W-:Y:S01]  /*68b0*/  IMAD R81, R4, 0x8, R79 ;  /* 0x0000000804517824 */ /* 0x000fe200078e024f */
[----:B------:R-:W-:Y:S01]  /*68c0*/  LEA.HI.X.SX32 R171, R10, R11, 0x1, P2 ;  /* 0x0000000b0aab7211 */ /* 0x000fe200010f0eff */
[----:B------:R-:W-:Y:S01]  /*68d0*/  IMAD R154, R3, 0xf, RZ ;  /* 0x0000000f039a7824 */ /* 0x000fe200078e02ff */
[C---:B------:R-:W-:Y:S01]  /*68e0*/  LEA.HI R9, R251.reuse, 0x3c, RZ, 0x1b ;  /* 0x0000003cfb097811 */ /* 0x040fe200078fd8ff */
[C---:B------:R-:W-:Y:S01]  /*68f0*/  IMAD R83, R4.reuse, 0x4, R81 ;  /* 0x0000000404537824 */ /* 0x040fe200078e0251 */
[----:B------:R-:W-:Y:S01]  /*6900*/  LEA.HI R11, R251, 0x5c, RZ, 0x1b ;  /* 0x0000005cfb0b7811 */ /* 0x000fe200078fd8ff */
[----:B------:R-:W-:Y:S01]  /*6910*/  IMAD R156, R3, 0x11, RZ ;  /* 0x00000011039c7824 */ /* 0x000fe200078e02ff */
[----:B------:R-:W-:Y:S01]  /*6920*/  LEA.HI R15, R251, 0x9c, RZ, 0x1b ;  /* 0x0000009cfb0f7811 */ /* 0x000fe200078fd8ff */
[----:B------:R-:W-:Y:S01]  /*6930*/  IMAD R9, R9, R4, RZ ;  /* 0x0000000409097224 */ /* 0x000fe200078e02ff */
[----:B------:R-:W-:Y:S01]  /*6940*/  LEA R120, P2, R41, R2, 0x1 ;  /* 0x0000000229787211 */ /* 0x000fe200078408ff */
[----:B------:R-:W-:Y:S01]  /*6950*/  IMAD R11, R11, R4, RZ ;  /* 0x000000040b0b7224 */ /* 0x000fe200078e02ff */
[----:B------:R-:W-:Y:S01]  /*6960*/  LEA R118, P0, R7, R2, 0x1 ;  /* 0x0000000207767211 */ /* 0x000fe200078008ff */
[----:B------:R-:W-:Y:S01]  /*6970*/  IMAD R91, R15, R4, RZ ;  /* 0x000000040f5b7224 */ /* 0x000fe200078e02ff */
[----:B------:R-:W-:Y:S01]  /*6980*/  LEA R114, P1, R9, R2, 0x1 ;  /* 0x0000000209727211 */ /* 0x000fe200078208ff */
[C---:B------:R-:W-:Y:S01]  /*6990*/  IMAD R85, R4.reuse, 0x4, R83 ;  /* 0x0000000404557824 */ /* 0x040fe200078e0253 */
[----:B------:R-:W-:Y:S01]  /*69a0*/  LEA.HI.X.SX32 R123, R25, R0, 0x1, P5 ;  /* 0x00000000197b7211 */ /* 0x000fe200028f0eff */
[----:B------:R-:W-:Y:S01]  /*69b0*/  IMAD R157, R3, 0x12, RZ ;  /* 0x00000012039d7824 */ /* 0x000fe200078e02ff */
[----:B------:R-:W-:Y:S01]  /*69c0*/  LEA R112, P4, R11, R2, 0x1 ;  /* 0x000000020b707211 */ /* 0x000fe200078808ff */
[C---:B------:R-:W-:Y:S01]  /*69d0*/  IMAD R87, R4.reuse, 0x4, R85 ;  /* 0x0000000404577824 */ /* 0x040fe200078e0255 */
[-C--:B------:R-:W-:Y:S01]  /*69e0*/  LEA.HI.X.SX32 R117, R39, R0.reuse, 0x1, P3 ;  /* 0x0000000027757211 */ /* 0x080fe200018f0eff */
[----:B------:R-:W-:Y:S01]  /*69f0*/  STL.64 [R1+0x228], R122 ;  /* 0x0002287a01007387 */ /* 0x000fe20000100a00 */
[-C--:B------:R-:W-:Y:S01]  /*6a00*/  LEA.HI.X.SX32 R121, R41, R0.reuse, 0x1, P2 ;  /* 0x0000000029797211 */ /* 0x080fe200010f0eff */
[----:B------:R-:W-:Y:S01]  /*6a10*/  IMAD R158, R3, 0x13, RZ ;  /* 0x00000013039e7824 */ /* 0x000fe200078e02ff */
[-C--:B------:R-:W-:Y:S01]  /*6a20*/  LEA.HI.X.SX32 R119, R7, R0.reuse, 0x1, P0 ;  /* 0x0000000007777211 */ /* 0x080fe200000f0eff */
[----:B------:R0:W-:Y:S01]  /*6a30*/  STL.64 [R1+0x628], R116 ;  /* 0x0006287401007387 */ /* 0x0001e20000100a00 */
[----:B------:R-:W-:Y:S01]  /*6a40*/  LEA.HI.X.SX32 R115, R9, R0, 0x1, P1 ;  /* 0x0000000009737211 */ /* 0x000fe200008f0eff */
[----:B------:R-:W-:Y:S01]  /*6a50*/  IMAD R159, R3, 0x14, RZ ;  /* 0x00000014039f7824 */ /* 0x000fe200078e02ff */
[----:B------:R-:W-:Y:S01]  /*6a60*/  LEA R28, P5, R91, R2, 0x1 ;  /* 0x000000025b1c7211 */ /* 0x000fe200078a08ff */
[----:B------:R-:W-:Y:S01]  /*6a70*/  STL.64 [R1+0x620], R120 ;  /* 0x0006207801007387 */ /* 0x000fe20000100a00 */
[----:B------:R-:W-:Y:S01]  /*6a80*/  LEA.HI.X.SX32 R113, R11, R0, 0x1, P4 ;  /* 0x000000000b717211 */ /* 0x000fe200020f0eff */
[----:B------:R-:W-:Y:S01]  /*6a90*/  IMAD R160, R3, 0x15, RZ ;  /* 0x0000001503a07824 */ /* 0x000fe200078e02ff */
[-C--:B------:R-:W-:Y:S01]  /*6aa0*/  LEA R30, P2, R95, R2.reuse, 0x1 ;  /* 0x000000025f1e7211 */ /* 0x080fe200078408ff */
[----:B------:R-:W-:Y:S01]  /*6ab0*/  STL.64 [R1+0x5f0], R118 ;  /* 0x0005f07601007387 */ /* 0x000fe20000100a00 */
[----:B------:R-:W-:Y:S01]  /*6ac0*/  LEA R32, P0, R97, R2, 0x1 ;  /* 0x0000000261207211 */ /* 0x000fe200078008ff */
[----:B------:R-:W-:Y:S01]  /*6ad0*/  IMAD R161, R3, 0x16, RZ ;  /* 0x0000001603a17824 */ /* 0x000fe200078e02ff */
[----:B------:R-:W-:Y:S01]  /*6ae0*/  LEA.HI.X.SX32 R111, R89, R0, 0x1, P6 ;  /* 0x00000000596f7211 */ /* 0x000fe200030f0eff */
[----:B------:R1:W-:Y:S01]  /*6af0*/  STL.64 [R1+0x5b0], R114 ;  /* 0x0005b07201007387 */ /* 0x0003e20000100a00 */
[-C--:B0-----:R-:W-:Y:S01]  /*6b00*/  LEA R116, P3, R93, R2.reuse, 0x1 ;  /* 0x000000025d747211 */ /* 0x081fe200078608ff */
[----:B------:R-:W-:Y:S01]  /*6b10*/  IMAD R162, R3, 0x17, RZ ;  /* 0x0000001703a27824 */ /* 0x000fe200078e02ff */
[----:B------:R-:W-:Y:S01]  /*6b20*/  LEA R34, P6, R103, R2, 0x1 ;  /* 0x0000000267227211 */ /* 0x000fe200078c08ff */
[----:B------:R0:W-:Y:S01]  /*6b30*/  STL.64 [R1+0x570], R112 ;  /* 0x0005707001007387 */ /* 0x0001e20000100a00 */
[-C--:B------:R-:W-:Y:S01]  /*6b40*/  LEA.HI.X.SX32 R29, R91, R0.reuse, 0x1, P5 ;  /* 0x000000005b1d7211 */ /* 0x080fe200028f0eff */
[----:B------:R-:W-:Y:S01]  /*6b50*/  IMAD R163, R3, 0x18, RZ ;  /* 0x0000001803a37824 */ /* 0x000fe200078e02ff */
[C---:B------:R-:W-:Y:S01]  /*6b60*/  LEA R13, R4.reuse, R87, 0x2 ;  /* 0x00000057040d7211 */ /* 0x040fe200078e10ff */
[----:B------:R2:W-:Y:S01]  /*6b70*/  STL.64 [R1+0x530], R110 ;  /* 0x0005306e01007387 */ /* 0x0005e20000100a00 */
[-C--:B------:R-:W-:Y:S01]  /*6b80*/  LEA.HI.X.SX32 R31, R95, R0.reuse, 0x1, P2 ;  /* 0x000000005f1f7211 */ /* 0x080fe200010f0eff */
[----:B------:R-:W-:Y:S01]  /*6b90*/  IMAD R164, R3, 0x19, RZ ;  /* 0x0000001903a47824 */ /* 0x000fe200078e02ff */
[----:B------:R-:W-:Y:S01]  /*6ba0*/  LEA.HI.X.SX32 R117, R93, R0, 0x1, P3 ;  /* 0x000000005d757211 */ /* 0x000fe200018f0eff */
[----:B------:R-:W-:Y:S01]  /*6bb0*/  STL.64 [R1+0x4f0], R28 ;  /* 0x0004f01c01007387 */ /* 0x000fe20000100a00 */
[-C--:B-1----:R-:W-:Y:S01]  /*6bc0*/  LEA R114, P1, R99, R2.reuse, 0x1 ;  /* 0x0000000263727211 */ /* 0x082fe200078208ff */
[C---:B------:R-:W-:Y:S01]  /*6bd0*/  IMAD R15, R4.reuse, 0x4, R13 ;  /* 0x00000004040f7824 */ /* 0x040fe200078e020d */
[-C--:B------:R-:W-:Y:S01]  /*6be0*/  LEA R38, P3, R37, R2.reuse, 0x1 ;  /* 0x0000000225267211 */ /* 0x080fe200078608ff */
[----:B------:R-:W-:Y:S01]  /*6bf0*/  STL.64 [R1+0x470], R30 ;  /* 0x0004701e01007387 */ /* 0x000fe20000100a00 */
[----:B0-----:R-:W-:Y:S01]  /*6c00*/  LEA R112, P4, R101, R2, 0x1 ;  /* 0x0000000265707211 */ /* 0x001fe200078808ff */
[C---:B------:R-:W-:Y:S01]  /*6c10*/  IMAD R17, R4.reuse, 0x4, R15 ;  /* 0x0000000404117824 */ /* 0x040fe200078e020f */
[-C--:B------:R-:W-:Y:S01]  /*6c20*/  LEA.HI.X.SX32 R33, R97, R0.reuse, 0x1, P0 ;  /* 0x0000000061217211 */ /* 0x080fe200000f0eff */
[----:B------:R-:W-:Y:S01]  /*6c30*/  STL.64 [R1+0x4b0], R116 ;  /* 0x0004b07401007387 */ /* 0x000fe20000100a00 */
[-C--:B------:R-:W-:Y:S01]  /*6c40*/  LEA.HI.X.SX32 R35, R103, R0.reuse, 0x1, P6 ;  /* 0x0000000067237211 */ /* 0x080fe200030f0eff */
[C---:B------:R-:W-:Y:S01]  /*6c50*/  IMAD R19, R4.reuse, 0x8, R17 ;  /* 0x0000000804137824 */ /* 0x040fe200078e0211 */
[-C--:B------:R-:W-:Y:S01]  /*6c60*/  LEA.HI.X.SX32 R115, R99, R0.reuse, 0x1, P1 ;  /* 0x0000000063737211 */ /* 0x080fe200008f0eff */
[----:B------:R-:W-:Y:S01]  /*6c70*/  STL.64 [R1+0x430], R32 ;  /* 0x0004302001007387 */ /* 0x000fe20000100a00 */
[-C--:B------:R-:W-:Y:S01]  /*6c80*/  LEA.HI.X.SX32 R113, R101, R0.reuse, 0x1, P4 ;  /* 0x0000000065717211 */ /* 0x080fe200020f0eff */
[C---:B------:R-:W-:Y:S01]  /*6c90*/  IMAD R21, R4.reuse, 0x4, R19 ;  /* 0x0000000404157824 */ /* 0x040fe200078e0213 */
[----:B------:R-:W-:Y:S01]  /*6ca0*/  LEA.HI.X.SX32 R39, R37, R0, 0x1, P3 ;  /* 0x0000000025277211 */ /* 0x000fe200018f0eff */
[----:B------:R-:W-:Y:S01]  /*6cb0*/  STL.64 [R1+0x370], R34 ;  /* 0x0003702201007387 */ /* 0x000fe20000100a00 */
[-C--:B--2---:R-:W-:Y:S01]  /*6cc0*/  LEA R110, P5, R105, R2.reuse, 0x1 ;  /* 0x00000002696e7211 */ /* 0x084fe200078a08ff */
[----:B------:R-:W-:Y:S01]  /*6cd0*/  IMAD R165, R3, 0x1a, RZ ;  /* 0x0000001a03a57824 */ /* 0x000fe200078e02ff */
[----:B------:R-:W-:Y:S01]  /*6ce0*/  LEA R88, P2, R107, R2, 0x1 ;  /* 0x000000026b587211 */ /* 0x000fe200078408ff */
[----:B------:R-:W-:Y:S01]  /*6cf0*/  STL.64 [R1+0x3f0], R114 ;  /* 0x0003f07201007387 */ /* 0x000fe20000100a00 */
[----:B------:R-:W-:Y:S01]  /*6d00*/  LEA.HI.X.SX32 R111, R105, R0, 0x1, P5 ;  /* 0x00000000696f7211 */ /* 0x000fe200028f0eff */
[----:B------:R-:W-:Y:S01]  /*6d10*/  IMAD R166, R3, 0x1b, RZ ;  /* 0x0000001b03a67824 */ /* 0x000fe200078e02ff */
[----:B------:R-:W-:Y:S01]  /*6d20*/  LEA R40, P0, R109, R2, 0x1 ;  /* 0x000000026d287211 */ /* 0x000fe200078008ff */
[----:B------:R-:W-:Y:S01]  /*6d30*/  STL.64 [R1+0x3b0], R112 ;  /* 0x0003b07001007387 */ /* 0x000fe20000100a00 */
[-C--:B------:R-:W-:Y:S01]  /*6d40*/  LEA.HI.X.SX32 R89, R107, R0.reuse, 0x1, P2 ;  /* 0x000000006b597211 */ /* 0x080fe200010f0eff */
[----:B------:R-:W-:Y:S01]  /*6d50*/  IMAD R167, R3, 0x1c, RZ ;  /* 0x0000001c03a77824 */ /* 0x000fe200078e02ff */
[----:B------:R-:W-:Y:S01]  /*6d60*/  LEA.HI.X.SX32 R41, R109, R0, 0x1, P0 ;  /* 0x000000006d297211 */ /* 0x000fe200000f0eff */
[----:B------:R0:W-:Y:S01]  /*6d70*/  STL.64 [R1+0x2f0], R38 ;  /* 0x0002f02601007387 */ /* 0x0001e20000100a00 */
[----:B------:R-:W-:Y:S01]  /*6d80*/  LEA R92, P0, R45, R2, 0x1 ;  /* 0x000000022d5c7211 */ /* 0x000fe200078008ff */
[----:B------:R-:W-:Y:S01]  /*6d90*/  IMAD R168, R3, 0x1d, RZ ;  /* 0x0000001d03a87824 */ /* 0x000fe200078e02ff */
[C---:B------:R-:W-:Y:S01]  /*6da0*/  LEA R23, R4.reuse, R21, 0x2 ;  /* 0x0000001504177211 */ /* 0x040fe200078e10ff */
[----:B------:R1:W-:Y:S01]  /*6db0*/  STL.64 [R1+0x330], R110 ;  /* 0x0003306e01007387 */ /* 0x0003e20000100a00 */
[----:B------:R-:W-:Y:S01]  /*6dc0*/  LEA.HI.X.SX32 R93, R45, R0, 0x1, P0 ;  /* 0x000000002d5d7211 */ /* 0x000fe200000f0eff */
[C---:B------:R-:W-:Y:S01]  /*6dd0*/  IMAD R169, R3.reuse, 0x1e, RZ ;  /* 0x0000001e03a97824 */ /* 0x040fe200078e02ff */
[----:B------:R-:W-:Y:S01]  /*6de0*/  UIADD3.64 UR14, UR6, 0x4, URZ ;  /* 0x00000004060e7897 */ /* 0x000fe2000fffe03f */
[C---:B------:R-:W-:Y:S01]  /*6df0*/  IMAD R25, R4.reuse, 0x4, R23 ;  /* 0x0000000404197824 */ /* 0x040fe200078e0217 */
[----:B------:R-:W-:Y:S01]  /*6e00*/  UIADD3.64 UR18, UR6, 0xfe, URZ ;  /* 0x000000fe06127897 */ /* 0x000fe2000fffe03f */
[----:B------:R-:W-:Y:S01]  /*6e10*/  IMAD R178, R3, 0x1f, RZ ;  /* 0x0000001f03b27824 */ /* 0x000fe200078e02ff */
[----:B------:R-:W-:Y:S01]  /*6e20*/  UIADD3.64 UR58, UR56, 0x3fe, URZ ;  /* 0x000003fe383a7897 */ /* 0x000fe2000fffe03f */
[----:B0-----:R-:W-:Y:S01]  /*6e30*/  LEA R38, P1, R43, R2, 0x1 ;  /* 0x000000022b267211 */ /* 0x001fe200078208ff */
[----:B------:R-:W-:Y:S01]  /*6e40*/  IMAD R27, R4, 0x4, R25 ;  /* 0x00000004041b7824 */ /* 0x000fe200078e0219 */
[----:B------:R-:W-:-:S02]  /*6e50*/  CS2R R94, SRZ ;  /* 0x00000000005e7805 */ /* 0x000fc4000001ff00 */
[----:B------:R-:W-:Y:S02]  /*6e60*/  CS2R R96, SRZ ;  /* 0x0000000000607805 */ /* 0x000fe4000001ff00 */
[----:B------:R-:W-:Y:S01]  /*6e70*/  LEA.HI.X.SX32 R39, R43, R0, 0x1, P1 ;  /* 0x000000002b277211 */ /* 0x000fe200008f0eff */
[C---:B------:R-:W-:Y:S01]  /*6e80*/  IMAD R7, R4.reuse, 0x4, R27 ;  /* 0x0000000404077824 */ /* 0x040fe200078e021b */
[C---:B------:R-:W-:Y:S02]  /*6e90*/  LEA R90, P1, R47.reuse, R2, 0x1 ;  /* 0x000000022f5a7211 */ /* 0x040fe400078208ff */
[----:B------:R-:W-:Y:S02]  /*6ea0*/  CS2R R98, SRZ ;  /* 0x0000000000627805 */ /* 0x000fe4000001ff00 */
[----:B------:R-:W-:Y:S01]  /*6eb0*/  CS2R R100, SRZ ;  /* 0x0000000000647805 */ /* 0x000fe2000001ff00 */
[----:B------:R-:W-:Y:S01]  /*6ec0*/  STL.64 [R1+0x618], R38 ;  /* 0x0006182601007387 */ /* 0x000fe20000100a00 */
[----:B------:R-:W-:Y:S01]  /*6ed0*/  LEA.HI.X.SX32 R91, R47, R0, 0x1, P1 ;  /* 0x000000002f5b7211 */ /* 0x000fe200008f0eff */
[----:B------:R-:W-:Y:S01]  /*6ee0*/  IMAD R9, R4, 0x4, R7 ;  /* 0x0000000404097824 */ /* 0x000fe200078e0207 */
[----:B------:R-:W-:Y:S01]  /*6ef0*/  CS2R R102, SRZ ;  /* 0x0000000000667805 */ /* 0x000fe2000001ff00 */
[----:B------:R0:W-:Y:S01]  /*6f00*/  STL.64 [R1+0x2a8], R88 ;  /* 0x0002a85801007387 */ /* 0x0001e20000100a00 */
[----:B------:R-:W-:-:S02]  /*6f10*/  CS2R R104, SRZ ;  /* 0x0000000000687805 */ /* 0x000fc4000001ff00 */
[----:B------:R-:W-:Y:S02]  /*6f20*/  CS2R R106, SRZ ;  /* 0x00000000006a7805 */ /* 0x000fe4000001ff00 */
[C---:B------:R-:W-:Y:S01]  /*6f30*/  LEA R11, R4.reuse, R9, 0x3 ;  /* 0x00000009040b7211 */ /* 0x040fe200078e18ff */
[----:B------:R-:W-:Y:S01]  /*6f40*/  STL.64 [R1+0x268], R40 ;  /* 0x0002682801007387 */ /* 0x000fe20000100a00 */
[----:B------:R-:W-:Y:S02]  /*6f50*/  CS2R R108, SRZ ;  /* 0x00000000006c7805 */ /* 0x000fe4000001ff00 */
[----:B-1----:R-:W-:Y:S02]  /*6f60*/  CS2R R110, SRZ ;  /* 0x00000000006e7805 */ /* 0x002fe4000001ff00 */
[----:B------:R-:W-:Y:S01]  /*6f70*/  CS2R R112, SRZ ;  /* 0x0000000000707805 */ /* 0x000fe2000001ff00 */
[----:B------:R1:W-:Y:S01]  /*6f80*/  STL.64 [R1+0x610], R92 ;  /* 0x0006105c01007387 */ /* 0x0003e20000100a00 */
[----:B------:R-:W-:Y:S01]  /*6f90*/  IMAD R29, R4, 0x4, R11 ;  /* 0x00000004041d7824 */ /* 0x000fe200078e020b */
[----:B------:R-:W-:-:S02]  /*6fa0*/  CS2R R114, SRZ ;  /* 0x0000000000727805 */ /* 0x000fc4000001ff00 */
[----:B------:R-:W-:Y:S02]  /*6fb0*/  CS2R R116, SRZ ;  /* 0x0000000000747805 */ /* 0x000fe4000001ff00 */
[C---:B0-----:R-:W-:Y:S01]  /*6fc0*/  LEA R88, P2, R49.reuse, R2, 0x1 ;  /* 0x0000000231587211 */ /* 0x041fe200078408ff */
[----:B------:R0:W-:Y:S01]  /*6fd0*/  STL.64 [R1+0x608], R90 ;  /* 0x0006085a01007387 */ /* 0x0001e20000100a00 */
[C---:B------:R-:W-:Y:S01]  /*6fe0*/  IMAD R31, R4.reuse, 0x4, R29 ;  /* 0x00000004041f7824 */ /* 0x040fe200078e021d */
[----:B------:R-:W-:Y:S02]  /*6ff0*/  CS2R R118, SRZ ;  /* 0x0000000000767805 */ /* 0x000fe4000001ff00 */
[----:B------:R-:W-:Y:S02]  /*7000*/  LEA.HI.X.SX32 R89, R49, R0, 0x1, P2 ;  /* 0x0000000031597211 */ /* 0x000fe400010f0eff */
[----:B------:R-:W-:Y:S02]  /*7010*/  CS2R R120, SRZ ;  /* 0x0000000000787805 */ /* 0x000fe4000001ff00 */
[C---:B------:R-:W-:Y:S01]  /*7020*/  LEA R46, P2, R55.reuse, R2, 0x1 ;  /* 0x00000002372e7211 */ /* 0x040fe200078408ff */
[C---:B------:R-:W-:Y:S01]  /*7030*/  IMAD R33, R4.reuse, 0x4, R31 ;  /* 0x0000000404217824 */ /* 0x040fe200078e021f */
[----:B-1----:R-:W-:Y:S01]  /*7040*/  CS2R R92, SRZ ;  /* 0x00000000005c7805 */ /* 0x002fe2000001ff00 */
[----:B------:R1:W-:Y:S01]  /*7050*/  STL.64 [R1+0x600], R88 ;  /* 0x0006005801007387 */ /* 0x0003e20000100a00 */
[----:B------:R-:W-:Y:S01]  /*7060*/  LEA.HI.X.SX32 R47, R55, R0, 0x1, P2 ;  /* 0x00000000372f7211 */ /* 0x000fe200010f0eff */
[----:B------:R-:W-:Y:S01]  /*7070*/  IMAD R35, R4, 0x4, R33 ;  /* 0x0000000404237824 */ /* 0x000fe200078e0221 */
[----:B------:R-:W-:-:S02]  /*7080*/  LEA R50, P2, R61, R2, 0x1 ;  /* 0x000000023d327211 */ /* 0x000fc400078408ff */
[----:B------:R-:W-:Y:S02]  /*7090*/  CS2R R122, SRZ ;  /* 0x00000000007a7805 */ /* 0x000fe4000001ff00 */
[C---:B0-----:R-:W-:Y:S01]  /*70a0*/  LEA R90, P0, R51.reuse, R2, 0x1 ;  /* 0x00000002335a7211 */ /* 0x041fe200078008ff */
[----:B------:R-:W-:Y:S01]  /*70b0*/  STL.64 [R1+0x5e0], R46 ;  /* 0x0005e02e01007387 */ /* 0x000fe20000100a00 */
[----:B------:R-:W-:Y:S02]  /*70c0*/  LEA R37, R4, R35, 0x2 ;  /* 0x0000002304257211 */ /* 0x000fe400078e10ff */
[----:B------:R-:W-:Y:S02]  /*70d0*/  CS2R R146, SRZ ;  /* 0x0000000000927805 */ /* 0x000fe4000001ff00 */
[----:B------:R-:W-:Y:S02]  /*70e0*/  LEA.HI.X.SX32 R91, R51, R0, 0x1, P0 ;  /* 0x00000000335b7211 */ /* 0x000fe400000f0eff */
[----:B------:R-:W-:-:S02]  /*70f0*/  CS2R R148, SRZ ;  /* 0x0000000000947805 */ /* 0x000fc4000001ff00 */
[----:B------:R-:W-:Y:S01]  /*7100*/  LEA.HI.X.SX32 R51, R61, R0, 0x1, P2 ;  /* 0x000000003d337211 */ /* 0x000fe200010f0eff */
[C---:B------:R-:W-:Y:S01]  /*7110*/  IMAD R39, R4.reuse, 0x4, R37 ;  /* 0x0000000404277824 */ /* 0x040fe200078e0225 */
[-C--:B-1----:R-:W-:Y:S01]  /*7120*/  LEA R88, P1, R53, R2.reuse, 0x1 ;  /* 0x0000000235587211 */ /* 0x082fe200078208ff */
[----:B------:R0:W-:Y:S01]  /*7130*/  STL.64 [R1+0x5f8], R90 ;  /* 0x0005f85a01007387 */ /* 0x0001e20000100a00 */
[----:B------:R-:W-:Y:S01]  /*7140*/  LEA R54, P2, R67, R2, 0x1 ;  /* 0x0000000243367211 */ /* 0x000fe200078408ff */
[C---:B------:R-:W-:Y:S01]  /*7150*/  IMAD R41, R4.reuse, 0x8, R39 ;  /* 0x0000000804297824 */ /* 0x040fe200078e0227 */
[----:B------:R-:W-:Y:S02]  /*7160*/  LEA.HI.X.SX32 R89, R53, R0, 0x1, P1 ;  /* 0x0000000035597211 */ /* 0x000fe400008f0eff */
[----:B------:R-:W-:Y:S02]  /*7170*/  CS2R R150, SRZ ;  /* 0x0000000000967805 */ /* 0x000fe4000001ff00 */
[----:B------:R-:W-:Y:S01]  /*7180*/  LEA R52, P1, R59, R2, 0x1 ;  /* 0x000000023b347211 */ /* 0x000fe200078208ff */
[C---:B------:R-:W-:Y:S01]  /*7190*/  IMAD R43, R4.reuse, 0x4, R41 ;  /* 0x00000004042b7824 */ /* 0x040fe200078e0229 */
[-C--:B------:R-:W-:Y:S01]  /*71a0*/  LEA.HI.X.SX32 R55, R67, R0.reuse, 0x1, P2 ;  /* 0x0000000043377211 */ /* 0x080fe200010f0eff */
[----:B------:R1:W-:Y:S01]  /*71b0*/  STL.64 [R1+0x5e8], R88 ;  /* 0x0005e85801007387 */ /* 0x0003e20000100a00 */
[----:B------:R-:W-:Y:S01]  /*71c0*/  LEA.HI.X.SX32 R53, R59, R0, 0x1, P1 ;  /* 0x000000003b357211 */ /* 0x000fe200008f0eff */
[C---:B------:R-:W-:Y:S01]  /*71d0*/  IMAD R45, R4.reuse, 0x4, R43 ;  /* 0x00000004042d7824 */ /* 0x040fe200078e022b */
[----:B------:R-:W-:Y:S01]  /*71e0*/  LEA R56, P1, R65, R2, 0x1 ;  /* 0x0000000241387211 */ /* 0x000fe200078208ff */
[----:B------:R2:W-:Y:S01]  /*71f0*/  STL.64 [R1+0x5c8], R50 ;  /* 0x0005c83201007387 */ /* 0x0005e20000100a00 */
[----:B0-----:R-:W-:Y:S01]  /*7200*/  CS2R R90, SRZ ;  /* 0x00000000005a7805 */ /* 0x001fe2000001ff00 */
[----:B------:R-:W-:Y:S01]  /*7210*/  UIADD3.64 UR16, UR4, 0xa80, URZ ;  /* 0x00000a8004107897 */ /* 0x000fe2000fffe03f */
[----:B------:R-:W-:Y:S01]  /*7220*/  LEA R47, R4, R45, 0x2 ;  /* 0x0000002d042f7211 */ /* 0x000fe200078e10ff */
[----:B------:R-:W-:-:S02]  /*7230*/  UIADD3.64 UR20, UR4, 0xb00, URZ ;  /* 0x00000b0004147897 */ /* 0x000fc4000fffe03f */
[----:B------:R-:W-:Y:S01]  /*7240*/  UIADD3.64 UR24, UR4, 0xb80, URZ ;  /* 0x00000b8004187897 */ /* 0x000fe2000fffe03f */
[C---:B-1----:R-:W-:Y:S01]  /*7250*/  LEA R88, P0, R57.reuse, R2, 0x1 ;  /* 0x0000000239587211 */ /* 0x042fe200078008ff */
[C---:B------:R-:W-:Y:S01]  /*7260*/  IMAD R49, R4.reuse, 0x4, R47 ;  /* 0x0000000404317824 */ /* 0x040fe200078e022f */
[----:B------:R-:W-:Y:S02]  /*7270*/  UIADD3.64 UR28, UR4, 0xc00, URZ ;  /* 0x00000c00041c7897 */ /* 0x000fe4000fffe03f */
[----:B------:R-:W-:Y:S01]  /*7280*/  LEA.HI.X.SX32 R89, R57, R0, 0x1, P0 ;  /* 0x0000000039597211 */ /* 0x000fe200000f0eff */
[----:B--2---:R-:W-:Y:S01]  /*7290*/  IMAD R51, R4, 0x4, R49 ;  /* 0x0000000404337824 */ /* 0x004fe200078e0231 */
[----:B------:R-:W-:Y:S01]  /*72a0*/  LEA R58, P0, R63, R2, 0x1 ;  /* 0x000000023f3a7211 */ /* 0x000fe200078008ff */
[----:B------:R-:W-:Y:S01]  /*72b0*/  UIADD3.64 UR32, UR4, 0xc80, URZ ;  /* 0x00000c8004207897 */ /* 0x000fe2000fffe03f */
[-C--:B------:R-:W-:Y:S01]  /*72c0*/  LEA.HI.X.SX32 R57, R65, R0.reuse, 0x1, P1 ;  /* 0x0000000041397211 */ /* 0x080fe200008f0eff */
[----:B------:R0:W-:Y:S01]  /*72d0*/  STL.64 [R1+0x5d8], R88 ;  /* 0x0005d85801007387 */ /* 0x0001e20000100a00 */
[----:B------:R-:W-:Y:S01]  /*72e0*/  LEA.HI.X.SX32 R59, R63, R0, 0x1, P0 ;  /* 0x000000003f3b7211 */ /* 0x000fe200000f0eff */
[----:B------:R-:W-:Y:S01]  /*72f0*/  UIADD3.64 UR36, UR4, 0xd00, URZ ;  /* 0x00000d0004247897 */ /* 0x000fe2000fffe03f */
[-C--:B------:R-:W-:Y:S01]  /*7300*/  LEA R62, P0, R69, R2.reuse, 0x1 ;  /* 0x00000002453e7211 */ /* 0x080fe200078008ff */
[----:B------:R1:W-:Y:S01]  /*7310*/  STL.64 [R1+0x5d0], R52 ;  /* 0x0005d03401007387 */ /* 0x0003e20000100a00 */
[----:B------:R-:W-:Y:S01]  /*7320*/  LEA R60, P1, R71, R2, 0x1 ;  /* 0x00000002473c7211 */ /* 0x000fe200078208ff */
[----:B------:R-:W-:Y:S01]  /*7330*/  UIADD3.64 UR40, UR4, 0xd80, URZ ;  /* 0x00000d8004287897 */ /* 0x000fe2000fffe03f */
[----:B------:R-:W-:Y:S01]  /*7340*/  LEA.HI.X.SX32 R63, R69, R0, 0x1, P0 ;  /* 0x00000000453f7211 */ /* 0x000fe200000f0eff */
[----:B------:R2:W-:Y:S01]  /*7350*/  STL.64 [R1+0x5a8], R54 ;  /* 0x0005a83601007387 */ /* 0x0005e20000100a00 */
[----:B------:R-:W-:Y:S01]  /*7360*/  LEA R66, P0, R75, R2, 0x1 ;  /* 0x000000024b427211 */ /* 0x000fe200078008ff */
[----:B------:R-:W-:Y:S01]  /*7370*/  UIADD3.64 UR44, UR4, 0xe00, URZ ;  /* 0x00000e00042c7897 */ /* 0x000fe2000fffe03f */
[-C--:B------:R-:W-:Y:S01]  /*7380*/  LEA.HI.X.SX32 R61, R71, R0.reuse, 0x1, P1 ;  /* 0x00000000473d7211 */ /* 0x080fe200008f0eff */
[----:B------:R3:W-:Y:S01]  /*7390*/  STL.64 [R1+0x5c0], R58 ;  /* 0x0005c03a01007387 */ /* 0x0007e20000100a00 */
[----:B------:R-:W-:-:S02]  /*73a0*/  LEA.HI.X.SX32 R67, R75, R0, 0x1, P0 ;  /* 0x000000004b437211 */ /* 0x000fc400000f0eff */
[----:B0-----:R-:W-:Y:S02]  /*73b0*/  CS2R R88, SRZ ;  /* 0x0000000000587805 */ /* 0x001fe4000001ff00 */
[-C--:B------:R-:W-:Y:S01]  /*73c0*/  LEA R64, P1, R77, R2.reuse, 0x1 ;  /* 0x000000024d407211 */ /* 0x080fe200078208ff */
[----:B------:R0:W-:Y:S01]  /*73d0*/  STL.64 [R1+0x5b8], R56 ;  /* 0x0005b83801007387 */ /* 0x0001e20000100a00 */
[----:B------:R-:W-:Y:S01]  /*73e0*/  LEA R70, P0, R81, R2, 0x1 ;  /* 0x0000000251467211 */ /* 0x000fe200078008ff */
[C---:B-1----:R-:W-:Y:S01]  /*73f0*/  IMAD R53, R4.reuse, 0x4, R51 ;  /* 0x0000000404357824 */ /* 0x042fe200078e0233 */
[----:B------:R-:W-:Y:S02]  /*7400*/  LEA.HI.X.SX32 R65, R77, R0, 0x1, P1 ;  /* 0x000000004d417211 */ /* 0x000fe400008f0eff */
[----:B------:R-:W-:Y:S02]  /*7410*/  CS2R R76, SRZ ;  /* 0x00000000004c7805 */ /* 0x000fe4000001ff00 */
[----:B------:R-:W-:Y:S01]  /*7420*/  LEA R68, P1, R83, R2, 0x1 ;  /* 0x0000000253447211 */ /* 0x000fe200078208ff */
[----:B--2---:R-:W-:Y:S01]  /*7430*/  IMAD R55, R4, 0x8, R53 ;  /* 0x0000000804377824 */ /* 0x004fe200078e0235 */
[----:B------:R-:W-:-:S02]  /*7440*/  LEA.HI.X.SX32 R71, R81, R0, 0x1, P0 ;  /* 0x0000000051477211 */ /* 0x000fc400000f0eff */
[----:B------:R-:W-:Y:S02]  /*7450*/  CS2R R80, SRZ ;  /* 0x0000000000507805 */ /* 0x000fe4000001ff00 */
[----:B---3--:R-:W-:Y:S01]  /*7460*/  LEA R58, P2, R73, R2, 0x1 ;  /* 0x00000002493a7211 */ /* 0x008fe200078408ff */
[----:B------:R-:W-:Y:S01]  /*7470*/  UIADD3.64 UR48, UR4, 0xe80, URZ ;  /* 0x00000e8004307897 */ /* 0x000fe2000fffe03f */
[-C--:B------:R-:W-:Y:S02]  /*7480*/  LEA.HI.X.SX32 R69, R83, R0.reuse, 0x1, P1 ;  /* 0x0000000053457211 */ /* 0x080fe400008f0eff */
[----:B------:R-:W-:Y:S02]  /*7490*/  CS2R R82, SRZ ;  /* 0x0000000000527805 */ /* 0x000fe4000001ff00 */
[----:B------:R-:W-:Y:S01]  /*74a0*/  LEA.HI.X.SX32 R59, R73, R0, 0x1, P2 ;  /* 0x00000000493b7211 */ /* 0x000fe200010f0eff */
[----:B------:R-:W-:Y:S01]  /*74b0*/  UIADD3.64 UR52, UR4, 0xf00, URZ ;  /* 0x00000f0004347897 */ /* 0x000fe2000fffe03f */
[-C--:B------:R-:W-:Y:S01]  /*74c0*/  LEA R74, P0, R87, R2.reuse, 0x1 ;  /* 0x00000002574a7211 */ /* 0x080fe200078008ff */
[----:B------:R-:W-:Y:S01]  /*74d0*/  UIADD3.64 UR22, UR6, 0x504, URZ ;  /* 0x0000050406167897 */ /* 0x000fe2000fffe03f */
[----:B------:R-:W-:Y:S01]  /*74e0*/  LEA R72, P1, R13, R2, 0x1 ;  /* 0x000000020d487211 */ /* 0x000fe200078208ff */
[----:B------:R1:W-:Y:S01]  /*74f0*/  STL.64 [R1+0x590], R58 ;  /* 0x0005903a01007387 */ /* 0x0003e20000100a00 */
[----:B------:R-:W-:-:S02]  /*7500*/  LEA.HI.X.SX32 R75, R87, R0, 0x1, P0 ;  /* 0x00000000574b7211 */ /* 0x000fc400000f0eff */
[----:B------:R-:W-:Y:S02]  /*7510*/  CS2R R86, SRZ ;  /* 0x0000000000567805 */ /* 0x000fe4000001ff00 */
[----:B------:R-:W-:Y:S01]  /*7520*/  LEA.HI.X.SX32 R73, R13, R0, 0x1, P1 ;  /* 0x000000000d497211 */ /* 0x000fe200008f0eff */
[----:B------:R2:W-:Y:S01]  /*7530*/  STL.64 [R1+0x5a0], R62 ;  /* 0x0005a03e01007387 */ /* 0x0005e20000100a00 */
[C---:B0-----:R-:W-:Y:S01]  /*7540*/  LEA R57, R4.reuse, R55, 0x2 ;  /* 0x0000003704397211 */ /* 0x041fe200078e10ff */
[----:B------:R-:W-:Y:S02]  /*7550*/  UIADD3.64 UR26, UR6, 0x5fe, URZ ;  /* 0x000005fe061a7897 */ /* 0x000fe4000fffe03f */
[----:B------:R0:W-:Y:S01]  /*7560*/  STL.64 [R1+0x598], R60 ;  /* 0x0005983c01007387 */ /* 0x0001e20000100a00 */
[----:B------:R-:W-:Y:S02]  /*7570*/  UIADD3.64 UR30, UR6, 0x600, URZ ;  /* 0x00000600061e7897 */ /* 0x000fe4000fffe03f */
[----:B------:R-:W-:Y:S01]  /*7580*/  UIADD3.64 UR34, UR6, 0x602, URZ ;  /* 0x0000060206227897 */ /* 0x000fe2000fffe03f */
[----:B-1----:R-:W-:Y:S01]  /*7590*/  IMAD R59, R4, 0x4, R57 ;  /* 0x00000004043b7824 */ /* 0x002fe200078e0239 */
[----:B------:R-:W-:-:S02]  /*75a0*/  UIADD3.64 UR38, UR6, 0x604, URZ ;  /* 0x0000060406267897 */ /* 0x000fc4000fffe03f */
[----:B------:R-:W-:Y:S01]  /*75b0*/  UIADD3.64 UR42, UR6, 0x6fe, URZ ;  /* 0x000006fe062a7897 */ /* 0x000fe2000fffe03f */
[C---:B--2---:R-:W-:Y:S01]  /*75c0*/  LEA R62, P2, R79.reuse, R2, 0x1 ;  /* 0x000000024f3e7211 */ /* 0x044fe200078408ff */
[----:B------:R-:W-:Y:S02]  /*75d0*/  UIADD3.64 UR46, UR6, 0x700, URZ ;  /* 0x00000700062e7897 */ /* 0x000fe4000fffe03f */
[----:B------:R-:W-:Y:S01]  /*75e0*/  UIADD3.64 UR50, UR6, 0x702, URZ ;  /* 0x0000070206327897 */ /* 0x000fe2000fffe03f */
[----:B------:R-:W-:Y:S01]  /*75f0*/  LEA.HI.X.SX32 R63, R79, R0, 0x1, P2 ;  /* 0x000000004f3f7211 */ /* 0x000fe200010f0eff */
[C---:B0-----:R-:W-:Y:S01]  /*7600*/  IMAD R61, R4.reuse, 0x4, R59 ;  /* 0x00000004043d7824 */ /* 0x041fe200078e023b */
[----:B------:R-:W-:Y:S01]  /*7610*/  CS2R R78, SRZ ;  /* 0x00000000004e7805 */ /* 0x000fe2000001ff00 */
[----:B------:R-:W-:Y:S02]  /*7620*/  UIADD3.64 UR54, UR6, 0x704, URZ ;  /* 0x0000070406367897 */ /* 0x000fe4000fffe03f */
[----:B------:R0:W-:Y:S04]  /*7630*/  STL.64 [R1+0x578], R62 ;  /* 0x0005783e01007387 */ /* 0x0001e80000100a00 */
[----:B------:R1:W-:Y:S04]  /*7640*/  STL.64 [R1+0x588], R66 ;  /* 0x0005884201007387 */ /* 0x0003e80000100a00 */
[----:B------:R2:W-:Y:S01]  /*7650*/  STL.64 [R1+0x580], R64 ;  /* 0x0005804001007387 */ /* 0x0005e20000100a00 */
[----:B0-----:R-:W-:Y:S01]  /*7660*/  IMAD R63, R4, 0x4, R61 ;  /* 0x00000004043f7824 */ /* 0x001fe200078e023d */
[----:B-1----:R-:W-:-:S04]  /*7670*/  LEA R66, P2, R85, R2, 0x1 ;  /* 0x0000000255427211 */ /* 0x002fc800078408ff */
[----:B------:R-:W-:Y:S01]  /*7680*/  LEA.HI.X.SX32 R67, R85, R0, 0x1, P2 ;  /* 0x0000000055437211 */ /* 0x000fe200010f0eff */
[----:B--2---:R-:W-:Y:S01]  /*7690*/  IMAD R65, R4, 0x4, R63 ;  /* 0x0000000404417824 */ /* 0x004fe200078e023f */
[----:B------:R-:W-:-:S03]  /*76a0*/  CS2R R84, SRZ ;  /* 0x0000000000547805 */ /* 0x000fc6000001ff00 */
[----:B------:R0:W-:Y:S04]  /*76b0*/  STL.64 [R1+0x558], R66 ;  /* 0x0005584201007387 */ /* 0x0001e80000100a00 */
[----:B------:R1:W-:Y:S04]  /*76c0*/  STL.64 [R1+0x568], R70 ;  /* 0x0005684601007387 */ /* 0x0003e80000100a00 */
[----:B------:R2:W-:Y:S04]  /*76d0*/  STL.64 [R1+0x560], R68 ;  /* 0x0005604401007387 */ /* 0x0005e80000100a00 */
[----:B------:R3:W-:Y:S01]  /*76e0*/  STL.64 [R1+0x550], R74 ;  /* 0x0005504a01007387 */ /* 0x0007e20000100a00 */
[----:B0-----:R-:W-:-:S02]  /*76f0*/  LEA R67, R4, R65, 0x2 ;  /* 0x0000004104437211 */ /* 0x001fc400078e10ff */
[C---:B-1----:R-:W-:Y:S01]  /*7700*/  LEA R70, P2, R15.reuse, R2, 0x1 ;  /* 0x000000020f467211 */ /* 0x042fe200078408ff */
[----:B------:R0:W-:Y:S03]  /*7710*/  STL.64 [R1+0x548], R72 ;  /* 0x0005484801007387 */ /* 0x0001e60000100a00 */
[----:B------:R-:W-:Y:S01]  /*7720*/  LEA.HI.X.SX32 R71, R15, R0, 0x1, P2 ;  /* 0x000000000f477211 */ /* 0x000fe200010f0eff */
[----:B--2---:R-:W-:Y:S01]  /*7730*/  IMAD R69, R4, 0x8, R67 ;  /* 0x0000000804457824 */ /* 0x004fe200078e0243 */
[----:B---3--:R-:W-:-:S03]  /*7740*/  LEA R74, P0, R17, R2, 0x1 ;  /* 0x00000002114a7211 */ /* 0x008fc600078008ff */
[----:B------:R1:W-:Y:S01]  /*7750*/  STL.64 [R1+0x540], R70 ;  /* 0x0005404601007387 */ /* 0x0003e20000100a00 */
[C---:B------:R-:W-:Y:S01]  /*7760*/  IMAD R13, R4.reuse, 0x4, R69 ;  /* 0x00000004040d7824 */ /* 0x040fe200078e0245 */
[----:B------:R-:W-:Y:S02]  /*7770*/  LEA.HI.X.SX32 R75, R17, R0, 0x1, P0 ;  /* 0x00000000114b7211 */ /* 0x000fe400000f0eff */
[C---:B0-----:R-:W-:Y:S01]  /*7780*/  LEA R72, P1, R19.reuse, R2, 0x1 ;  /* 0x0000000213487211 */ /* 0x041fe200078208ff */
[C---:B------:R-:W-:Y:S02]  /*7790*/  IMAD R15, R4.reuse, 0x4, R13 ;  /* 0x00000004040f7824 */ /* 0x040fe400078e020d */
[----:B------:R0:W-:Y:S01]  /*77a0*/  STL.64 [R1+0x538], R74 ;  /* 0x0005384a01007387 */ /* 0x0001e20000100a00 */
[----:B------:R-:W-:Y:S01]  /*77b0*/  LEA.HI.X.SX32 R73, R19, R0, 0x1, P1 ;  /* 0x0000000013497211 */ /* 0x000fe200008f0eff */
[----:B------:R-:W-:Y:S01]  /*77c0*/  IMAD R17, R4, 0x4, R15 ;  /* 0x0000000404117824 */ /* 0x000fe200078e020f */
[----:B-1----:R-:W-:-:S03]  /*77d0*/  LEA R70, P2, R21, R2, 0x1 ;  /* 0x0000000215467211 */ /* 0x002fc600078408ff */
[----:B------:R1:W-:Y:S01]  /*77e0*/  STL.64 [R1+0x528], R72 ;  /* 0x0005284801007387 */ /* 0x0003e20000100a00 */
[C---:B------:R-:W-:Y:S02]  /*77f0*/  LEA R19, R4.reuse, R17, 0x2 ;  /* 0x0000001104137211 */ /* 0x040fe400078e10ff */
        /* <DEDUP_REMOVED lines=8> */
[----:B------:R-:W-:Y:S02]  /*7880*/  LEA.HI.X.SX32 R73, R25, R0, 0x1, P1 ;  /* 0x0000000019497211 */ /* 0x000fe400008f0eff */
[----:B0-----:R-:W-:-:S03]  /*7890*/  LEA R70, P2, R27, R2, 0x1 ;  /* 0x000000021b467211 */ /* 0x001fc600078408ff */
[----:B------:R0:W-:Y:S01]  /*78a0*/  STL.64 [R1+0x510], R72 ;  /* 0x0005104801007387 */ /* 0x0001e20000100a00 */
[----:B------:R-:W-:Y:S02]  /*78b0*/  LEA.HI.X.SX32 R71, R27, R0, 0x1, P2 ;  /* 0x000000001b477211 */ /* 0x000fe400010f0eff */
[C---:B------:R-:W-:Y:S02]  /*78c0*/  LEA R24, P2, R11.reuse, R2, 0x1 ;  /* 0x000000020b187211 */ /* 0x040fe400078408ff */
[----:B-1----:R-:W-:Y:S01]  /*78d0*/  CS2R R74, SRZ ;  /* 0x00000000004a7805 */ /* 0x002fe2000001ff00 */
[----:B------:R1:W-:Y:S01]  /*78e0*/  STL.64 [R1+0x508], R70 ;  /* 0x0005084601007387 */ /* 0x0003e20000100a00 */
[----:B------:R-:W-:Y:S02]  /*78f0*/  LEA.HI.X.SX32 R25, R11, R0, 0x1, P2 ;  /* 0x000000000b197211 */ /* 0x000fe400010f0eff */
[----:B0-----:R-:W-:-:S04]  /*7900*/  LEA R72, P0, R7, R2, 0x1 ;  /* 0x0000000207487211 */ /* 0x001fc800078008ff */
[----:B------:R-:W-:Y:S01]  /*7910*/  LEA.HI.X.SX32 R73, R7, R0, 0x1, P0 ;  /* 0x0000000007497211 */ /* 0x000fe200000f0eff */
[----:B------:R-:W-:Y:S01]  /*7920*/  IMAD R7, R4, 0x8, R23 ;  /* 0x0000000804077824 */ /* 0x000fe200078e0217 */
[----:B-1----:R-:W-:-:S03]  /*7930*/  LEA R70, P1, R9, R2, 0x1 ;  /* 0x0000000209467211 */ /* 0x002fc600078208ff */
[----:B------:R0:W-:Y:S01]  /*7940*/  STL.64 [R1+0x500], R72 ;  /* 0x0005004801007387 */ /* 0x0001e20000100a00 */
[----:B------:R-:W-:Y:S01]  /*7950*/  LEA.HI.X.SX32 R71, R9, R0, 0x1, P1 ;  /* 0x0000000009477211 */ /* 0x000fe200008f0eff */
[----:B------:R-:W-:Y:S01]  /*7960*/  IMAD R9, R4, 0x4, R7 ;  /* 0x0000000404097824 */ /* 0x000fe200078e0207 */
[----:B------:R-:W-:-:S03]  /*7970*/  LEA R26, P1, R31, R2, 0x1 ;  /* 0x000000021f1a7211 */ /* 0x000fc600078208ff */
[----:B------:R1:W-:Y:S01]  /*7980*/  STL.64 [R1+0x4f8], R70 ;  /* 0x0004f84601007387 */ /* 0x0003e20000100a00 */
[----:B------:R-:W-:Y:S02]  /*7990*/  LEA.HI.X.SX32 R27, R31, R0, 0x1, P1 ;  /* 0x000000001f1b7211 */ /* 0x000fe400008f0eff */
[-C--:B------:R-:W-:Y:S01]  /*79a0*/  LEA R28, P1, R37, R2.reuse, 0x1 ;  /* 0x00000002251c7211 */ /* 0x080fe200078208ff */
[----:B------:R2:W-:Y:S01]  /*79b0*/  STL.64 [R1+0x4e8], R24 ;  /* 0x0004e81801007387 */ /* 0x0005e20000100a00 */
[----:B------:R-:W-:Y:S02]  /*79c0*/  LEA R11, R4, R9, 0x2 ;  /* 0x00000009040b7211 */ /* 0x000fe400078e10ff */
[----:B0-----:R-:W-:Y:S02]  /*79d0*/  CS2R R72, SRZ ;  /* 0x0000000000487805 */ /* 0x001fe4000001ff00 */
[----:B-1----:R-:W-:-:S04]  /*79e0*/  LEA R70, P0, R29, R2, 0x1 ;  /* 0x000000021d467211 */ /* 0x002fc800078008ff */
[----:B------:R-:W-:Y:S02]  /*79f0*/  LEA.HI.X.SX32 R71, R29, R0, 0x1, P0 ;  /* 0x000000001d477211 */ /* 0x000fe400000f0eff */
[-C--:B--2---:R-:W-:Y:S02]  /*7a00*/  LEA R24, P2, R33, R2.reuse, 0x1 ;  /* 0x0000000221187211 */ /* 0x084fe400078408ff */
[----:B------:R-:W-:Y:S01]  /*7a10*/  LEA R30, P0, R35, R2, 0x1 ;  /* 0x00000002231e7211 */ /* 0x000fe200078008ff */
[----:B------:R0:W-:Y:S01]  /*7a20*/  STL.64 [R1+0x4e0], R70 ;  /* 0x0004e04601007387 */ /* 0x0001e20000100a00 */
[-C--:B------:R-:W-:Y:S02]  /*7a30*/  LEA.HI.X.SX32 R25, R33, R0.reuse, 0x1, P2 ;  /* 0x0000000021197211 */ /* 0x080fe400010f0eff */
[-C--:B------:R-:W-:Y:S01]  /*7a40*/  LEA.HI.X.SX32 R29, R37, R0.reuse, 0x1, P1 ;  /* 0x00000000251d7211 */ /* 0x080fe200008f0eff */
[----:B------:R1:W-:Y:S01]  /*7a50*/  STL.64 [R1+0x4d8], R26 ;  /* 0x0004d81a01007387 */ /* 0x0003e20000100a00 */
[----:B------:R-:W-:-:S02]  /*7a60*/  LEA.HI.X.SX32 R31, R35, R0, 0x1, P0 ;  /* 0x00000000231f7211 */ /* 0x000fc400000f0eff */
[-C--:B------:R-:W-:Y:S01]  /*7a70*/  LEA R32, P1, R43, R2.reuse, 0x1 ;  /* 0x000000022b207211 */ /* 0x080fe200078208ff */
[----:B------:R2:W-:Y:S01]  /*7a80*/  STL.64 [R1+0x4d0], R24 ;  /* 0x0004d01801007387 */ /* 0x0005e20000100a00 */
[----:B------:R-:W-:Y:S02]  /*7a90*/  LEA R34, P0, R41, R2, 0x1 ;  /* 0x0000000229227211 */ /* 0x000fe400078008ff */
[-C--:B------:R-:W-:Y:S01]  /*7aa0*/  LEA.HI.X.SX32 R33, R43, R0.reuse, 0x1, P1 ;  /* 0x000000002b217211 */ /* 0x080fe200008f0eff */
[----:B------:R3:W-:Y:S01]  /*7ab0*/  STL.64 [R1+0x4c0], R28 ;  /* 0x0004c01c01007387 */ /* 0x0007e20000100a00 */
[----:B------:R-:W-:Y:S02]  /*7ac0*/  LEA.HI.X.SX32 R35, R41, R0, 0x1, P0 ;  /* 0x0000000029237211 */ /* 0x000fe400000f0eff */
[----:B0-----:R-:W-:Y:S02]  /*7ad0*/  CS2R R70, SRZ ;  /* 0x0000000000467805 */ /* 0x001fe4000001ff00 */
[-C--:B------:R-:W-:Y:S01]  /*7ae0*/  LEA R36, P1, R49, R2.reuse, 0x1 ;  /* 0x0000000231247211 */ /* 0x080fe200078208ff */
[----:B------:R0:W-:Y:S01]  /*7af0*/  STL.64 [R1+0x4c8], R30 ;  /* 0x0004c81e01007387 */ /* 0x0001e20000100a00 */
[----:B-1----:R-:W-:-:S02]  /*7b00*/  LEA R26, P2, R39, R2, 0x1 ;  /* 0x00000002271a7211 */ /* 0x002fc400078408ff */
[----:B------:R-:W-:Y:S01]  /*7b10*/  LEA R38, P0, R47, R2, 0x1 ;  /* 0x000000022f267211 */ /* 0x000fe200078008ff */
[C---:B--2---:R-:W-:Y:S01]  /*7b20*/  IMAD R25, R4.reuse, 0x4, R11 ;  /* 0x0000000404197824 */ /* 0x044fe200078e020b */
[-C--:B------:R-:W-:Y:S02]  /*7b30*/  LEA.HI.X.SX32 R27, R39, R0.reuse, 0x1, P2 ;  /* 0x00000000271b7211 */ /* 0x080fe400010f0eff */
[-C--:B------:R-:W-:Y:S01]  /*7b40*/  LEA.HI.X.SX32 R37, R49, R0.reuse, 0x1, P1 ;  /* 0x0000000031257211 */ /* 0x080fe200008f0eff */
[C---:B---3--:R-:W-:Y:S01]  /*7b50*/  IMAD R29, R4.reuse, 0x4, R25 ;  /* 0x00000004041d7824 */ /* 0x048fe200078e0219 */
[----:B------:R-:W-:Y:S01]  /*7b60*/  LEA.HI.X.SX32 R39, R47, R0, 0x1, P0 ;  /* 0x000000002f277211 */ /* 0x000fe200000f0eff */
[----:B------:R1:W-:Y:S01]  /*7b70*/  STL.64 [R1+0x4b8], R26 ;  /* 0x0004b81a01007387 */ /* 0x0003e20000100a00 */
[-C--:B------:R-:W-:Y:S01]  /*7b80*/  LEA R40, P1, R55, R2.reuse, 0x1 ;  /* 0x0000000237287211 */ /* 0x080fe200078208ff */
[----:B0-----:R-:W-:Y:S01]  /*7b90*/  IMAD R31, R4, 0x4, R29 ;  /* 0x00000004041f7824 */ /* 0x001fe200078e021d */
[----:B------:R-:W-:Y:S01]  /*7ba0*/  LEA R42, P0, R53, R2, 0x1 ;  /* 0x00000002352a7211 */ /* 0x000fe200078008ff */
[----:B------:R0:W-:Y:S01]  /*7bb0*/  STL.64 [R1+0x4a0], R32 ;  /* 0x0004a02001007387 */ /* 0x0001e20000100a00 */
[----:B------:R-:W-:-:S02]  /*7bc0*/  LEA.HI.X.SX32 R41, R55, R0, 0x1, P1 ;  /* 0x0000000037297211 */ /* 0x000fc400008f0eff */
[----:B------:R-:W-:Y:S01]  /*7bd0*/  LEA.HI.X.SX32 R43, R53, R0, 0x1, P0 ;  /* 0x00000000352b7211 */ /* 0x000fe200000f0eff */
[----:B------:R2:W-:Y:S01]  /*7be0*/  STL.64 [R1+0x4a8], R34 ;  /* 0x0004a82201007387 */ /* 0x0005e20000100a00 */
[-C--:B------:R-:W-:Y:S02]  /*7bf0*/  LEA R44, P1, R61, R2.reuse, 0x1 ;  /* 0x000000023d2c7211 */ /* 0x080fe400078208ff */
[-C--:B------:R-:W-:Y:S02]  /*7c00*/  LEA R46, P0, R59, R2.reuse, 0x1 ;  /* 0x000000023b2e7211 */ /* 0x080fe400078008ff */
[----:B-1----:R-:W-:Y:S02]  /*7c10*/  LEA R26, P2, R45, R2, 0x1 ;  /* 0x000000022d1a7211 */ /* 0x002fe400078408ff */
[-C--:B------:R-:W-:Y:S01]  /*7c20*/  LEA.HI.X.SX32 R47, R59, R0.reuse, 0x1, P0 ;  /* 0x000000003b2f7211 */ /* 0x080fe200000f0eff */
[----:B0-----:R-:W-:Y:S01]  /*7c30*/  IMAD R33, R4, 0x4, R31 ;  /* 0x0000000404217824 */ /* 0x001fe200078e021f */
[----:B------:R-:W-:-:S02]  /*7c40*/  LEA.HI.X.SX32 R27, R45, R0, 0x1, P2 ;  /* 0x000000002d1b7211 */ /* 0x000fc400010f0eff */
[----:B------:R-:W-:Y:S02]  /*7c50*/  CS2R R58, SRZ ;  /* 0x00000000003a7805 */ /* 0x000fe4000001ff00 */
[----:B------:R-:W-:Y:S02]  /*7c60*/  LEA.HI.X.SX32 R45, R61, R0, 0x1, P1 ;  /* 0x000000003d2d7211 */ /* 0x000fe400008f0eff */
[----:B------:R-:W-:Y:S02]  /*7c70*/  CS2R R60, SRZ ;  /* 0x00000000003c7805 */ /* 0x000fe4000001ff00 */
[-C--:B------:R-:W-:Y:S01]  /*7c80*/  LEA R48, P1, R67, R2.reuse, 0x1 ;  /* 0x0000000243307211 */ /* 0x080fe200078208ff */
[----:B------:R0:W-:Y:S01]  /*7c90*/  STL.64 [R1+0x498], R26 ;  /* 0x0004981a01007387 */ /* 0x0001e20000100a00 */
[----:B------:R-:W-:Y:S02]  /*7ca0*/  LEA R50, P0, R65, R2, 0x1 ;  /* 0x0000000241327211 */ /* 0x000fe400078008ff */
[----:B------:R-:W-:Y:S01]  /*7cb0*/  LEA.HI.X.SX32 R49, R67, R0, 0x1, P1 ;  /* 0x0000000043317211 */ /* 0x000fe200008f0eff */
[----:B------:R1:W-:Y:S01]  /*7cc0*/  STL.64 [R1+0x488], R36 ;  /* 0x0004882401007387 */ /* 0x0003e20000100a00 */
[----:B--2---:R-:W-:-:S02]  /*7cd0*/  LEA R35, R4, R33, 0x3 ;  /* 0x0000002104237211 */ /* 0x004fc400078e18ff */
[----:B------:R-:W-:Y:S02]  /*7ce0*/  CS2R R66, SRZ ;  /* 0x0000000000427805 */ /* 0x000fe4000001ff00 */
[C---:B------:R-:W-:Y:S01]  /*7cf0*/  LEA R52, P1, R15.reuse, R2, 0x1 ;  /* 0x000000020f347211 */ /* 0x040fe200078208ff */
[----:B------:R2:W-:Y:S03]  /*7d00*/  STL.64 [R1+0x490], R38 ;  /* 0x0004902601007387 */ /* 0x0005e60000100a00 */
[----:B------:R-:W-:Y:S02]  /*7d10*/  LEA.HI.X.SX32 R53, R15, R0, 0x1, P1 ;  /* 0x000000000f357211 */ /* 0x000fe400008f0eff */
[-C--:B0-----:R-:W-:Y:S02]  /*7d20*/  LEA R26, P2, R51, R2.reuse, 0x1 ;  /* 0x00000002331a7211 */ /* 0x081fe400078408ff */
[----:B------:R-:W-:Y:S01]  /*7d30*/  LEA R14, P1, R21, R2, 0x1 ;  /* 0x00000002150e7211 */ /* 0x000fe200078208ff */
[----:B-1----:R-:W-:Y:S01]  /*7d40*/  IMAD R37, R4, 0x4, R35 ;  /* 0x0000000404257824 */ /* 0x002fe200078e0223 */
[----:B------:R-:W-:-:S02]  /*7d50*/  LEA.HI.X.SX32 R27, R51, R0, 0x1, P2 ;  /* 0x00000000331b7211 */ /* 0x000fc400010f0eff */
[----:B------:R-:W-:Y:S01]  /*7d60*/  LEA.HI.X.SX32 R51, R65, R0, 0x1, P0 ;  /* 0x0000000041337211 */ /* 0x000fe200000f0eff */
[----:B--2---:R-:W-:Y:S01]  /*7d70*/  IMAD R39, R4, 0x4, R37 ;  /* 0x0000000404277824 */ /* 0x004fe200078e0225 */
[----:B------:R-:W-:Y:S01]  /*7d80*/  LEA R54, P0, R13, R2, 0x1 ;  /* 0x000000020d367211 */ /* 0x000fe200078008ff */
[----:B------:R0:W-:Y:S01]  /*7d90*/  STL.64 [R1+0x480], R26 ;  /* 0x0004801a01007387 */ /* 0x0001e20000100a00 */
[-C--:B------:R-:W-:Y:S02]  /*7da0*/  LEA.HI.X.SX32 R15, R21, R0.reuse, 0x1, P1 ;  /* 0x00000000150f7211 */ /* 0x080fe400008f0eff */
[----:B------:R-:W-:Y:S02]  /*7db0*/  CS2R R64, SRZ ;  /* 0x0000000000407805 */ /* 0x000fe4000001ff00 */
[----:B------:R-:W-:Y:S01]  /*7dc0*/  LEA.HI.X.SX32 R55, R13, R0, 0x1, P0 ;  /* 0x000000000d377211 */ /* 0x000fe200000f0eff */
[----:B------:R1:W-:Y:S01]  /*7dd0*/  STL.64 [R1+0x468], R40 ;  /* 0x0004682801007387 */ /* 0x0003e20000100a00 */
[----:B------:R-:W-:-:S03]  /*7de0*/  LEA R16, P1, R9, R2, 0x1 ;  /* 0x0000000209107211 */ /* 0x000fc600078208ff */
[----:B------:R2:W-:Y:S01]  /*7df0*/  STL.64 [R1+0x478], R42 ;  /* 0x0004782a01007387 */ /* 0x0005e20000100a00 */
[----:B0-----:R-:W-:-:S04]  /*7e00*/  LEA R26, P2, R57, R2, 0x1 ;  /* 0x00000002391a7211 */ /* 0x001fc800078408ff */
[----:B------:R-:W-:Y:S01]  /*7e10*/  LEA.HI.X.SX32 R27, R57, R0, 0x1, P2 ;  /* 0x00000000391b7211 */ /* 0x000fe200010f0eff */
[----:B-1----:R-:W-:-:S04]  /*7e20*/  IMAD R41, R4, 0x4, R39 ;  /* 0x0000000404297824 */ /* 0x002fc800078e0227 */
[----:B------:R0:W-:Y:S01]  /*7e30*/  STL.64 [R1+0x460], R26 ;  /* 0x0004601a01007387 */ /* 0x0001e20000100a00 */
[----:B--2---:R-:W-:-:S03]  /*7e40*/  IMAD R43, R4, 0x4, R41 ;  /* 0x00000004042b7824 */ /* 0x004fc600078e0229 */
[----:B------:R1:W-:Y:S04]  /*7e50*/  STL.64 [R1+0x450], R44 ;  /* 0x0004502c01007387 */ /* 0x0003e80000100a00 */
[----:B------:R2:W-:Y:S01]  /*7e60*/  STL.64 [R1+0x458], R46 ;  /* 0x0004582e01007387 */ /* 0x0005e20000100a00 */
[----:B0-----:R-:W-:-:S04]  /*7e70*/  LEA R26, P2, R63, R2, 0x1 ;  /* 0x000000023f1a7211 */ /* 0x001fc800078408ff */
[----:B------:R-:W-:Y:S02]  /*7e80*/  LEA.HI.X.SX32 R27, R63, R0, 0x1, P2 ;  /* 0x000000003f1b7211 */ /* 0x000fe400010f0eff */
[----:B------:R-:W-:Y:S02]  /*7e90*/  CS2R R62, SRZ ;  /* 0x00000000003e7805 */ /* 0x000fe4000001ff00 */
[C---:B-1----:R-:W-:Y:S01]  /*7ea0*/  LEA R45, R4.reuse, R43, 0x2 ;  /* 0x0000002b042d7211 */ /* 0x042fe200078e10ff */
[----:B------:R0:W-:Y:S04]  /*7eb0*/  STL.64 [R1+0x448], R26 ;  /* 0x0004481a01007387 */ /* 0x0001e80000100a00 */
[----:B--2---:R-:W-:Y:S01]  /*7ec0*/  IMAD R47, R4, 0x4, R45 ;  /* 0x00000004042f7824 */ /* 0x004fe200078e022d */
[----:B------:R1:W-:Y:S04]  /*7ed0*/  STL.64 [R1+0x438], R48 ;  /* 0x0004383001007387 */ /* 0x0003e80000100a00 */
[----:B------:R2:W-:Y:S01]  /*7ee0*/  STL.64 [R1+0x440], R50 ;  /* 0x0004403201007387 */ /* 0x0005e20000100a00 */
[----:B0-----:R-:W-:-:S04]  /*7ef0*/  LEA R26, P2, R69, R2, 0x1 ;  /* 0x00000002451a7211 */ /* 0x001fc800078408ff */
[----:B------:R-:W-:Y:S01]  /*7f00*/  LEA.HI.X.SX32 R27, R69, R0, 0x1, P2 ;  /* 0x00000000451b7211 */ /* 0x000fe200010f0eff */
[----:B-1----:R-:W-:Y:S01]  /*7f10*/  IMAD R49, R4, 0x8, R47 ;  /* 0x0000000804317824 */ /* 0x002fe200078e022f */
[----:B------:R-:W-:-:S03]  /*7f20*/  CS2R R68, SRZ ;  /* 0x0000000000447805 */ /* 0x000fc6000001ff00 */
[----:B------:R0:W-:Y:S01]  /*7f30*/  STL.64 [R1+0x428], R26 ;  /* 0x0004281a01007387 */ /* 0x0001e20000100a00 */
[----:B--2---:R-:W-:-:S03]  /*7f40*/  IMAD R51, R4, 0x4, R49 ;  /* 0x0000000404337824 */ /* 0x004fc600078e0231 */
[----:B------:R1:W-:Y:S04]  /*7f50*/  STL.64 [R1+0x418], R52 ;  /* 0x0004183401007387 */ /* 0x0003e80000100a00 */
[----:B------:R2:W-:Y:S01]  /*7f60*/  STL.64 [R1+0x420], R54 ;  /* 0x0004203601007387 */ /* 0x0005e20000100a00 */
[----:B0-----:R-:W-:-:S04]  /*7f70*/  LEA R26, P2, R17, R2, 0x1 ;  /* 0x00000002111a7211 */ /* 0x001fc800078408ff */
[----:B------:R-:W-:Y:S01]  /*7f80*/  LEA.HI.X.SX32 R27, R17, R0, 0x1, P2 ;  /* 0x00000000111b7211 */ /* 0x000fe200010f0eff */
[C---:B-1----:R-:W-:Y:S01]  /*7f90*/  IMAD R53, R4.reuse, 0x4, R51 ;  /* 0x0000000404357824 */ /* 0x042fe200078e0233 */
[----:B------:R-:W-:Y:S02]  /*7fa0*/  LEA R12, P2, R23, R2, 0x1 ;  /* 0x00000002170c7211 */ /* 0x000fe400078408ff */
[-C--:B------:R-:W-:Y:S01]  /*7fb0*/  LEA.HI.X.SX32 R17, R9, R0.reuse, 0x1, P1 ;  /* 0x0000000009117211 */ /* 0x080fe200008f0eff */
[----:B------:R0:W-:Y:S01]  /*7fc0*/  STL.64 [R1+0x410], R26 ;  /* 0x0004101a01007387 */ /* 0x0001e20000100a00 */
[----:B------:R-:W-:Y:S02]  /*7fd0*/  LEA.HI.X.SX32 R13, R23, R0, 0x1, P2 ;  /* 0x00000000170d7211 */ /* 0x000fe400010f0eff */
[----:B--2---:R-:W-:-:S03]  /*7fe0*/  LEA R55, R4, R53, 0x2 ;  /* 0x0000003504377211 */ /* 0x004fc600078e10ff */
[----:B------:R1:W-:Y:S01]  /*7ff0*/  STL.64 [R1+0x3f8], R12 ;  /* 0x0003f80c01007387 */ /* 0x0003e20000100a00 */
[----:B0-----:R-:W-:-:S04]  /*8000*/  LEA R26, P0, R19, R2, 0x1 ;  /* 0x00000002131a7211 */ /* 0x001fc800078008ff */
[----:B------:R-:W-:Y:S02]  /*8010*/  LEA.HI.X.SX32 R27, R19, R0, 0x1, P0 ;  /* 0x00000000131b7211 */ /* 0x000fe400000f0eff */
[C---:B------:R-:W-:Y:S01]  /*8020*/  LEA R18, P0, R7.reuse, R2, 0x1 ;  /* 0x0000000207127211 */ /* 0x040fe200078008ff */
[----:B-1----:R-:W-:Y:S02]  /*8030*/  IMAD R13, R4, 0x4, R55 ;  /* 0x00000004040d7824 */ /* 0x002fe400078e0237 */
[----:B------:R0:W-:Y:S01]  /*8040*/  STL.64 [R1+0x408], R26 ;  /* 0x0004081a01007387 */ /* 0x0001e20000100a00 */
[----:B------:R-:W-:-:S03]  /*8050*/  LEA.HI.X.SX32 R19, R7, R0, 0x1, P0 ;  /* 0x0000000007137211 */ /* 0x000fc600000f0eff */
[----:B------:R1:W-:Y:S04]  /*8060*/  STL.64 [R1+0x400], R14 ;  /* 0x0004000e01007387 */ /* 0x0003e80000100a00 */
[----:B------:R-:W-:Y:S04]  /*8070*/  STL.64 [R1+0x3e8], R18 ;  /* 0x0003e81201007387 */ /* 0x000fe80000100a00 */
[----:B------:R2:W-:Y:S01]  /*8080*/  STL.64 [R1+0x3e0], R16 ;  /* 0x0003e01001007387 */ /* 0x0005e20000100a00 */
[----:B0-----:R-:W-:Y:S01]  /*8090*/  IMAD R27, R4, 0x4, R13 ;  /* 0x00000004041b7824 */ /* 0x001fe200078e020d */
[----:B-1----:R-:W-:-:S03]  /*80a0*/  LEA R14, P2, R11, R2, 0x1 ;  /* 0x000000020b0e7211 */ /* 0x002fc600078408ff */
[----:B------:R-:W-:Y:S01]  /*80b0*/  IMAD R57, R4, 0x4, R27 ;  /* 0x0000000404397824 */ /* 0x000fe200078e021b */
[----:B------:R-:W-:-:S03]  /*80c0*/  LEA.HI.X.SX32 R15, R11, R0, 0x1, P2 ;  /* 0x000000000b0f7211 */ /* 0x000fc600010f0eff */
[C---:B------:R-:W-:Y:S01]  /*80d0*/  IMAD R11, R4.reuse, 0x8, R57 ;  /* 0x00000008040b7824 */ /* 0x040fe200078e0239 */
[-C--:B------:R-:W-:Y:S02]  /*80e0*/  LEA R8, P2, R31, R2.reuse, 0x1 ;  /* 0x000000021f087211 */ /* 0x080fe400078408ff */
[----:B--2---:R-:W-:Y:S01]  /*80f0*/  LEA R16, P0, R25, R2, 0x1 ;  /* 0x0000000219107211 */ /* 0x004fe200078008ff */
[----:B------:R0:W-:Y:S01]  /*8100*/  STL.64 [R1+0x3d8], R14 ;  /* 0x0003d80e01007387 */ /* 0x0001e20000100a00 */
[-C--:B------:R-:W-:Y:S02]  /*8110*/  LEA.HI.X.SX32 R9, R31, R0.reuse, 0x1, P2 ;  /* 0x000000001f097211 */ /* 0x080fe400010f0eff */
[----:B------:R-:W-:Y:S02]  /*8120*/  LEA.HI.X.SX32 R17, R25, R0, 0x1, P0 ;  /* 0x0000000019117211 */ /* 0x000fe400000f0eff */
[----:B------:R-:W-:-:S03]  /*8130*/  LEA R23, R4, R11, 0x2 ;  /* 0x0000000b04177211 */ /* 0x000fc600078e10ff */
[----:B------:R1:W-:Y:S02]  /*8140*/  STL.64 [R1+0x3d0], R16 ;  /* 0x0003d01001007387 */ /* 0x0003e40000100a00 */
[----:B------:R-:W-:Y:S01]  /*8150*/  IMAD R25, R4, 0x4, R23 ;  /* 0x0000000404197824 */ /* 0x000fe200078e0217 */
[----:B0-----:R-:W-:-:S04]  /*8160*/  LEA R14, P1, R29, R2, 0x1 ;  /* 0x000000021d0e7211 */ /* 0x001fc800078208ff */
[----:B------:R-:W-:Y:S02]  /*8170*/  LEA.HI.X.SX32 R15, R29, R0, 0x1, P1 ;  /* 0x000000001d0f7211 */ /* 0x000fe400008f0eff */
[----:B-1----:R-:W-:-:S03]  /*8180*/  LEA R16, P0, R33, R2, 0x1 ;  /* 0x0000000221107211 */ /* 0x002fc600078008ff */
[----:B------:R0:W-:Y:S01]  /*8190*/  STL.64 [R1+0x3c8], R14 ;  /* 0x0003c80e01007387 */ /* 0x0001e20000100a00 */
[----:B------:R-:W-:-:S03]  /*81a0*/  LEA.HI.X.SX32 R17, R33, R0, 0x1, P0 ;  /* 0x0000000021117211 */ /* 0x000fc600000f0eff */
[----:B------:R1:W-:Y:S01]  /*81b0*/  STL.64 [R1+0x3c0], R8 ;  /* 0x0003c00801007387 */ /* 0x0003e20000100a00 */
[----:B------:R-:W-:-:S04]  /*81c0*/  LEA R20, P0, R39, R2, 0x1 ;  /* 0x0000000227147211 */ /* 0x000fc800078008ff */
[----:B------:R-:W-:Y:S02]  /*81d0*/  LEA.HI.X.SX32 R21, R39, R0, 0x1, P0 ;  /* 0x0000000027157211 */ /* 0x000fe400000f0eff */
[----:B------:R-:W-:Y:S02]  /*81e0*/  CS2R R38, SRZ ;  /* 0x0000000000267805 */ /* 0x000fe4000001ff00 */
[-C--:B------:R-:W-:Y:S02]  /*81f0*/  LEA R28, P0, R45, R2.reuse, 0x1 ;  /* 0x000000022d1c7211 */ /* 0x080fe400078008ff */
[----:B0-----:R-:W-:Y:S02]  /*8200*/  LEA R14, P1, R35, R2, 0x1 ;  /* 0x00000002230e7211 */ /* 0x001fe400078208ff */
[----:B------:R-:W-:Y:S02]  /*8210*/  LEA.HI.X.SX32 R29, R45, R0, 0x1, P0 ;  /* 0x000000002d1d7211 */ /* 0x000fe400000f0eff */
[----:B------:R-:W-:-:S02]  /*8220*/  CS2R R44, SRZ ;  /* 0x00000000002c7805 */ /* 0x000fc4000001ff00 */
[----:B-1----:R-:W-:Y:S02]  /*8230*/  LEA R8, P2, R37, R2, 0x1 ;  /* 0x0000000225087211 */ /* 0x002fe400078408ff */
[-C--:B------:R-:W-:Y:S02]  /*8240*/  LEA.HI.X.SX32 R15, R35, R0.reuse, 0x1, P1 ;  /* 0x00000000230f7211 */ /* 0x080fe400008f0eff */
[----:B------:R-:W-:Y:S02]  /*8250*/  CS2R R34, SRZ ;  /* 0x0000000000227805 */ /* 0x000fe4000001ff00 */
[----:B------:R-:W-:Y:S02]  /*8260*/  LEA.HI.X.SX32 R9, R37, R0, 0x1, P2 ;  /* 0x0000000025097211 */ /* 0x000fe400010f0eff */
[----:B------:R-:W-:Y:S02]  /*8270*/  CS2R R36, SRZ ;  /* 0x0000000000247805 */ /* 0x000fe4000001ff00 */
[C---:B------:R-:W-:Y:S01]  /*8280*/  LEA R32, P0, R51.reuse, R2, 0x1 ;  /* 0x0000000233207211 */ /* 0x040fe200078008ff */
[----:B------:R0:W-:Y:S03]  /*8290*/  STL.64 [R1+0x3a0], R8 ;  /* 0x0003a00801007387 */ /* 0x0001e60000100a00 */
[----:B------:R-:W-:-:S02]  /*82a0*/  LEA.HI.X.SX32 R33, R51, R0, 0x1, P0 ;  /* 0x0000000033217211 */ /* 0x000fc400000f0eff */
[----:B------:R-:W-:Y:S01]  /*82b0*/  CS2R R50, SRZ ;  /* 0x0000000000327805 */ /* 0x000fe2000001ff00 */
[----:B------:R1:W-:Y:S04]  /*82c0*/  STL.64 [R1+0x3b8], R16 ;  /* 0x0003b81001007387 */ /* 0x0003e80000100a00 */
[----:B------:R2:W-:Y:S04]  /*82d0*/  STL.64 [R1+0x3a8], R14 ;  /* 0x0003a80e01007387 */ /* 0x0005e80000100a00 */
[----:B------:R3:W-:Y:S01]  /*82e0*/  STL.64 [R1+0x398], R20 ;  /* 0x0003981401007387 */ /* 0x0007e20000100a00 */
[----:B0-----:R-:W-:Y:S01]  /*82f0*/  IMAD R9, R4, 0x4, R25 ;  /* 0x0000000404097824 */ /* 0x001fe200078e0219 */
[----:B-1----:R-:W-:-:S03]  /*8300*/  LEA R16, P1, R41, R2, 0x1 ;  /* 0x0000000229107211 */ /* 0x002fc600078208ff */
[C---:B------:R-:W-:Y:S01]  /*8310*/  IMAD R19, R4.reuse, 0x4, R9 ;  /* 0x0000000404137824 */ /* 0x040fe200078e0209 */
[----:B--2---:R-:W-:Y:S02]  /*8320*/  LEA R14, P2, R43, R2, 0x1 ;  /* 0x000000022b0e7211 */ /* 0x004fe400078408ff */
[-C--:B------:R-:W-:Y:S02]  /*8330*/  LEA.HI.X.SX32 R17, R41, R0.reuse, 0x1, P1 ;  /* 0x0000000029117211 */ /* 0x080fe400008f0eff */
[----:B------:R-:W-:Y:S02]  /*8340*/  CS2R R40, SRZ ;  /* 0x0000000000287805 */ /* 0x000fe4000001ff00 */
[----:B------:R-:W-:Y:S01]  /*8350*/  LEA.HI.X.SX32 R15, R43, R0, 0x1, P2 ;  /* 0x000000002b0f7211 */ /* 0x000fe200010f0eff */
[C---:B---3--:R-:W-:Y:S01]  /*8360*/  IMAD R21, R4.reuse, 0x4, R19 ;  /* 0x0000000404157824 */ /* 0x048fe200078e0213 */
[----:B------:R-:W-:Y:S01]  /*8370*/  CS2R R42, SRZ ;  /* 0x00000000002a7805 */ /* 0x000fe2000001ff00 */
[----:B------:R0:W-:Y:S03]  /*8380*/  STL.64 [R1+0x390], R16 ;  /* 0x0003901001007387 */ /* 0x0001e60000100a00 */
[----:B------:R-:W-:Y:S01]  /*8390*/  LEA R7, R4, R21, 0x2 ;  /* 0x0000001504077211 */ /* 0x000fe200078e10ff */
[----:B------:R1:W-:Y:S01]  /*83a0*/  STL.64 [R1+0x388], R14 ;  /* 0x0003880e01007387 */ /* 0x0003e20000100a00 */
[----:B0-----:R-:W-:-:S02]  /*83b0*/  LEA R16, P1, R47, R2, 0x1 ;  /* 0x000000022f107211 */ /* 0x001fc400078208ff */
        /* <DEDUP_REMOVED lines=13> */
[----:B-1----:R-:W-:-:S02]  /*8490*/  LEA R28, P2, R55, R2, 0x1 ;  /* 0x00000002371c7211 */ /* 0x002fc400078408ff */
[----:B------:R0:W-:Y:S02]  /*84a0*/  STL.64 [R1+0x358], R30 ;  /* 0x0003581e01007387 */ /* 0x0001e40000100a00 */
[----:B------:R-:W-:Y:S01]  /*84b0*/  LEA.HI.X.SX32 R29, R55, R0, 0x1, P2 ;  /* 0x00000000371d7211 */ /* 0x000fe200010f0eff */
[C---:B--2---:R-:W-:Y:S01]  /*84c0*/  IMAD R17, R4.reuse, 0x4, R15 ;  /* 0x0000000404117824 */ /* 0x044fe200078e020f */
[----:B------:R-:W-:Y:S02]  /*84d0*/  CS2R R54, SRZ ;  /* 0x0000000000367805 */ /* 0x000fe4000001ff00 */
[C---:B---3--:R-:W-:Y:S01]  /*84e0*/  LEA R32, P0, R13.reuse, R2, 0x1 ;  /* 0x000000020d207211 */ /* 0x048fe200078008ff */
[----:B------:R1:W-:Y:S01]  /*84f0*/  STL.64 [R1+0x350], R28 ;  /* 0x0003501c01007387 */ /* 0x0003e20000100a00 */
[----:B------:R-:W-:Y:S02]  /*8500*/  IMAD R10, R4, 0x4, R17 ;  /* 0x00000004040a7824 */ /* 0x000fe400078e0211 */
[----:B------:R-:W-:-:S02]  /*8510*/  LEA.HI.X.SX32 R33, R13, R0, 0x1, P0 ;  /* 0x000000000d217211 */ /* 0x000fc400000f0eff */
[C---:B0-----:R-:W-:Y:S01]  /*8520*/  LEA R30, P1, R27.reuse, R2, 0x1 ;  /* 0x000000021b1e7211 */ /* 0x041fe200078208ff */
[C---:B------:R-:W-:Y:S02]  /*8530*/  IMAD R14, R4.reuse, 0x4, R10 ;  /* 0x00000004040e7824 */ /* 0x040fe400078e020a */
[----:B------:R0:W-:Y:S01]  /*8540*/  STL.64 [R1+0x348], R32 ;  /* 0x0003482001007387 */ /* 0x0001e20000100a00 */
[----:B------:R-:W-:Y:S02]  /*8550*/  LEA.HI.X.SX32 R31, R27, R0, 0x1, P1 ;  /* 0x000000001b1f7211 */ /* 0x000fe400008f0eff */
[C---:B------:R-:W-:Y:S02]  /*8560*/  LEA R16, R4.reuse, R14, 0x2 ;  /* 0x0000000e04107211 */ /* 0x040fe400078e10ff */
[C---:B-1----:R-:W-:Y:S01]  /*8570*/  LEA R28, P2, R57.reuse, R2, 0x1 ;  /* 0x00000002391c7211 */ /* 0x042fe200078408ff */
[----:B------:R1:W-:Y:S02]  /*8580*/  STL.64 [R1+0x340], R30 ;  /* 0x0003401e01007387 */ /* 0x0003e40000100a00 */
[----:B------:R-:W-:Y:S01]  /*8590*/  IMAD R13, R4, 0x4, R16 ;  /* 0x00000004040d7824 */ /* 0x000fe200078e0210 */
[----:B------:R-:W-:-:S02]  /*85a0*/  LEA.HI.X.SX32 R29, R57, R0, 0x1, P2 ;  /* 0x00000000391d7211 */ /* 0x000fc400010f0eff */
[----:B------:R-:W-:Y:S02]  /*85b0*/  CS2R R56, SRZ ;  /* 0x0000000000387805 */ /* 0x000fe4000001ff00 */
[C---:B------:R-:W-:Y:S01]  /*85c0*/  LEA R26, P2, R25.reuse, R2, 0x1 ;  /* 0x00000002191a7211 */ /* 0x040fe200078408ff */
[----:B------:R-:W-:Y:S01]  /*85d0*/  IMAD R12, R4, 0x4, R13 ;  /* 0x00000004040c7824 */ /* 0x000fe200078e020d */
[----:B0-----:R-:W-:Y:S01]  /*85e0*/  CS2R R32, SRZ ;  /* 0x0000000000207805 */ /* 0x001fe2000001ff00 */
[----:B------:R0:W-:Y:S01]  /*85f0*/  STL.64 [R1+0x338], R28 ;  /* 0x0003381c01007387 */ /* 0x0001e20000100a00 */
[----:B------:R-:W-:Y:S02]  /*8600*/  LEA.HI.X.SX32 R27, R25, R0, 0x1, P2 ;  /* 0x00000000191b7211 */ /* 0x000fe400010f0eff */
[-C--:B------:R-:W-:Y:S02]  /*8610*/  LEA R22, P2, R21, R2.reuse, 0x1 ;  /* 0x0000000215167211 */ /* 0x080fe400078408ff */
[----:B-1----:R-:W-:-:S04]  /*8620*/  LEA R30, P0, R11, R2, 0x1 ;  /* 0x000000020b1e7211 */ /* 0x002fc800078008ff */
[----:B------:R-:W-:Y:S01]  /*8630*/  LEA.HI.X.SX32 R31, R11, R0, 0x1, P0 ;  /* 0x000000000b1f7211 */ /* 0x000fe200000f0eff */
[----:B------:R-:W-:Y:S01]  /*8640*/  IMAD R11, R4, 0x8, R12 ;  /* 0x00000008040b7824 */ /* 0x000fe200078e020c */
[----:B0-----:R-:W-:-:S03]  /*8650*/  LEA R28, P1, R23, R2, 0x1 ;  /* 0x00000002171c7211 */ /* 0x001fc600078208ff */
[----:B------:R0:W-:Y:S01]  /*8660*/  STL.64 [R1+0x328], R30 ;  /* 0x0003281e01007387 */ /* 0x0001e20000100a00 */
[-C--:B------:R-:W-:Y:S02]  /*8670*/  LEA.HI.X.SX32 R29, R23, R0.reuse, 0x1, P1 ;  /* 0x00000000171d7211 */ /* 0x080fe400008f0eff */
[----:B------:R-:W-:Y:S02]  /*8680*/  LEA.HI.X.SX32 R23, R21, R0, 0x1, P2 ;  /* 0x0000000015177211 */ /* 0x000fe400010f0eff */
[----:B------:R-:W-:Y:S01]  /*8690*/  LEA R18, P2, R17, R2, 0x1 ;  /* 0x0000000211127211 */ /* 0x000fe200078408ff */
[----:B------:R1:W-:Y:S04]  /*86a0*/  STL.64 [R1+0x320], R28 ;  /* 0x0003201c01007387 */ /* 0x0003e80000100a00 */
[----:B------:R2:W-:Y:S01]  /*86b0*/  STL.64 [R1+0x318], R26 ;  /* 0x0003181a01007387 */ /* 0x0005e20000100a00 */
[----:B0-----:R-:W-:-:S02]  /*86c0*/  CS2R R30, SRZ ;  /* 0x00000000001e7805 */ /* 0x001fc4000001ff00 */
[-C--:B-1----:R-:W-:Y:S02]  /*86d0*/  LEA R28, P0, R9, R2.reuse, 0x1 ;  /* 0x00000002091c7211 */ /* 0x082fe400078008ff */
[----:B--2---:R-:W-:Y:S02]  /*86e0*/  LEA R26, P1, R19, R2, 0x1 ;  /* 0x00000002131a7211 */ /* 0x004fe400078208ff */
[-C--:B------:R-:W-:Y:S01]  /*86f0*/  LEA.HI.X.SX32 R29, R9, R0.reuse, 0x1, P0 ;  /* 0x00000000091d7211 */ /* 0x080fe200000f0eff */
[----:B------:R-:W-:Y:S01]  /*8700*/  IMAD R9, R4, 0x4, R11 ;  /* 0x0000000404097824 */ /* 0x000fe200078e020b */
[----:B------:R-:W-:Y:S02]  /*8710*/  LEA.HI.X.SX32 R27, R19, R0, 0x1, P1 ;  /* 0x00000000131b7211 */ /* 0x000fe400008f0eff */
[----:B------:R-:W-:Y:S01]  /*8720*/  LEA R24, P0, R7, R2, 0x1 ;  /* 0x0000000207187211 */ /* 0x000fe200078008ff */
[----:B------:R0:W-:Y:S01]  /*8730*/  STL.64 [R1+0x310], R28 ;  /* 0x0003101c01007387 */ /* 0x0001e20000100a00 */
[----:B------:R-:W-:-:S02]  /*8740*/  LEA.HI.X.SX32 R19, R17, R0, 0x1, P2 ;  /* 0x0000000011137211 */ /* 0x000fc400010f0eff */
[----:B------:R-:W-:Y:S01]  /*8750*/  LEA.HI.X.SX32 R25, R7, R0, 0x1, P0 ;  /* 0x0000000007197211 */ /* 0x000fe200000f0eff */
[----:B------:R1:W-:Y:S01]  /*8760*/  STL.64 [R1+0x308], R26 ;  /* 0x0003081a01007387 */ /* 0x0003e20000100a00 */
[----:B------:R-:W-:-:S03]  /*8770*/  LEA R8, R4, R9, 0x2 ;  /* 0x0000000904087211 */ /* 0x000fc600078e10ff */
[----:B------:R2:W-:Y:S02]  /*8780*/  STL.64 [R1+0x300], R22 ;  /* 0x0003001601007387 */ /* 0x0005e40000100a00 */
[----:B------:R-:W-:Y:S02]  /*8790*/  IMAD R7, R4, 0x4, R8 ;  /* 0x0000000404077824 */ /* 0x000fe400078e0208 */
[----:B------:R3:W-:Y:S01]  /*87a0*/  STL.64 [R1+0x2f8], R24 ;  /* 0x0002f81801007387 */ /* 0x0007e20000100a00 */
[----:B0-----:R-:W-:Y:S02]  /*87b0*/  CS2R R28, SRZ ;  /* 0x00000000001c7805 */ /* 0x001fe4000001ff00 */
[----:B-1----:R-:W-:Y:S02]  /*87c0*/  CS2R R26, SRZ ;  /* 0x00000000001a7805 */ /* 0x002fe4000001ff00 */
[----:B--2---:R-:W-:-:S04]  /*87d0*/  LEA R22, P1, R15, R2, 0x1 ;  /* 0x000000020f167211 */ /* 0x004fc800078208ff */
[----:B------:R-:W-:Y:S01]  /*87e0*/  LEA.HI.X.SX32 R23, R15, R0, 0x1, P1 ;  /* 0x000000000f177211 */ /* 0x000fe200008f0eff */
[----:B------:R-:W-:Y:S01]  /*87f0*/  IMAD R15, R4, 0x4, R7 ;  /* 0x00000004040f7824 */ /* 0x000fe200078e0207 */
[C---:B------:R-:W-:Y:S02]  /*8800*/  LEA R20, P1, R14.reuse, R2, 0x1 ;  /* 0x000000020e147211 */ /* 0x040fe400078208ff */
[----:B---3--:R-:W-:Y:S01]  /*8810*/  CS2R R24, SRZ ;  /* 0x0000000000187805 */ /* 0x008fe2000001ff00 */
[----:B------:R0:W-:Y:S01]  /*8820*/  STL.64 [R1+0x2e8], R22 ;  /* 0x0002e81601007387 */ /* 0x0001e20000100a00 */
[----:B------:R-:W-:Y:S01]  /*8830*/  LEA.HI.X.SX32 R21, R14, R0, 0x1, P1 ;  /* 0x000000000e157211 */ /* 0x000fe200008f0eff */
[----:B------:R-:W-:Y:S02]  /*8840*/  IMAD R14, R4, 0x4, R15 ;  /* 0x00000004040e7824 */ /* 0x000fe400078e020f */
[----:B------:R1:W-:Y:S01]  /*8850*/  STL.64 [R1+0x2e0], R18 ;  /* 0x0002e01201007387 */ /* 0x0003e20000100a00 */
[----:B0-----:R-:W-:-:S02]  /*8860*/  LEA R22, P0, R10, R2, 0x1 ;  /* 0x000000020a167211 */ /* 0x001fc400078008ff */
[----:B-1----:R-:W-:Y:S02]  /*8870*/  LEA R18, P2, R16, R2, 0x1 ;  /* 0x0000000210127211 */ /* 0x002fe400078408ff */
[-C--:B------:R-:W-:Y:S01]  /*8880*/  LEA.HI.X.SX32 R23, R10, R0.reuse, 0x1, P0 ;  /* 0x000000000a177211 */ /* 0x080fe200000f0eff */
[----:B------:R-:W-:Y:S01]  /*8890*/  IMAD R10, R4, 0x4, R14 ;  /* 0x00000004040a7824 */ /* 0x000fe200078e020e */
[----:B------:R-:W-:-:S03]  /*88a0*/  LEA.HI.X.SX32 R19, R16, R0, 0x1, P2 ;  /* 0x0000000010137211 */ /* 0x000fc600010f0eff */
[----:B------:R0:W-:Y:S04]  /*88b0*/  STL.64 [R1+0x2d0], R22 ;  /* 0x0002d01601007387 */ /* 0x0001e80000100a00 */
[----:B------:R1:W-:Y:S04]  /*88c0*/  STL.64 [R1+0x2c8], R20 ;  /* 0x0002c81401007387 */ /* 0x0003e80000100a00 */
[----:B------:R2:W-:Y:S01]  /*88d0*/  STL.64 [R1+0x2c0], R18 ;  /* 0x0002c01201007387 */ /* 0x0005e20000100a00 */
[-C--:B0-----:R-:W-:Y:S02]  /*88e0*/  LEA R22, P0, R13, R2.reuse, 0x1 ;  /* 0x000000020d167211 */ /* 0x081fe400078008ff */
[----:B-1----:R-:W-:-:S02]  /*88f0*/  LEA R20, P1, R12, R2, 0x1 ;  /* 0x000000020c147211 */ /* 0x002fc400078208ff */
[----:B------:R-:W-:Y:S02]  /*8900*/  LEA.HI.X.SX32 R23, R13, R0, 0x1, P0 ;  /* 0x000000000d177211 */ /* 0x000fe400000f0eff */
[C---:B--2---:R-:W-:Y:S02]  /*8910*/  LEA R18, P2, R11.reuse, R2, 0x1 ;  /* 0x000000020b127211 */ /* 0x044fe400078408ff */
[-C--:B------:R-:W-:Y:S01]  /*8920*/  LEA.HI.X.SX32 R21, R12, R0.reuse, 0x1, P1 ;  /* 0x000000000c157211 */ /* 0x080fe200008f0eff */
[----:B------:R0:W-:Y:S01]  /*8930*/  STL.64 [R1+0x2b8], R22 ;  /* 0x0002b81601007387 */ /* 0x0001e20000100a00 */
[----:B------:R-:W-:Y:S02]  /*8940*/  LEA.HI.X.SX32 R19, R11, R0, 0x1, P2 ;  /* 0x000000000b137211 */ /* 0x000fe400010f0eff */
[----:B------:R-:W-:Y:S01]  /*8950*/  LEA R12, R4, R10, 0x3 ;  /* 0x0000000a040c7211 */ /* 0x000fe200078e18ff */
[----:B------:R1:W-:Y:S01]  /*8960*/  STL.64 [R1+0x2b0], R20 ;  /* 0x0002b01401007387 */ /* 0x0003e20000100a00 */
[----:B------:R-:W-:-:S03]  /*8970*/  LEA R16, P2, R7, R2, 0x1 ;  /* 0x0000000207107211 */ /* 0x000fc600078408ff */
[----:B------:R2:W-:Y:S01]  /*8980*/  STL.64 [R1+0x2a0], R18 ;  /* 0x0002a01201007387 */ /* 0x0005e20000100a00 */
[----:B------:R-:W-:Y:S01]  /*8990*/  LEA.HI.X.SX32 R17, R7, R0, 0x1, P2 ;  /* 0x0000000007117211 */ /* 0x000fe200010f0eff */
[C---:B------:R-:W-:Y:S02]  /*89a0*/  IMAD R11, R4.reuse, 0x4, R12 ;  /* 0x00000004040b7824 */ /* 0x040fe400078e020c */
[----:B0-----:R-:W-:Y:S02]  /*89b0*/  IMAD R22, R3, 0xb, RZ ;  /* 0x0000000b03167824 */ /* 0x001fe400078e02ff */
[C---:B------:R-:W-:Y:S01]  /*89c0*/  IMAD R7, R4.reuse, 0x4, R11 ;  /* 0x0000000404077824 */ /* 0x040fe200078e020b */
[-C--:B-1----:R-:W-:Y:S01]  /*89d0*/  LEA R20, P0, R9, R2.reuse, 0x1 ;  /* 0x0000000209147211 */ /* 0x082fe200078008ff */
[----:B------:R-:W-:Y:S02]  /*89e0*/  IMAD R23, R3, 0xc, RZ ;  /* 0x0000000c03177824 */ /* 0x000fe400078e02ff */
[----:B------:R-:W-:Y:S01]  /*89f0*/  IMAD R13, R4, 0x4, R7 ;  /* 0x00000004040d7824 */ /* 0x000fe200078e0207 */
[----:B--2---:R-:W-:-:S02]  /*8a00*/  LEA R18, P1, R8, R2, 0x1 ;  /* 0x0000000208127211 */ /* 0x004fc400078208ff */
[-C--:B------:R-:W-:Y:S02]  /*8a10*/  LEA.HI.X.SX32 R21, R9, R0.reuse, 0x1, P0 ;  /* 0x0000000009157211 */ /* 0x080fe400000f0eff */
[----:B------:R-:W-:Y:S02]  /*8a20*/  LEA.HI.X.SX32 R19, R8, R0, 0x1, P1 ;  /* 0x0000000008137211 */ /* 0x000fe400008f0eff */
[C---:B------:R-:W-:Y:S01]  /*8a30*/  LEA R8, P2, R10.reuse, R2, 0x1 ;  /* 0x000000020a087211 */ /* 0x040fe200078408ff */
[----:B------:R0:W-:Y:S03]  /*8a40*/  STL.64 [R1+0x298], R20 ;  /* 0x0002981401007387 */ /* 0x0001e60000100a00 */
[----:B------:R-:W-:Y:S01]  /*8a50*/  LEA.HI.X.SX32 R9, R10, R0, 0x1, P2 ;  /* 0x000000000a097211 */ /* 0x000fe200010f0eff */
[----:B------:R1:W-:Y:S04]  /*8a60*/  STL.64 [R1+0x290], R18 ;  /* 0x0002901201007387 */ /* 0x0003e80000100a00 */
[----:B------:R2:W-:Y:S04]  /*8a70*/  STL.64 [R1+0x288], R16 ;  /* 0x0002881001007387 */ /* 0x0005e80000100a00 */
[----:B------:R3:W-:Y:S01]  /*8a80*/  STL.64 [R1+0x270], R8 ;  /* 0x0002700801007387 */ /* 0x0007e20000100a00 */
[----:B0-----:R-:W-:-:S02]  /*8a90*/  IMAD R20, R3, 0x9, RZ ;  /* 0x0000000903147824 */ /* 0x001fc400078e02ff */
[----:B------:R-:W-:Y:S01]  /*8aa0*/  IMAD R21, R3, 0xa, RZ ;  /* 0x0000000a03157824 */ /* 0x000fe200078e02ff */
[CC--:B-1----:R-:W-:Y:S02]  /*8ab0*/  LEA R18, P0, R15.reuse, R2.reuse, 0x1 ;  /* 0x000000020f127211 */ /* 0x0c2fe400078008ff */
[C---:B--2---:R-:W-:Y:S02]  /*8ac0*/  LEA R16, P1, R14.reuse, R2, 0x1 ;  /* 0x000000020e107211 */ /* 0x044fe400078208ff */
[-C--:B------:R-:W-:Y:S02]  /*8ad0*/  LEA.HI.X.SX32 R19, R15, R0.reuse, 0x1, P0 ;  /* 0x000000000f137211 */ /* 0x080fe400000f0eff */
[----:B------:R-:W-:Y:S01]  /*8ae0*/  LEA.HI.X.SX32 R17, R14, R0, 0x1, P1 ;  /* 0x000000000e117211 */ /* 0x000fe200008f0eff */
[C---:B---3--:R-:W-:Y:S01]  /*8af0*/  IMAD R9, R4.reuse, 0x4, R13 ;  /* 0x0000000404097824 */ /* 0x048fe200078e020d */
[C---:B------:R-:W-:Y:S01]  /*8b00*/  LEA R14, P2, R7.reuse, R2, 0x1 ;  /* 0x00000002070e7211 */ /* 0x040fe200078408ff */
[----:B------:R0:W-:Y:S03]  /*8b10*/  STL.64 [R1+0x280], R18 ;  /* 0x0002801201007387 */ /* 0x0001e60000100a00 */
[----:B------:R-:W-:Y:S01]  /*8b20*/  LEA R8, R4, R9, 0x2 ;  /* 0x0000000904087211 */ /* 0x000fe200078e10ff */
[----:B------:R1:W-:Y:S01]  /*8b30*/  STL.64 [R1+0x278], R16 ;  /* 0x0002781001007387 */ /* 0x0003e20000100a00 */
[----:B------:R-:W-:Y:S01]  /*8b40*/  LEA.HI.X.SX32 R15, R7, R0, 0x1, P2 ;  /* 0x00000000070f7211 */ /* 0x000fe200010f0eff */
[----:B------:R-:W-:-:S02]  /*8b50*/  IMAD.MOV.U32 R7, RZ, RZ, -0x800000 ;  /* 0xff800000ff077424 */ /* 0x000fc400078e00ff */
[----:B------:R-:W-:Y:S01]  /*8b60*/  IMAD R4, R4, 0x4, R8 ;  /* 0x0000000404047824 */ /* 0x000fe200078e0208 */
[----:B0-----:R-:W-:-:S04]  /*8b70*/  LEA R18, P0, R12, R2, 0x1 ;  /* 0x000000020c127211 */ /* 0x001fc800078008ff */
[-C--:B------:R-:W-:Y:S02]  /*8b80*/  LEA R10, P3, R4, R2.reuse, 0x1 ;  /* 0x00000002040a7211 */ /* 0x080fe400078608ff */
[C---:B-1----:R-:W-:Y:S02]  /*8b90*/  LEA R16, P1, R11.reuse, R2, 0x1 ;  /* 0x000000020b107211 */ /* 0x042fe400078208ff */
[-C--:B------:R-:W-:Y:S02]  /*8ba0*/  LEA.HI.X.SX32 R19, R12, R0.reuse, 0x1, P0 ;  /* 0x000000000c137211 */ /* 0x080fe400000f0eff */
[-C--:B------:R-:W-:Y:S02]  /*8bb0*/  LEA.HI.X.SX32 R17, R11, R0.reuse, 0x1, P1 ;  /* 0x000000000b117211 */ /* 0x080fe400008f0eff */
[----:B------:R-:W-:Y:S01]  /*8bc0*/  LEA.HI.X.SX32 R11, R4, R0, 0x1, P3 ;  /* 0x00000000040b7211 */ /* 0x000fe200018f0eff */
[----:B------:R0:W-:Y:S01]  /*8bd0*/  STL.64 [R1+0x260], R18 ;  /* 0x0002601201007387 */ /* 0x0001e20000100a00 */
[----:B------:R-:W-:-:S03]  /*8be0*/  IMAD.MOV.U32 R4, RZ, RZ, RZ ;  /* 0x000000ffff047224 */ /* 0x000fc600078e00ff */
[----:B------:R1:W-:Y:S04]  /*8bf0*/  STL.64 [R1+0x258], R16 ;  /* 0x0002581001007387 */ /* 0x0003e80000100a00 */
[----:B------:R2:W-:Y:S01]  /*8c00*/  STL.64 [R1+0x250], R14 ;  /* 0x0002500e01007387 */ /* 0x0005e20000100a00 */
[-C--:B0-----:R-:W-:Y:S02]  /*8c10*/  LEA R18, P0, R13, R2.reuse, 0x1 ;  /* 0x000000020d127211 */ /* 0x081fe400078008ff */
[----:B-1----:R-:W-:Y:S02]  /*8c20*/  LEA R16, P1, R9, R2, 0x1 ;  /* 0x0000000209107211 */ /* 0x002fe400078208ff */
[----:B------:R-:W-:Y:S01]  /*8c30*/  LEA.HI.X.SX32 R19, R13, R0, 0x1, P0 ;  /* 0x000000000d137211 */ /* 0x000fe200000f0eff */
[----:B------:R-:W-:Y:S01]  /*8c40*/  IMAD.WIDE R12, R3, 0x2, R174 ;  /* 0x00000002030c7825 */ /* 0x000fe200078e02ae */
[----:B--2---:R-:W-:-:S02]  /*8c50*/  LEA R14, P2, R8, R2, 0x1 ;  /* 0x00000002080e7211 */ /* 0x004fc400078408ff */
[-C--:B------:R-:W-:Y:S01]  /*8c60*/  LEA.HI.X.SX32 R17, R9, R0.reuse, 0x1, P1 ;  /* 0x0000000009117211 */ /* 0x080fe200008f0eff */
[----:B------:R0:W-:Y:S01]  /*8c70*/  STL.64 [R1+0x248], R18 ;  /* 0x0002481201007387 */ /* 0x0001e20000100a00 */
[----:B------:R-:W-:Y:S01]  /*8c80*/  LEA.HI.X.SX32 R15, R8, R0, 0x1, P2 ;  /* 0x00000000080f7211 */ /* 0x000fe200010f0eff */
[C---:B------:R-:W-:Y:S02]  /*8c90*/  IMAD.WIDE R8, R3.reuse, 0x2, R176 ;  /* 0x0000000203087825 */ /* 0x040fe400078e02b0 */
[----:B------:R1:W-:Y:S02]  /*8ca0*/  STL.64 [R1+0x240], R16 ;  /* 0x0002401001007387 */ /* 0x0003e40000100a00 */
[C---:B------:R-:W-:Y:S02]  /*8cb0*/  IMAD.SHL.U32 R0, R3.reuse, 0x2, RZ ;  /* 0x0000000203007824 */ /* 0x040fe400078e00ff */
[----:B------:R2:W-:Y:S01]  /*8cc0*/  STL.64 [R1+0x238], R14 ;  /* 0x0002380e01007387 */ /* 0x0005e20000100a00 */
[----:B------:R-:W-:-:S02]  /*8cd0*/  IMAD R2, R3, 0x3, RZ ;  /* 0x0000000303027824 */ /* 0x000fc400078e02ff */
[----:B------:R-:W-:Y:S01]  /*8ce0*/  IMAD.WIDE R182, R0, 0x2, R176 ;  /* 0x0000000200b67825 */ /* 0x000fe200078e02b0 */
[----:B------:R3:W-:Y:S03]  /*8cf0*/  STL.64 [R1+0x230], R10 ;  /* 0x0002300a01007387 */ /* 0x0007e60000100a00 */
[C---:B0-----:R-:W-:Y:S01]  /*8d00*/  IMAD R18, R3.reuse, 0x7, RZ ;  /* 0x0000000703127824 */ /* 0x041fe200078e02ff */
[----:B------:R0:W-:Y:S01]  /*8d10*/  STL.64 [R1+0xb40], R8 ;  /* 0x000b400801007387 */ /* 0x0001e20000100a00 */
[C---:B-1----:R-:W-:Y:S02]  /*8d20*/  IMAD R16, R3.reuse, 0x5, RZ ;  /* 0x0000000503107824 */ /* 0x042fe400078e02ff */
[C---:B------:R-:W-:Y:S01]  /*8d30*/  IMAD R17, R3.reuse, 0x6, RZ ;  /* 0x0000000603117824 */ /* 0x040fe200078e02ff */
[----:B------:R1:W-:Y:S01]  /*8d40*/  STL.64 [R1+0xb38], R12 ;  /* 0x000b380c01007387 */ /* 0x0003e20000100a00 */
[----:B--2---:R-:W-:-:S02]  /*8d50*/  IMAD.SHL.U32 R15, R3, 0x4, RZ ;  /* 0x00000004030f7824 */ /* 0x004fc400078e00ff */
[C---:B------:R-:W-:Y:S02]  /*8d60*/  IMAD.SHL.U32 R19, R3.reuse, 0x8, RZ ;  /* 0x0000000803137824 */ /* 0x040fe400078e00ff */
[----:B---3--:R-:W-:-:S04]  /*8d70*/  IMAD.WIDE R10, R3, 0x2, R172 ;  /* 0x00000002030a7825 */ /* 0x008fc800078e02ac */
[----:B0-----:R-:W-:Y:S01]  /*8d80*/  IMAD.WIDE R8, R3, 0x2, R170 ;  /* 0x0000000203087825 */ /* 0x001fe200078e02aa */
[----:B------:R0:W-:Y:S01]  /*8d90*/  STL.64 [R1+0xb30], R10 ;  /* 0x000b300a01007387 */ /* 0x0001e20000100a00 */
[C---:B-1----:R-:W-:Y:S02]  /*8da0*/  LOP3.LUT R13, R179.reuse, 0x10, RZ, 0x3c, !PT ;  /* 0x00000010b30d7812 */ /* 0x042fe400078e3cff */
[----:B------:R-:W-:Y:S01]  /*8db0*/  IMAD.MOV.U32 R3, RZ, RZ, 0x3f800000 ;  /* 0x3f800000ff037424 */ /* 0x000fe200078e00ff */
[----:B------:R1:W-:Y:S01]  /*8dc0*/  STL.64 [R1+0x9f0], R8 ;  /* 0x0009f00801007387 */ /* 0x0003e20000100a00 */
[----:B------:R-:W-:Y:S01]  /*8dd0*/  IMAD.WIDE R180, R0, 0x2, R174 ;  /* 0x0000000200b47825 */ /* 0x000fe200078e02ae */
[----:B------:R-:W-:Y:S02]  /*8de0*/  LOP3.LUT R12, R179, 0x20, RZ, 0x3c, !PT ;  /* 0x00000020b30c7812 */ /* 0x000fe400078e3cff */
[----:B------:R2:W-:Y:S01]  /*8df0*/  STL [R1+0x21c], R3 ;  /* 0x00021c0301007387 */ /* 0x0005e20000100800 */
[----:B------:R-:W-:-:S03]  /*8e00*/  IMAD.WIDE R184, R2, 0x2, R176 ;  /* 0x0000000202b87825 */ /* 0x000fc600078e02b0 */
[----:B------:R3:W-:Y:S01]  /*8e10*/  STL [R1+0x210], R7 ;  /* 0x0002100701007387 */ /* 0x0007e20000100800 */
[----:B0-----:R-:W-:Y:S01]  /*8e20*/  LOP3.LUT R10, R179, 0x40, RZ, 0x3c, !PT ;  /* 0x00000040b30a7812 */ /* 0x001fe200078e3cff */
[----:B------:R-:W-:Y:S01]  /*8e30*/  IMAD.IADD R14, R233, 0x1, R179 ;  /* 0x00000001e90e7824 */ /* 0x000fe200078e02b3 */
[----:B------:R-:W-:Y:S01]  /*8e40*/  LOP3.LUT R11, R179, 0x30, RZ, 0x3c, !PT ;  /* 0x00000030b30b7812 */ /* 0x000fe200078e3cff */
[----:B------:R-:W-:Y:S01]  /*8e50*/  IMAD.IADD R13, R233, 0x1, R13 ;  /* 0x00000001e90d7824 */ /* 0x000fe200078e020d */
[----:B-1----:R-:W-:Y:S01]  /*8e60*/  MOV R8, 0xff800000 ;  /* 0xff80000000087802 */ /* 0x002fe20000000f00 */
[----:B--2---:R-:W-:Y:S01]  /*8e70*/  IMAD.MOV.U32 R3, RZ, RZ, RZ ;  /* 0x000000ffff037224 */ /* 0x004fe200078e00ff */
[----:B------:R-:W-:Y:S01]  /*8e80*/  LOP3.LUT R9, R179, 0x50, RZ, 0x3c, !PT ;  /* 0x00000050b3097812 */ /* 0x000fe200078e3cff */
[C---:B------:R-:W-:Y:S01]  /*8e90*/  IMAD.IADD R12, R233.reuse, 0x1, R12 ;  /* 0x00000001e90c7824 */ /* 0x040fe200078e020c */
[C---:B------:R-:W-:Y:S01]  /*8ea0*/  IADD3 R11, R233.reuse, R11, RZ ;  /* 0x0000000be90b7210 */ /* 0x040fe20007ffe0ff */
[----:B---3--:R-:W-:Y:S01]  /*8eb0*/  IMAD.MOV.U32 R7, RZ, RZ, 0x3f800000 ;  /* 0x3f800000ff077424 */ /* 0x008fe200078e00ff */
[----:B------:R0:W-:Y:S01]  /*8ec0*/  STL [R1+0x214], R8 ;  /* 0x0002140801007387 */ /* 0x0001e20000100800 */
[----:B------:R-:W-:-:S02]  /*8ed0*/  IMAD.IADD R10, R233, 0x1, R10 ;  /* 0x00000001e90a7824 */ /* 0x000fc400078e020a */
[----:B------:R-:W-:Y:S01]  /*8ee0*/  IMAD.IADD R9, R233, 0x1, R9 ;  /* 0x00000001e9097824 */ /* 0x000fe200078e0209 */
[----:B------:R-:W-:Y:S04]  /*8ef0*/  STL [R1+0x218], RZ ;  /* 0x000218ff01007387 */ /* 0x000fe80000100800 */
[----:B------:R1:W-:Y:S01]  /*8f00*/  STL [R1+0x220], R7 ;  /* 0x0002200701007387 */ /* 0x0003e20000100800 */
[----:B0-----:R-:W-:-:S03]  /*8f10*/  LOP3.LUT R8, R179, 0x60, RZ, 0x3c, !PT ;  /* 0x00000060b3087812 */ /* 0x001fc600078e3cff */
[----:B------:R-:W-:Y:S02]  /*8f20*/  STL [R1], RZ ;  /* 0x000000ff01007387 */ /* 0x000fe40000100800 */
[----:B------:R-:W-:Y:S02]  /*8f30*/  IMAD.IADD R8, R233, 0x1, R8 ;  /* 0x00000001e9087824 */ /* 0x000fe400078e0208 */
[----:B------:R-:W-:Y:S01]  /*8f40*/  STL [R1+0x4], RZ ;  /* 0x000004ff01007387 */ /* 0x000fe20000100800 */
[----:B-1----:R-:W-:-:S03]  /*8f50*/  LOP3.LUT R7, R179, 0x70, RZ, 0x3c, !PT ;  /* 0x00000070b3077812 */ /* 0x002fc600078e3cff */
[----:B------:R-:W-:Y:S02]  /*8f60*/  STL [R1+0x8], RZ ;  /* 0x000008ff01007387 */ /* 0x000fe40000100800 */
[----:B------:R-:W-:Y:S02]  /*8f70*/  IMAD.IADD R7, R233, 0x1, R7 ;  /* 0x00000001e9077824 */ /* 0x000fe400078e0207 */
        /* <DEDUP_REMOVED lines=125> */
[----:B------:R0:W-:Y:S04]  /*9750*/  STL.64 [R1+0x9e8], R182 ;  /* 0x0009e8b601007387 */ /* 0x0001e80000100a00 */
[----:B------:R1:W-:Y:S04]  /*9760*/  STL.64 [R1+0x9e0], R180 ;  /* 0x0009e0b401007387 */ /* 0x0003e80000100a00 */
[----:B------:R2:W-:Y:S01]  /*9770*/  STL.64 [R1+0x9c8], R184 ;  /* 0x0009c8b801007387 */ /* 0x0005e20000100a00 */
[----:B0-----:R-:W-:-:S04]  /*9780*/  IMAD.WIDE R182, R2, 0x2, R174 ;  /* 0x0000000202b67825 */ /* 0x001fc800078e02ae */
[C---:B-1----:R-:W-:Y:S01]  /*9790*/  IMAD.WIDE R180, R15.reuse, 0x2, R176 ;  /* 0x000000020fb47825 */ /* 0x042fe200078e02b0 */
[----:B------:R0:W-:Y:S03]  /*97a0*/  STL.64 [R1+0x9c0], R182 ;  /* 0x0009c0b601007387 */ /* 0x0001e60000100a00 */
[----:B--2---:R-:W-:Y:S01]  /*97b0*/  IMAD.WIDE R184, R15, 0x2, R174 ;  /* 0x000000020fb87825 */ /* 0x004fe200078e02ae */
[----:B------:R1:W-:Y:S04]  /*97c0*/  STL.64 [R1+0x9a8], R180 ;  /* 0x0009a8b401007387 */ /* 0x0003e80000100a00 */
[----:B------:R2:W-:Y:S01]  /*97d0*/  STL.64 [R1+0x9a0], R184 ;  /* 0x0009a0b801007387 */ /* 0x0005e20000100a00 */
[----:B0-----:R-:W-:-:S04]  /*97e0*/  IMAD.WIDE R182, R16, 0x2, R176 ;  /* 0x0000000210b67825 */ /* 0x001fc800078e02b0 */
[----:B-1----:R-:W-:Y:S01]  /*97f0*/  IMAD.WIDE R180, R16, 0x2, R174 ;  /* 0x0000000210b47825 */ /* 0x002fe200078e02ae */
[----:B------:R0:W-:Y:S03]  /*9800*/  STL.64 [R1+0x988], R182 ;  /* 0x000988b601007387 */ /* 0x0001e60000100a00 */
[C---:B--2---:R-:W-:Y:S01]  /*9810*/  IMAD.WIDE R184, R17.reuse, 0x2, R176 ;  /* 0x0000000211b87825 */ /* 0x044fe200078e02b0 */
        /* <DEDUP_REMOVED lines=35> */
[----:B--2---:R-:W-:Y:S01]  /*9a50*/  IMAD.WIDE R184, R0, 0x2, R172 ;  /* 0x0000000200b87825 */ /* 0x004fe200078e02ac */
[----:B------:R1:W-:Y:S03]  /*9a60*/  STL.64 [R1+0x860], R180 ;  /* 0x000860b401007387 */ /* 0x0003e60000100a00 */
[----:B0-----:R-:W-:Y:S01]  /*9a70*/  IMAD.WIDE R182, R154, 0x2, R176 ;  /* 0x000000029ab67825 */ /* 0x001fe200078e02b0 */
[----:B-1----:R-:W-:-:S03]  /*9a80*/  MOV R180, UR8 ;  /* 0x0000000800b47c02 */ /* 0x002fc60008000f00 */
[----:B------:R-:W-:Y:S01]  /*9a90*/  IMAD.U32 R181, RZ, RZ, UR9 ;  /* 0x00000009ffb57e24 */ /* 0x000fe2000f8e00ff */
[----:B------:R0:W-:Y:S01]  /*9aa0*/  STL.64 [R1+0x848], R182 ;  /* 0x000848b601007387 */ /* 0x0001e20000100a00 */
[----:B------:R-:W-:-:S03]  /*9ab0*/  UIADD3.64 UR8, UR4, 0x180, URZ ;  /* 0x0000018004087897 */ /* 0x000fc6000fffe03f */
[----:B------:R1:W-:Y:S01]  /*9ac0*/  STL.64 [R1+0xb28], R180 ;  /* 0x000b28b401007387 */ /* 0x0003e20000100a00 */
[----:B0-----:R-:W-:-:S04]  /*9ad0*/  IMAD.WIDE R182, R154, 0x2, R174 ;  /* 0x000000029ab67825 */ /* 0x001fc800078e02ae */
[----:B-1----:R-:W-:Y:S01]  /*9ae0*/  IMAD.U32 R180, RZ, RZ, UR12 ;  /* 0x0000000cffb47e24 */ /* 0x002fe2000f8e00ff */
[----:B------:R0:W-:Y:S01]  /*9af0*/  STL.64 [R1+0x840], R182 ;  /* 0x000840b601007387 */ /* 0x0001e20000100a00 */
[----:B------:R-:W-:Y:S01]  /*9b00*/  IMAD.U32 R181, RZ, RZ, UR13 ;  /* 0x0000000dffb57e24 */ /* 0x000fe2000f8e00ff */
[----:B------:R-:W-:-:S04]  /*9b10*/  UIADD3.64 UR12, UR4, 0x200, URZ ;  /* 0x00000200040c7897 */ /* 0x000fc8000fffe03f */
[----:B------:R1:W-:Y:S01]  /*9b20*/  STL.64 [R1+0xb18], R180 ;  /* 0x000b18b401007387 */ /* 0x0003e20000100a00 */
[----:B0-----:R-:W-:-:S05]  /*9b30*/  IMAD.WIDE R182, R155, 0x2, R176 ;  /* 0x000000029bb67825 */ /* 0x001fca00078e02b0 */
[----:B------:R0:W-:Y:S01]  /*9b40*/  STL.64 [R1+0x828], R182 ;  /* 0x000828b601007387 */ /* 0x0001e20000100a00 */
[----:B-1----:R-:W-:Y:S01]  /*9b50*/  IMAD.U32 R180, RZ, RZ, UR8 ;  /* 0x00000008ffb47e24 */ /* 0x002fe2000f8e00ff */
[----:B------:R-:W-:Y:S01]  /*9b60*/  MOV R181, UR9 ;  /* 0x0000000900b57c02 */ /* 0x000fe20008000f00 */
[----:B------:R-:W-:-:S04]  /*9b70*/  UIADD3.64 UR8, UR4, 0x280, URZ ;  /* 0x0000028004087897 */ /* 0x000fc8000fffe03f */
[----:B------:R1:W-:Y:S01]  /*9b80*/  STL.64 [R1+0xb08], R180 ;  /* 0x000b08b401007387 */ /* 0x0003e20000100a00 */
[----:B0-----:R-:W-:-:S05]  /*9b90*/  IMAD.WIDE R182, R155, 0x2, R174 ;  /* 0x000000029bb67825 */ /* 0x001fca00078e02ae */
[----:B------:R0:W-:Y:S01]  /*9ba0*/  STL.64 [R1+0x820], R182 ;  /* 0x000820b601007387 */ /* 0x0001e20000100a00 */
[----:B-1----:R-:W-:Y:S02]  /*9bb0*/  IMAD.U32 R180, RZ, RZ, UR12 ;  /* 0x0000000cffb47e24 */ /* 0x002fe4000f8e00ff */
[----:B------:R-:W-:Y:S01]  /*9bc0*/  IMAD.U32 R181, RZ, RZ, UR13 ;  /* 0x0000000dffb57e24 */ /* 0x000fe2000f8e00ff */
        /* <DEDUP_REMOVED lines=10> */
[----:B-1----:R-:W-:Y:S01]  /*9c70*/  MOV R180, UR12 ;  /* 0x0000000c00b47c02 */ /* 0x002fe20008000f00 */
[----:B------:R-:W-:Y:S01]  /*9c80*/  IMAD.U32 R181, RZ, RZ, UR13 ;  /* 0x0000000dffb57e24 */ /* 0x000fe2000f8e00ff */
[----:B------:R-:W-:Y:S01]  /*9c90*/  UIADD3.64 UR12, UR4, 0x400, URZ ;  /* 0x00000400040c7897 */ /* 0x000fe2000fffe03f */
[----:B0-----:R-:W-:-:S03]  /*9ca0*/  IMAD.WIDE R182, R157, 0x2, R176 ;  /* 0x000000029db67825 */ /* 0x001fc600078e02b0 */
[----:B------:R0:W-:Y:S04]  /*9cb0*/  STL.64 [R1+0xad8], R180 ;  /* 0x000ad8b401007387 */ /* 0x0001e80000100a00 */
[----:B------:R1:W-:Y:S01]  /*9cc0*/  STL.64 [R1+0x7e8], R182 ;  /* 0x0007e8b601007387 */ /* 0x0003e20000100a00 */
[----:B0-----:R-:W-:Y:S02]  /*9cd0*/  IMAD.U32 R180, RZ, RZ, UR8 ;  /* 0x00000008ffb47e24 */ /* 0x001fe4000f8e00ff */
[----:B------:R-:W-:Y:S01]  /*9ce0*/  IMAD.U32 R181, RZ, RZ, UR9 ;  /* 0x00000009ffb57e24 */ /* 0x000fe2000f8e00ff */
[----:B------:R-:W-:Y:S01]  /*9cf0*/  UIADD3.64 UR8, UR4, 0x480, URZ ;  /* 0x0000048004087897 */ /* 0x000fe2000fffe03f */
[----:B-1----:R-:W-:-:S03]  /*9d00*/  IMAD.WIDE R182, R157, 0x2, R174 ;  /* 0x000000029db67825 */ /* 0x002fc600078e02ae */
[----:B------:R0:W-:Y:S04]  /*9d10*/  STL.64 [R1+0xac8], R180 ;  /* 0x000ac8b401007387 */ /* 0x0001e80000100a00 */
[----:B------:R1:W-:Y:S01]  /*9d20*/  STL.64 [R1+0x7e0], R182 ;  /* 0x0007e0b601007387 */ /* 0x0003e20000100a00 */
[----:B0-----:R-:W-:Y:S01]  /*9d30*/  IMAD.U32 R180, RZ, RZ, UR12 ;  /* 0x0000000cffb47e24 */ /* 0x001fe2000f8e00ff */
[----:B------:R-:W-:Y:S01]  /*9d40*/  MOV R181, UR13 ;  /* 0x0000000d00b57c02 */ /* 0x000fe20008000f00 */
[----:B------:R-:W-:Y:S01]  /*9d50*/  UIADD3.64 UR12, UR4, 0x500, URZ ;  /* 0x00000500040c7897 */ /* 0x000fe2000fffe03f */
[----:B-1----:R-:W-:-:S03]  /*9d60*/  IMAD.WIDE R182, R158, 0x2, R176 ;  /* 0x000000029eb67825 */ /* 0x002fc600078e02b0 */
        /* <DEDUP_REMOVED lines=14> */
[----:B0-----:R-:W-:Y:S01]  /*9e50*/  MOV R180, UR8 ;  /* 0x0000000800b47c02 */ /* 0x001fe20008000f00 */
        /* <DEDUP_REMOVED lines=47> */
[----:B0-----:R-:W-:-:S04]  /*a150*/  IMAD.WIDE R180, R163, 0x2, R174 ;  /* 0x00000002a3b47825 */ /* 0x001fc800078e02ae */
[C---:B-1----:R-:W-:Y:S01]  /*a160*/  IMAD.WIDE R182, R164.reuse, 0x2, R176 ;  /* 0x00000002a4b67825 */ /* 0x042fe200078e02b0 */
[----:B------:R0:W-:Y:S04]  /*a170*/  STL.64 [R1+0x720], R180 ;  /* 0x000720b401007387 */ /* 0x0001e80000100a00 */
[----:B------:R1:W-:Y:S01]  /*a180*/  STL.64 [R1+0x708], R182 ;  /* 0x000708b601007387 */ /* 0x0003e20000100a00 */
[----:B0-----:R-:W-:-:S04]  /*a190*/  IMAD.WIDE R180, R164, 0x2, R174 ;  /* 0x00000002a4b47825 */ /* 0x001fc800078e02ae */
[----:B-1----:R-:W-:Y:S01]  /*a1a0*/  IMAD.U32 R182, RZ, RZ, UR56 ;  /* 0x00000038ffb67e24 */ /* 0x002fe2000f8e00ff */
[----:B------:R0:W-:Y:S01]  /*a1b0*/  STL.64 [R1+0x700], R180 ;  /* 0x000700b401007387 */ /* 0x0001e20000100a00 */
[----:B------:R-:W-:Y:S01]  /*a1c0*/  IMAD.U32 R183, RZ, RZ, UR57 ;  /* 0x00000039ffb77e24 */ /* 0x000fe2000f8e00ff */
[----:B------:R-:W-:Y:S02]  /*a1d0*/  UIADD3.64 UR56, UR56, 0x400, URZ ;  /* 0x0000040038387897 */ /* 0x000fe4000fffe03f */
[----:B------:R1:W-:Y:S01]  /*a1e0*/  STL.64 [R1+0x9d8], R184 ;  /* 0x0009d8b801007387 */ /* 0x0003e20000100a00 */
[----:B0-----:R-:W-:-:S04]  /*a1f0*/  IMAD.WIDE R180, R2, 0x2, R172 ;  /* 0x0000000202b47825 */ /* 0x001fc800078e02ac */
[--C-:B-1----:R-:W-:Y:S01]  /*a200*/  IMAD.WIDE R184, R15, 0x2, R172.reuse ;  /* 0x000000020fb87825 */ /* 0x102fe200078e02ac */
[----:B------:R0:W-:Y:S04]  /*a210*/  STL.64 [R1+0x9b8], R180 ;  /* 0x0009b8b401007387 */ /* 0x0001e80000100a00 */
[----:B------:R1:W-:Y:S04]  /*a220*/  STL.64 [R1+0x9f8], R182 ;  /* 0x0009f8b601007387 */ /* 0x0003e80000100a00 */
[----:B------:R2:W-:Y:S01]  /*a230*/  STL.64 [R1+0x998], R184 ;  /* 0x000998b801007387 */ /* 0x0005e20000100a00 */
[----:B0-----:R-:W-:-:S04]  /*a240*/  IMAD.WIDE R180, R16, 0x2, R172 ;  /* 0x0000000210b47825 */ /* 0x001fc800078e02ac */
[--C-:B-1----:R-:W-:Y:S01]  /*a250*/  IMAD.WIDE R182, R17, 0x2, R172.reuse ;  /* 0x0000000211b67825 */ /* 0x102fe200078e02ac */
[----:B------:R0:W-:Y:S03]  /*a260*/  STL.64 [R1+0x978], R180 ;  /* 0x000978b401007387 */ /* 0x0001e60000100a00 */
[--C-:B--2---:R-:W-:Y:S01]  /*a270*/  IMAD.WIDE R184, R18, 0x2, R172.reuse ;  /* 0x0000000212b87825 */ /* 0x104fe200078e02ac */
        /* <DEDUP_REMOVED lines=33> */
[----:B-1----:R-:W-:Y:S01]  /*a490*/  IMAD.WIDE R182, R163, 0x2, R172 ;  /* 0x00000002a3b67825 */ /* 0x002fe200078e02ac */
        /* <DEDUP_REMOVED lines=9> */
[----:B------:R-:W-:Y:S01]  /*a530*/  STL.64 [R1+0x970], R184 ;  /* 0x000970b801007387 */ /* 0x000fe20000100a00 */
[----:B0-----:R-:W-:-:S04]  /*a540*/  IMAD.WIDE R180, R17, 0x2, R170 ;  /* 0x0000000211b47825 */ /* 0x001fc800078e02aa */
[--C-:B-1----:R-:W-:Y:S01]  /*a550*/  IMAD.WIDE R182, R18, 0x2, R170.reuse ;  /* 0x0000000212b67825 */ /* 0x102fe200078e02aa */
[----:B------:R0:W-:Y:S03]  /*a560*/  STL.64 [R1+0x950], R180 ;  /* 0x000950b401007387 */ /* 0x0001e60000100a00 */
[--C-:B------:R-:W-:Y:S01]  /*a570*/  IMAD.WIDE R16, R19, 0x2, R170.reuse ;  /* 0x0000000213107825 */ /* 0x100fe200078e02aa */
[----:B------:R-:W-:Y:S03]  /*a580*/  STL.64 [R1+0x930], R182 ;  /* 0x000930b601007387 */ /* 0x000fe60000100a00 */
[--C-:B------:R-:W-:Y:S01]  /*a590*/  IMAD.WIDE R18, R21, 0x2, R170.reuse ;  /* 0x0000000215127825 */ /* 0x100fe200078e02aa */
[----:B------:R1:W-:Y:S03]  /*a5a0*/  STL.64 [R1+0x910], R16 ;  /* 0x0009101001007387 */ /* 0x0003e60000100a00 */
[----:B0-----:R-:W-:-:S04]  /*a5b0*/  IMAD.WIDE R180, R20, 0x2, R170 ;  /* 0x0000000214b47825 */ /* 0x001fc800078e02aa */
[--C-:B------:R-:W-:Y:S01]  /*a5c0*/  IMAD.WIDE R20, R23, 0x2, R170.reuse ;  /* 0x0000000217147825 */ /* 0x100fe200078e02aa */
[----:B------:R-:W-:Y:S03]  /*a5d0*/  STL.64 [R1+0x8f0], R180 ;  /* 0x0008f0b401007387 */ /* 0x000fe60000100a00 */
        /* <DEDUP_REMOVED lines=41> */
[C---:B-1----:R-:W-:Y:S01]  /*a870*/  IMAD.WIDE R16, R166.reuse, 0x2, R174 ;  /* 0x00000002a6107825 */ /* 0x042fe200078e02ae */
[----:B------:R0:W-:Y:S03]  /*a880*/  STL.64 [R1+0x6c8], R18 ;  /* 0x0006c81201007387 */ /* 0x0001e60000100a00 */
[C---:B--2---:R-:W-:Y:S01]  /*a890*/  IMAD.WIDE R20, R166.reuse, 0x2, R172 ;  /* 0x00000002a6147825 */ /* 0x044fe200078e02ac */
        /* <DEDUP_REMOVED lines=31> */
[----:B------:R-:W-:Y:S01]  /*aa90*/  STL.64 [R1+0x640], R20 ;  /* 0x0006401401007387 */ /* 0x000fe20000100a00 */
[----:B0-----:R-:W-:-:S04]  /*aaa0*/  IMAD.WIDE R18, R178, 0x2, R172 ;  /* 0x00000002b2127825 */ /* 0x001fc800078e02ac */
[----:B-1----:R-:W-:Y:S01]  /*aab0*/  IMAD.WIDE R16, R178, 0x2, R170 ;  /* 0x00000002b2107825 */ /* 0x002fe200078e02aa */
[----:B------:R0:W-:Y:S04]  /*aac0*/  STL.64 [R1+0x638], R18 ;  /* 0x0006381201007387 */ /* 0x0001e80000100a00 */
[----:B------:R1:W-:Y:S01]  /*aad0*/  STL.64 [R1+0x630], R16 ;  /* 0x0006301001007387 */ /* 0x0003e20000100a00 */
[----:B0-----:R-:W-:Y:S02]  /*aae0*/  IMAD.U32 R18, RZ, RZ, UR10 ;  /* 0x0000000aff127e24 */ /* 0x001fe4000f8e00ff */
[----:B------:R-:W-:Y:S01]  /*aaf0*/  IMAD.U32 R19, RZ, RZ, UR11 ;  /* 0x0000000bff137e24 */ /* 0x000fe2000f8e00ff */
[----:B------:R-:W-:Y:S01]  /*ab00*/  UIADD3.64 UR10, UR6, 0x100, URZ ;  /* 0x00000100060a7897 */ /* 0x000fe2000fffe03f */
[----:B-1----:R-:W-:Y:S01]  /*ab10*/  MOV R16, UR14 ;  /* 0x0000000e00107c02 */ /* 0x002fe20008000f00 */
[----:B------:R-:W-:Y:S01]  /*ab20*/  IMAD.U32 R17, RZ, RZ, UR15 ;  /* 0x0000000fff117e24 */ /* 0x000fe2000f8e00ff */
[----:B------:R-:W-:Y:S01]  /*ab30*/  UIADD3.64 UR14, UR6, 0x102, URZ ;  /* 0x00000102060e7897 */ /* 0x000fe2000fffe03f */
[----:B------:R0:W-:Y:S04]  /*ab40*/  STL.64 [R1+0xb20], R18 ;  /* 0x000b201201007387 */ /* 0x0001e80000100a00 */
[----:B------:R1:W-:Y:S01]  /*ab50*/  STL.64 [R1+0xb10], R16 ;  /* 0x000b101001007387 */ /* 0x0003e20000100a00 */
[----:B0-----:R-:W-:-:S02]  /*ab60*/  IMAD.U32 R18, RZ, RZ, UR18 ;  /* 0x00000012ff127e24 */ /* 0x001fc4000f8e00ff */
[----:B------:R-:W-:Y:S01]  /*ab70*/  IMAD.U32 R19, RZ, RZ, UR19 ;  /* 0x00000013ff137e24 */ /* 0x000fe2000f8e00ff */
[----:B------:R-:W-:Y:S01]  /*ab80*/  UIADD3.64 UR18, UR6, 0x104, URZ ;  /* 0x0000010406127897 */ /* 0x000fe2000fffe03f */
[----:B-1----:R-:W-:Y:S01]  /*ab90*/  IMAD.U32 R16, RZ, RZ, UR10 ;  /* 0x0000000aff107e24 */ /* 0x002fe2000f8e00ff */
[----:B------:R-:W-:Y:S01]  /*aba0*/  MOV R17, UR11 ;  /* 0x0000000b00117c02 */ /* 0x000fe20008000f00 */
[----:B------:R-:W-:Y:S01]  /*abb0*/  UIADD3.64 UR10, UR6, 0x1fe, URZ ;  /* 0x000001fe060a7897 */ /* 0x000fe2000fffe03f */
[----:B------:R0:W-:Y:S04]  /*abc0*/  STL.64 [R1+0xb00], R18 ;  /* 0x000b001201007387 */ /* 0x0001e80000100a00 */
[----:B------:R1:W-:Y:S01]  /*abd0*/  STL.64 [R1+0xaf0], R16 ;  /* 0x000af01001007387 */ /* 0x0003e20000100a00 */
[----:B0-----:R-:W-:-:S02]  /*abe0*/  IMAD.U32 R18, RZ, RZ, UR14 ;  /* 0x0000000eff127e24 */ /* 0x001fc4000f8e00ff */
[----:B------:R-:W-:Y:S01]  /*abf0*/  IMAD.U32 R19, RZ, RZ, UR15 ;  /* 0x0000000fff137e24 */ /* 0x000fe2000f8e00ff */
[----:B------:R-:W-:Y:S01]  /*ac00*/  UIADD3.64 UR14, UR6, 0x200, URZ ;  /* 0x00000200060e7897 */ /* 0x000fe2000fffe03f */
[----:B-1----:R-:W-:Y:S02]  /*ac10*/  IMAD.U32 R16, RZ, RZ, UR18 ;  /* 0x00000012ff107e24 */ /* 0x002fe4000f8e00ff */
[----:B------:R-:W-:Y:S01]  /*ac20*/  IMAD.U32 R17, RZ, RZ, UR19 ;  /* 0x00000013ff117e24 */ /* 0x000fe2000f8e00ff */
[----:B------:R0:W-:Y:S01]  /*ac30*/  STL.64 [R1+0xae0], R18 ;  /* 0x000ae01201007387 */ /* 0x0001e20000100a00 */
[----:B------:R-:W-:-:S03]  /*ac40*/  UIADD3.64 UR18, UR6, 0x202, URZ ;  /* 0x0000020206127897 */ /* 0x000fc6000fffe03f */
[----:B------:R1:W-:Y:S01]  /*ac50*/  STL.64 [R1+0xad0], R16 ;  /* 0x000ad01001007387 */ /* 0x0003e20000100a00 */
[----:B0-----:R-:W-:Y:S01]  /*ac60*/  MOV R18, UR10 ;  /* 0x0000000a00127c02 */ /* 0x001fe20008000f00 */
[----:B------:R-:W-:Y:S01]  /*ac70*/  IMAD.U32 R19, RZ, RZ, UR11 ;  /* 0x0000000bff137e24 */ /* 0x000fe2000f8e00ff */
[----:B------:R-:W-:Y:S01]  /*ac80*/  UIADD3.64 UR10, UR6, 0x204, URZ ;  /* 0x00000204060a7897 */ /* 0x000fe2000fffe03f */
[----:B-1----:R-:W-:Y:S02]  /*ac90*/  IMAD.U32 R16, RZ, RZ, UR14 ;  /* 0x0000000eff107e24 */ /* 0x002fe4000f8e00ff */
[----:B------:R-:W-:Y:S01]  /*aca0*/  IMAD.U32 R17, RZ, RZ, UR15 ;  /* 0x0000000fff117e24 */ /* 0x000fe2000f8e00ff */
[----:B------:R0:W-:Y:S01]  /*acb0*/  STL.64 [R1+0xac0], R18 ;  /* 0x000ac01201007387 */ /* 0x0001e20000100a00 */
[----:B------:R-:W-:-:S03]  /*acc0*/  UIADD3.64 UR14, UR6, 0x2fe, URZ ;  /* 0x000002fe060e7897 */ /* 0x000fc6000fffe03f */
[----:B------:R1:W-:Y:S01]  /*acd0*/  STL.64 [R1+0xab0], R16 ;  /* 0x000ab01001007387 */ /* 0x0003e20000100a00 */
[----:B0-----:R-:W-:Y:S01]  /*ace0*/  IMAD.U32 R18, RZ, RZ, UR18 ;  /* 0x00000012ff127e24 */ /* 0x001fe2000f8e00ff */
[----:B------:R-:W-:Y:S01]  /*acf0*/  MOV R19, UR19 ;  /* 0x0000001300137c02 */ /* 0x000fe20008000f00 */
[----:B------:R-:W-:Y:S01]  /*ad00*/  UIADD3.64 UR18, UR6, 0x300, URZ ;  /* 0x0000030006127897 */ /* 0x000fe2000fffe03f */
[----:B-1----:R-:W-:Y:S02]  /*ad10*/  IMAD.U32 R16, RZ, RZ, UR10 ;  /* 0x0000000aff107e24 */ /* 0x002fe4000f8e00ff */
[----:B------:R-:W-:Y:S01]  /*ad20*/  IMAD.U32 R17, RZ, RZ, UR11 ;  /* 0x0000000bff117e24 */ /* 0x000fe2000f8e00ff */
[----:B------:R0:W-:Y:S01]  /*ad30*/  STL.64 [R1+0xaa0], R18 ;  /* 0x000aa01201007387 */ /* 0x0001e20000100a00 */
[----:B------:R-:W-:-:S03]  /*ad40*/  UIADD3.64 UR10, UR6, 0x302, URZ ;  /* 0x00000302060a7897 */ /* 0x000fc6000fffe03f */
        /* <DEDUP_REMOVED lines=35> */
[----:B-1----:R-:W-:Y:S02]  /*af80*/  IMAD.U32 R16, RZ, RZ, UR58 ;  /* 0x0000003aff107e24 */ /* 0x002fe4000f8e00ff */
[----:B------:R-:W-:-:S05]  /*af90*/  IMAD.U32 R17, RZ, RZ, UR59 ;  /* 0x0000003bff117e24 */ /* 0x000fca000f8e00ff */
[----:B------:R0:W-:Y:S04]  /*afa0*/  STL.64 [R1+0xa08], R16 ;  /* 0x000a081001007387 */ /* 0x0001e80000100a00 */
[----:B------:R0:W-:Y:S02]  /*afb0*/  STL.64 [R1+0xa00], R18 ;  /* 0x000a001201007387 */ /* 0x0001e40000100a00 */
.L_x_1:
[----:B0-----:R-:W2:Y:S04]  /*afc0*/  LDL.64 R18, [R1+0xb28] ;  /* 0x000b280001127983 */ /* 0x001ea80000100a00 */
[----:B-1----:R-:W3:Y:S04]  /*afd0*/  LDL.64 R16, [R1+0xb20] ;  /* 0x000b200001107983 */ /* 0x002ee80000100a00 */
[----:B------:R0:W-:Y:S04]  /*afe0*/  STL.64 [R1+0xfc0], R150 ;  /* 0x000fc09601007387 */ /* 0x0001e80000100a00 */
[----:B------:R1:W-:Y:S04]  /*aff0*/  STL.64 [R1+0xfb8], R148 ;  /* 0x000fb89401007387 */ /* 0x0003e80000100a00 */
[----:B------:R-:W-:Y:S04]  /*b000*/  STL.64 [R1+0xfb0], R146 ;  /* 0x000fb09201007387 */ /* 0x000fe80000100a00 */
[----:B------:R-:W-:Y:S01]  /*b010*/  STL.64 [R1+0xfa8], R144 ;  /* 0x000fa89001007387 */ /* 0x000fe20000100a00 */
[----:B0-----:R-:W-:-:S02]  /*b020*/  MOV R150, UR9 ;  /* 0x0000000900967c02 */ /* 0x001fc40008000f00 */
[----:B------:R-:W-:Y:S01]  /*b030*/  MOV R151, UR8 ;  /* 0x0000000800977c02 */ /* 0x000fe20008000f00 */
[----:B------:R-:W-:Y:S01]  /*b040*/  STL.64 [R1+0xfa0], R142 ;  /* 0x000fa08e01007387 */ /* 0x000fe20000100a00 */
[C---:B-----5:R-:W-:Y:S01]  /*b050*/  IMAD.WIDE R20, R4.reuse, 0x2, R170 ;  /* 0x0000000204147825 */ /* 0x060fe200078e02aa */
[----:B-1----:R-:W-:Y:S02]  /*b060*/  MOV R148, UR11 ;  /* 0x0000000b00947c02 */ /* 0x002fe40008000f00 */
[----:B------:R-:W-:Y:S01]  /*b070*/  STL.64 [R1+0xf98], R140 ;  /* 0x000f988c01007387 */ /* 0x000fe20000100a00 */
[----:B------:R-:W-:Y:S01]  /*b080*/  IMAD.WIDE R152, R4, 0x2, R174 ;  /* 0x0000000204987825 */ /* 0x000fe200078e02ae */
[----:B------:R-:W-:Y:S02]  /*b090*/  MOV R149, UR10 ;  /* 0x0000000a00957c02 */ /* 0x000fe40008000f00 */
[----:B------:R-:W-:Y:S04]  /*b0a0*/  STL.64 [R1+0xf90], R138 ;  /* 0x000f908a01007387 */ /* 0x000fe80000100a00 */
        /* <DEDUP_REMOVED lines=31> */
[----:B------:R0:W-:Y:S04]  /*b2a0*/  STL.64 [R1+0xe90], R74 ;  /* 0x000e904a01007387 */ /* 0x0001e80000100a00 */
[----:B------:R1:W-:Y:S04]  /*b2b0*/  STL.64 [R1+0xe88], R72 ;  /* 0x000e884801007387 */ /* 0x0003e80000100a00 */
[----:B------:R4:W-:Y:S04]  /*b2c0*/  STL.64 [R1+0xe80], R70 ;  /* 0x000e804601007387 */ /* 0x0009e80000100a00 */
[----:B------:R2:W-:Y:S04]  /*b2d0*/  STL.64 [R1+0xe78], R68 ;  /* 0x000e784401007387 */ /* 0x0005e80000100a00 */
        /* <DEDUP_REMOVED lines=22> */
[----:B0-----:R-:W3:Y:S04]  /*b440*/  LDL.64 R74, [R1+0x9e8] ;  /* 0x0009e800014a7983 */ /* 0x001ee80000100a00 */
[----:B------:R-:W3:Y:S04]  /*b450*/  LDL.64 R94, [R1+0xb30] ;  /* 0x000b3000015e7983 */ /* 0x000ee80000100a00 */
[----:B------:R-:W3:Y:S04]  /*b460*/  LDL.64 R84, [R1+0x9f0] ;  /* 0x0009f00001547983 */ /* 0x000ee80000100a00 */
[----:B------:R-:W3:Y:S04]  /*b470*/  LDL.64 R86, [R1+0xb38] ;  /* 0x000b380001567983 */ /* 0x000ee80000100a00 */
[----:B-1----:R-:W3:Y:S04]  /*b480*/  LDL.64 R72, [R1+0x9e0] ;  /* 0x0009e00001487983 */ /* 0x002ee80000100a00 */
[----:B------:R-:W3:Y:S04]  /*b490*/  LDL.64 R82, [R1+0x9d8] ;  /* 0x0009d80001527983 */ /* 0x000ee80000100a00 */
[----:B------:R-:W3:Y:S04]  /*b4a0*/  LDL.64 R80, [R1+0x9d0] ;  /* 0x0009d00001507983 */ /* 0x000ee80000100a00 */
[----:B------:R-:W3:Y:S04]  /*b4b0*/  LDL.64 R78, [R1+0x9c8] ;  /* 0x0009c800014e7983 */ /* 0x000ee80000100a00 */
[----:B----4-:R-:W4:Y:S01]  /*b4c0*/  LDL.64 R70, [R1+0x9c0] ;  /* 0x0009c00001467983 */ /* 0x010f220000100a00 */
[----:B--2---:R-:W-:-:S03]  /*b4d0*/  R2UR UR8, R18 ;  /* 0x00000000120872ca */ /* 0x004fc600000e0000 */
[----:B------:R-:W2:Y:S01]  /*b4e0*/  LDL.64 R68, [R1+0x9b8] ;  /* 0x0009b80001447983 */ /* 0x000ea20000100a00 */
[----:B------:R-:W-:Y:S01]  /*b4f0*/  R2UR UR9, R19 ;  /* 0x00000000130972ca */ /* 0x000fe200000e0000 */
[----:B------:R-:W-:Y:S01]  /*b500*/  IMAD.WIDE R22, R4, 0x2, R172 ;  /* 0x0000000204167825 */ /* 0x000fe200078e02ac */
[----:B---3--:R-:W-:Y:S01]  /*b510*/  R2UR UR10, R16 ;  /* 0x00000000100a72ca */ /* 0x008fe200000e0000 */
[----:B------:R-:W3:Y:S01]  /*b520*/  LDL.64 R18, [R1+0xb40] ;  /* 0x000b400001127983 */ /* 0x000ee20000100a00 */
[----:B------:R-:W-:-:S03]  /*b530*/  R2UR UR11, R17 ;  /* 0x00000000110b72ca */ /* 0x000fc600000e0000 */
[----:B------:R-:W-:Y:S04]  /*b540*/  STL [R1+0xb5c], R176 ;  /* 0x000b5cb001007387 */ /* 0x000fe80000100800 */
[----:B------:R-:W-:Y:S04]  /*b550*/  STL [R1+0xb58], R177 ;  /* 0x000b58b101007387 */ /* 0x000fe80000100800 */
[----:B------:R-:W-:Y:S04]  /*b560*/  STL [R1+0xb64], R174 ;  /* 0x000b64ae01007387 */ /* 0x000fe80000100800 */
[----:B------:R-:W-:Y:S04]  /*b570*/  STL [R1+0xb60], R175 ;  /* 0x000b60af01007387 */ /* 0x000fe80000100800 */
[----:B------:R-:W-:Y:S04]  /*b580*/  STL [R1+0xd6c], R172 ;  /* 0x000d6cac01007387 */ /* 0x000fe80000100800 */
[----:B------:R-:W-:Y:S04]  /*b590*/  STL [R1+0xd68], R173 ;  /* 0x000d68ad01007387 */ /* 0x000fe80000100800 */
[----:B------:R-:W-:Y:S04]  /*b5a0*/  STL [R1+0xd74], R170 ;  /* 0x000d74aa01007387 */ /* 0x000fe80000100800 */
[----:B------:R-:W-:Y:S04]  /*b5b0*/  STL [R1+0xd70], R171 ;  /* 0x000d70ab01007387 */ /* 0x000fe80000100800 */
[----:B------:R-:W2:Y:S04]  /*b5c0*/  LDL.64 R98, [R1+0x9a0] ;  /* 0x0009a00001627983 */ /* 0x000ea80000100a00 */
[----:B------:R-:W2:Y:S04]  /*b5d0*/  LDL.64 R96, [R1+0x998] ;  /* 0x0009980001607983 */ /* 0x000ea80000100a00 */
[----:B------:R0:W2:Y:S04]  /*b5e0*/  LDG.E.U16 R89, desc[UR60][R20.64] ;  /* 0x0000003c14597981 */ /* 0x0000a8000c1e1500 */
[----:B------:R1:W2:Y:S04]  /*b5f0*/  LDG.E.U16 R91, desc[UR60][R152.64] ;  /* 0x0000003c985b7981 */ /* 0x0002a8000c1e1500 */
[----:B------:R-:W2:Y:S01]  /*b600*/  LDL.64 R104, [R1+0x9a8] ;  /* 0x0009a80001687983 */ /* 0x000ea20000100a00 */
[----:B------:R-:W-:-:S03]  /*b610*/  IMAD.WIDE R16, R4, 0x2, R176 ;  /* 0x0000000204107825 */ /* 0x000fc600078e02b0 */
[----:B------:R-:W2:Y:S04]  /*b620*/  LDL.64 R76, [R1+0x9b0] ;  /* 0x0009b000014c7983 */ /* 0x000ea80000100a00 */
[----:B------:R-:W2:Y:S04]  /*b630*/  LDL.64 R102, [R1+0x980] ;  /* 0x0009800001667983 */ /* 0x000ea80000100a00 */
[----:B------:R1:W2:Y:S04]  /*b640*/  LDG.E.U16 R90, desc[UR60][R22.64] ;  /* 0x0000003c165a7981 */ /* 0x0002a8000c1e1500 */
[----:B------:R1:W2:Y:S04]  /*b650*/  LDG.E.U16 R92, desc[UR60][R16.64] ;  /* 0x0000003c105c7981 */ /* 0x0002a8000c1e1500 */
[----:B------:R-:W2:Y:S04]  /*b660*/  LDL.64 R100, [R1+0x970] ;  /* 0x0009700001647983 */ /* 0x000ea80000100a00 */
[----:B------:R-:W2:Y:S04]  /*b670*/  LDL.64 R106, [R1+0x950] ;  /* 0x00095000016a7983 */ /* 0x000ea80000100a00 */
[----:B------:R-:W2:Y:S04]  /*b680*/  LDL.64 R114, [R1+0x958] ;  /* 0x0009580001727983 */ /* 0x000ea80000100a00 */
[----:B------:R-:W2:Y:S04]  /*b690*/  LDL.64 R116, [R1+0x928] ;  /* 0x0009280001747983 */ /* 0x000ea80000100a00 */
[----:B------:R-:W2:Y:S04]  /*b6a0*/  LDL.64 R118, [R1+0x930] ;  /* 0x0009300001767983 */ /* 0x000ea80000100a00 */
[----:B------:R-:W2:Y:S04]  /*b6b0*/  LDL.64 R110, [R1+0x900] ;  /* 0x00090000016e7983 */ /* 0x000ea80000100a00 */
[----:B------:R-:W2:Y:S04]  /*b6c0*/  LDL.64 R112, [R1+0x908] ;  /* 0x0009080001707983 */ /* 0x000ea80000100a00 */
[----:B------:R-:W2:Y:S04]  /*b6d0*/  LDL.64 R108, [R1+0x8f8] ;  /* 0x0008f800016c7983 */ /* 0x000ea80000100a00 */
[----:B------:R-:W2:Y:S01]  /*b6e0*/  LDL.64 R120, [R1+0x890] ;  /* 0x0008900001787983 */ /* 0x000ea20000100a00 */
[----:B0-----:R-:W-:-:S03]  /*b6f0*/  IMAD.WIDE R20, R4, 0x2, R74 ;  /* 0x0000000204147825 */ /* 0x001fc600078e024a */
[----:B------:R-:W2:Y:S01]  /*b700*/  LDL.64 R74, [R1+0x990] ;  /* 0x00099000014a7983 */ /* 0x000ea20000100a00 */
[----:B-1----:R-:W-:-:S03]  /*b710*/  IMAD.WIDE R152, R4, 0x2, R94 ;  /* 0x0000000204987825 */ /* 0x002fc600078e025e */
[----:B------:R-:W2:Y:S01]  /*b720*/  LDL.64 R94, [R1+0x978] ;  /* 0x00097800015e7983 */ /* 0x000ea20000100a00 */
[----:B------:R-:W-:-:S03]  /*b730*/  IMAD.WIDE R22, R4, 0x2, R84 ;  /* 0x0000000204167825 */ /* 0x000fc600078e0254 */
[----:B------:R-:W2:Y:S01]  /*b740*/  LDG.E.U16 R84, desc[UR60][R20.64] ;  /* 0x0000003c14547981 */ /* 0x000ea2000c1e1500 */
[----:B------:R-:W-:-:S03]  /*b750*/  IMAD.WIDE R16, R4, 0x2, R86 ;  /* 0x0000000204107825 */ /* 0x000fc600078e0256 */
[----:B------:R0:W2:Y:S04]  /*b760*/  LDG.E.U16 R85, desc[UR60][R22.64] ;  /* 0x0000003c16557981 */ /* 0x0000a8000c1e1500 */
[----:B------:R1:W2:Y:S04]  /*b770*/  LDG.E.U16 R87, desc[UR60][R16.64] ;  /* 0x0000003c10577981 */ /* 0x0002a8000c1e1500 */
[----:B------:R4:W2:Y:S01]  /*b780*/  LDG.E.U16 R86, desc[UR60][R152.64] ;  /* 0x0000003c98567981 */ /* 0x0008a2000c1e1500 */
[----:B0-----:R-:W-:-:S04]  /*b790*/  IMAD.WIDE R22, R4, 0x2, R78 ;  /* 0x0000000204167825 */ /* 0x001fc800078e024e */
[----:B---3--:R-:W-:-:S05]  /*b7a0*/  IMAD.WIDE R18, R4, 0x2, R18 ;  /* 0x0000000204127825 */ /* 0x008fca00078e0212 */
[----:B------:R0:W3:Y:S01]  /*b7b0*/  LDG.E.U16 R88, desc[UR60][R18.64] ;  /* 0x0000003c12587981 */ /* 0x0000e2000c1e1500 */
[----:B-1----:R-:W-:-:S04]  /*b7c0*/  IMAD.WIDE R16, R4, 0x2, R82 ;  /* 0x0000000204107825 */ /* 0x002fc800078e0252 */
[C---:B----4-:R-:W-:Y:S01]  /*b7d0*/  IMAD.WIDE R152, R4.reuse, 0x2, R80 ;  /* 0x0000000204987825 */ /* 0x050fe200078e0250 */
[----:B------:R-:W4:Y:S03]  /*b7e0*/  LDG.E.U16 R82, desc[UR60][R16.64] ;  /* 0x0000003c10527981 */ /* 0x000f26000c1e1500 */
[C---:B0-----:R-:W-:Y:S01]  /*b7f0*/  IMAD.WIDE R18, R4.reuse, 0x2, R72 ;  /* 0x0000000204127825 */ /* 0x041fe200078e0248 */
[----:B------:R-:W4:Y:S04]  /*b800*/  LDG.E.U16 R80, desc[UR60][R22.64] ;  /* 0x0000003c16507981 */ /* 0x000f28000c1e1500 */
[----:B------:R-:W3:Y:S04]  /*b810*/  LDL.64 R72, [R1+0x988] ;  /* 0x0009880001487983 */ /* 0x000ee80000100a00 */
[----:B------:R2:W4:Y:S01]  /*b820*/  LDG.E.U16 R83, desc[UR60][R18.64] ;  /* 0x0000003c12537981 */ /* 0x000522000c1e1500 */
[----:B------:R-:W-:-:S03]  /*b830*/  IMAD.WIDE R20, R4, 0x2, R70 ;  /* 0x0000000204147825 */ /* 0x000fc600078e0246 */
[----:B------:R-:W4:Y:S04]  /*b840*/  LDL.64 R70, [R1+0x968] ;  /* 0x0009680001467983 */ /* 0x000f280000100a00 */
[----:B------:R0:W4:Y:S01]  /*b850*/  LDG.E.U16 R79, desc[UR60][R20.64] ;  /* 0x0000003c144f7981 */ /* 0x000122000c1e1500 */
[----:B--2---:R-:W-:-:S03]  /*b860*/  IMAD.WIDE R18, R4, 0x2, R68 ;  /* 0x0000000204127825 */ /* 0x004fc600078e0244 */
[----:B------:R-:W2:Y:S01]  /*b870*/  LDL.64 R68, [R1+0x960] ;  /* 0x0009600001447983 */ /* 0x000ea20000100a00 */
[----:B------:R-:W-:-:S03]  /*b880*/  IMAD.WIDE R22, R4, 0x2, R98 ;  /* 0x0000000204167825 */ /* 0x000fc600078e0262 */
[----:B------:R-:W4:Y:S01]  /*b890*/  LDL.64 R98, [R1+0x948] ;  /* 0x0009480001627983 */ /* 0x000f220000100a00 */
[----:B0-----:R-:W-:-:S03]  /*b8a0*/  IMAD.WIDE R20, R4, 0x2, R96 ;  /* 0x0000000204147825 */ /* 0x001fc600078e0260 */
[----:B------:R-:W4:Y:S04]  /*b8b0*/  LDL.64 R96, [R1+0x938] ;  /* 0x0009380001607983 */ /* 0x000f280000100a00 */
[----:B------:R-:W4:Y:S04]  /*b8c0*/  LDG.E.U16 R78, desc[UR60][R18.64] ;  /* 0x0000003c124e7981 */ /* 0x000f28000c1e1500 */
[----:B------:R0:W4:Y:S01]  /*b8d0*/  LDG.E.U16 R81, desc[UR60][R152.64] ;  /* 0x0000003c98517981 */ /* 0x000122000c1e1500 */
[----:B------:R-:W-:-:S05]  /*b8e0*/  IMAD.WIDE R16, R4, 0x2, R76 ;  /* 0x0000000204107825 */ /* 0x000fca00078e024c */
[----:B------:R-:W4:Y:S01]  /*b8f0*/  LDG.E.U16 R77, desc[UR60][R16.64] ;  /* 0x0000003c104d7981 */ /* 0x000f22000c1e1500 */
[----:B0-----:R-:W-:-:S03]  /*b900*/  IMAD.WIDE R152, R4, 0x2, R104 ;  /* 0x0000000204987825 */ /* 0x001fc600078e0268 */
[----:B------:R-:W4:Y:S04]  /*b910*/  LDL.64 R104, [R1+0x940] ;  /* 0x0009400001687983 */ /* 0x000f280000100a00 */
[----:B------:R0:W4:Y:S01]  /*b920*/  LDG.E.U16 R76, desc[UR60][R152.64] ;  /* 0x0000003c984c7981 */ /* 0x000122000c1e1500 */
[----:B------:R-:W-:-:S03]  /*b930*/  IMAD.WIDE R18, R4, 0x2, R74 ;  /* 0x0000000204127825 */ /* 0x000fc600078e024a */
[----:B------:R1:W4:Y:S01]  /*b940*/  LDG.E.U16 R75, desc[UR60][R22.64] ;  /* 0x0000003c164b7981 */ /* 0x000322000c1e1500 */
[----:B0-----:R-:W-:-:S03]  /*b950*/  IMAD.WIDE R152, R4, 0x2, R102 ;  /* 0x0000000204987825 */ /* 0x001fc600078e0266 */
[----:B------:R-:W4:Y:S04]  /*b960*/  LDL.64 R102, [R1+0x918] ;  /* 0x0009180001667983 */ /* 0x000f280000100a00 */
[----:B------:R0:W4:Y:S01]  /*b970*/  LDG.E.U16 R74, desc[UR60][R20.64] ;  /* 0x0000003c144a7981 */ /* 0x000122000c1e1500 */
[----:B-1----:R-:W-:-:S03]  /*b980*/  IMAD.WIDE R22, R4, 0x2, R94 ;  /* 0x0000000204167825 */ /* 0x002fc600078e025e */
[----:B------:R-:W4:Y:S01]  /*b990*/  LDL.64 R94, [R1+0x920] ;  /* 0x00092000015e7983 */ /* 0x000f220000100a00 */
[----:B0-----:R-:W-:-:S03]  /*b9a0*/  IMAD.WIDE R20, R4, 0x2, R100 ;  /* 0x0000000204147825 */ /* 0x001fc600078e0264 */
[----:B------:R-:W4:Y:S01]  /*b9b0*/  LDL.64 R100, [R1+0x910] ;  /* 0x0009100001647983 */ /* 0x000f220000100a00 */
[----:B---3--:R-:W-:-:S03]  /*b9c0*/  IMAD.WIDE R16, R4, 0x2, R72 ;  /* 0x0000000204107825 */ /* 0x008fc600078e0248 */
[----:B------:R-:W3:Y:S04]  /*b9d0*/  LDG.E.U16 R73, desc[UR60][R18.64] ;  /* 0x0000003c12497981 */ /* 0x000ee8000c1e1500 */
[----:B------:R2:W3:Y:S02]  /*b9e0*/  LDG.E.U16 R72, desc[UR60][R16.64] ;  /* 0x0000003c10487981 */ /* 0x0004e4000c1e1500 */
[C---:B--2---:R-:W-:Y:S02]  /*b9f0*/  IMAD.WIDE R16, R4.reuse, 0x2, R68 ;  /* 0x0000000204107825 */ /* 0x044fe400078e0244 */
[----:B------:R0:W2:Y:S02]  /*ba00*/  LDG.E.U16 R69, desc[UR60][R20.64] ;  /* 0x0000003c14457981 */ /* 0x0000a4000c1e1500 */
[----:B----4-:R-:W-:-:S02]  /*ba10*/  IMAD.WIDE R18, R4, 0x2, R70 ;  /* 0x0000000204127825 */ /* 0x010fc400078e0246 */
[----:B------:R1:W4:Y:S04]  /*ba20*/  LDG.E.U16 R70, desc[UR60][R22.64] ;  /* 0x0000003c16467981 */ /* 0x000328000c1e1500 */
[----:B------:R1:W2:Y:S01]  /*ba30*/  LDG.E.U16 R252, desc[UR60][R16.64] ;  /* 0x0000003c10fc7981 */ /* 0x0002a2000c1e1500 */
[----:B0-----:R-:W-:-:S03]  /*ba40*/  IMAD.WIDE R20, R4, 0x2, R98 ;  /* 0x0000000204147825 */ /* 0x001fc600078e0262 */
[----:B------:R-:W3:Y:S01]  /*ba50*/  LDL.64 R98, [R1+0x8f0] ;  /* 0x0008f00001627983 */ /* 0x000ee20000100a00 */
[----:B-1----:R-:W-:-:S03]  /*ba60*/  IMAD.WIDE R22, R4, 0x2, R106 ;  /* 0x0000000204167825 */ /* 0x002fc600078e026a */
[----:B------:R-:W4:Y:S01]  /*ba70*/  LDL.64 R106, [R1+0x8e0] ;  /* 0x0008e000016a7983 */ /* 0x000f220000100a00 */
[----:B------:R-:W-:-:S03]  /*ba80*/  IMAD.WIDE R16, R4, 0x2, R96 ;  /* 0x0000000204107825 */ /* 0x000fc600078e0260 */
[----:B------:R-:W2:Y:S04]  /*ba90*/  LDL.64 R96, [R1+0x8d0] ;  /* 0x0008d00001607983 */ /* 0x000ea80000100a00 */
[----:B------:R-:W2:Y:S04]  /*baa0*/  LDG.E.U16 R249, desc[UR60][R20.64] ;  /* 0x0000003c14f97981 */ /* 0x000ea8000c1e1500 */
[----:B------:R0:W2:Y:S04]  /*bab0*/  LDG.E.U16 R71, desc[UR60][R152.64] ;  /* 0x0000003c98477981 */ /* 0x0000a8000c1e1500 */
[----:B------:R1:W2:Y:S04]  /*bac0*/  LDG.E.U16 R68, desc[UR60][R18.64] ;  /* 0x0000003c12447981 */ /* 0x0002a8000c1e1500 */
[----:B------:R-:W2:Y:S01]  /*bad0*/  LDG.E.U16 R247, desc[UR60][R16.64] ;  /* 0x0000003c10f77981 */ /* 0x000ea2000c1e1500 */
[----:B0-----:R-:W-:-:S03]  /*bae0*/  IMAD.WIDE R152, R4, 0x2, R114 ;  /* 0x0000000204987825 */ /* 0x001fc600078e0272 */
[----:B------:R-:W2:Y:S01]  /*baf0*/  LDL.64 R114, [R1+0x8e8] ;  /* 0x0008e80001727983 */ /* 0x000ea20000100a00 */
[----:B-1----:R-:W-:-:S03]  /*bb00*/  IMAD.WIDE R18, R4, 0x2, R104 ;  /* 0x0000000204127825 */ /* 0x002fc600078e0268 */
[----:B------:R-:W2:Y:S04]  /*bb10*/  LDL.64 R104, [R1+0x8d8] ;  /* 0x0008d80001687983 */ /* 0x000ea80000100a00 */
[----:B------:R0:W2:Y:S04]  /*bb20*/  LDG.E.U16 R248, desc[UR60][R18.64] ;  /* 0x0000003c12f87981 */ /* 0x0000a8000c1e1500 */
[----:B------:R1:W2:Y:S04]  /*bb30*/  LDG.E.U16 R250, desc[UR60][R22.64] ;  /* 0x0000003c16fa7981 */ /* 0x0002a8000c1e1500 */
[----:B------:R1:W2:Y:S01]  /*bb40*/  LDG.E.U16 R251, desc[UR60][R152.64] ;  /* 0x0000003c98fb7981 */ /* 0x0002a2000c1e1500 */
[----:B------:R-:W-:-:S03]  /*bb50*/  IMAD.WIDE R20, R4, 0x2, R94 ;  /* 0x0000000204147825 */ /* 0x000fc600078e025e */
[----:B------:R-:W2:Y:S01]  /*bb60*/  LDL.64 R94, [R1+0x8c8] ;  /* 0x0008c800015e7983 */ /* 0x000ea20000100a00 */
[----:B0-----:R-:W-:-:S03]  /*bb70*/  IMAD.WIDE R18, R4, 0x2, R102 ;  /* 0x0000000204127825 */ /* 0x001fc600078e0266 */
[----:B------:R-:W2:Y:S01]  /*bb80*/  LDL.64 R102, [R1+0x8c0] ;  /* 0x0008c00001667983 */ /* 0x000ea20000100a00 */
[----:B------:R-:W-:-:S03]  /*bb90*/  IMAD.WIDE R16, R4, 0x2, R100 ;  /* 0x0000000204107825 */ /* 0x000fc600078e0264 */
[----:B------:R-:W2:Y:S04]  /*bba0*/  LDL.64 R100, [R1+0x8b8] ;  /* 0x0008b80001647983 */ /* 0x000ea80000100a00 */
[----:B------:R3:W2:Y:S01]  /*bbb0*/  LDG.E.U16 R243, desc[UR60][R18.64] ;  /* 0x0000003c12f37981 */ /* 0x0006a2000c1e1500 */
[----:B-1----:R-:W-:-:S03]  /*bbc0*/  IMAD.WIDE R22, R4, 0x2, R116 ;  /* 0x0000000204167825 */ /* 0x002fc600078e0274 */
[----:B------:R-:W2:Y:S01]  /*bbd0*/  LDG.E.U16 R244, desc[UR60][R20.64] ;  /* 0x0000003c14f47981 */ /* 0x000ea2000c1e1500 */
[----:B------:R-:W-:-:S03]  /*bbe0*/  IMAD.WIDE R152, R4, 0x2, R118 ;  /* 0x0000000204987825 */ /* 0x000fc600078e0276 */
[----:B------:R0:W2:Y:S04]  /*bbf0*/  LDG.E.U16 R245, desc[UR60][R22.64] ;  /* 0x0000003c16f57981 */ /* 0x0000a8000c1e1500 */
[----:B------:R1:W2:Y:S04]  /*bc00*/  LDG.E.U16 R246, desc[UR60][R152.64] ;  /* 0x0000003c98f67981 */ /* 0x0002a8000c1e1500 */
[----:B------:R-:W2:Y:S01]  /*bc10*/  LDG.E.U16 R242, desc[UR60][R16.64] ;  /* 0x0000003c10f27981 */ /* 0x000ea2000c1e1500 */
[----:B---3--:R-:W-:-:S03]  /*bc20*/  IMAD.WIDE R18, R4, 0x2, R98 ;  /* 0x0000000204127825 */ /* 0x008fc600078e0262 */
[----:B------:R-:W3:Y:S04]  /*bc30*/  LDL.64 R118, [R1+0x888] ;  /* 0x0008880001767983 */ /* 0x000ee80000100a00 */
[----:B------:R-:W3:Y:S01]  /*bc40*/  LDL.64 R98, [R1+0x898] ;  /* 0x0008980001627983 */ /* 0x000ee20000100a00 */
[----:B0-----:R-:W-:-:S03]  /*bc50*/  IMAD.WIDE R22, R4, 0x2, R110 ;  /* 0x0000000204167825 */ /* 0x001fc600078e026e */
[----:B------:R-:W3:Y:S01]  /*bc60*/  LDL.64 R110, [R1+0x8a8] ;  /* 0x0008a800016e7983 */ /* 0x000ee20000100a00 */
[----:B-1----:R-:W-:-:S03]  /*bc70*/  IMAD.WIDE R152, R4, 0x2, R112 ;  /* 0x0000000204987825 */ /* 0x002fc600078e0270 */
[----:B------:R-:W3:Y:S01]  /*bc80*/  LDL.64 R112, [R1+0x8b0] ;  /* 0x0008b00001707983 */ /* 0x000ee20000100a00 */
[----:B------:R-:W-:-:S03]  /*bc90*/  IMAD.WIDE R20, R4, 0x2, R108 ;  /* 0x0000000204147825 */ /* 0x000fc600078e026c */
[----:B------:R-:W3:Y:S04]  /*bca0*/  LDL.64 R108, [R1+0x8a0] ;  /* 0x0008a000016c7983 */ /* 0x000ee80000100a00 */
[----:B------:R4:W3:Y:S04]  /*bcb0*/  LDG.E.U16 R241, desc[UR60][R152.64] ;  /* 0x0000003c98f17981 */ /* 0x0008e8000c1e1500 */
[----:B------:R2:W3:Y:S04]  /*bcc0*/  LDG.E.U16 R239, desc[UR60][R20.64] ;  /* 0x0000003c14ef7981 */ /* 0x0004e8000c1e1500 */
[----:B------:R0:W3:Y:S01]  /*bcd0*/  LDG.E.U16 R238, desc[UR60][R18.64] ;  /* 0x0000003c12ee7981 */ /* 0x0000e2000c1e1500 */
[----:B----4-:R-:W-:-:S03]  /*bce0*/  IMAD.WIDE R152, R4, 0x2, R106 ;  /* 0x0000000204987825 */ /* 0x010fc600078e026a */
[----:B------:R-:W4:Y:S01]  /*bcf0*/  LDL.64 R106, [R1+0x880] ;  /* 0x00088000016a7983 */ /* 0x000f220000100a00 */
[----:B--2---:R-:W-:-:S03]  /*bd00*/  IMAD.WIDE R20, R4, 0x2, R96 ;  /* 0x0000000204147825 */ /* 0x004fc600078e0260 */
[----:B------:R-:W2:Y:S01]  /*bd10*/  LDL.64 R96, [R1+0x878] ;  /* 0x0008780001607983 */ /* 0x000ea20000100a00 */
[----:B------:R-:W-:-:S03]  /*bd20*/  IMAD.WIDE R16, R4, 0x2, R114 ;  /* 0x0000000204107825 */ /* 0x000fc600078e0272 */
[----:B------:R1:W2:Y:S04]  /*bd30*/  LDG.E.U16 R240, desc[UR60][R22.64] ;  /* 0x0000003c16f07981 */ /* 0x0002a8000c1e1500 */
[----:B------:R1:W2:Y:S04]  /*bd40*/  LDG.E.U16 R237, desc[UR60][R16.64] ;  /* 0x0000003c10ed7981 */ /* 0x0002a8000c1e1500 */
[----:B------:R1:W2:Y:S04]  /*bd50*/  LDG.E.U16 R236, desc[UR60][R152.64] ;  /* 0x0000003c98ec7981 */ /* 0x0002a8000c1e1500 */
[----:B------:R-:W2:Y:S01]  /*bd60*/  LDL.64 R116, [R1+0x868] ;  /* 0x0008680001747983 */ /* 0x000ea20000100a00 */
[----:B0-----:R-:W-:-:S03]  /*bd70*/  IMAD.WIDE R18, R4, 0x2, R94 ;  /* 0x0000000204127825 */ /* 0x001fc600078e025e */
[----:B------:R-:W2:Y:S04]  /*bd80*/  LDG.E.U16 R234, desc[UR60][R20.64] ;  /* 0x0000003c14ea7981 */ /* 0x000ea8000c1e1500 */
[----:B------:R-:W2:Y:S01]  /*bd90*/  LDL.64 R94, [R1+0x870] ;  /* 0x00087000015e7983 */ /* 0x000ea20000100a00 */
[----:B-1----:R-:W-:-:S03]  /*bda0*/  IMAD.WIDE R22, R4, 0x2, R104 ;  /* 0x0000000204167825 */ /* 0x002fc600078e0268 */
[----:B------:R-:W2:Y:S01]  /*bdb0*/  LDL.64 R104, [R1+0x860] ;  /* 0x0008600001687983 */ /* 0x000ea20000100a00 */
[----:B------:R-:W-:-:S03]  /*bdc0*/  IMAD.WIDE R16, R4, 0x2, R102 ;  /* 0x0000000204107825 */ /* 0x000fc600078e0266 */
[----:B------:R-:W2:Y:S01]  /*bdd0*/  LDL.64 R102, [R1+0x858] ;  /* 0x0008580001667983 */ /* 0x000ea20000100a00 */
[----:B------:R-:W-:-:S03]  /*bde0*/  IMAD.WIDE R152, R4, 0x2, R100 ;  /* 0x0000000204987825 */ /* 0x000fc600078e0264 */
[----:B------:R-:W2:Y:S04]  /*bdf0*/  LDL.64 R100, [R1+0x850] ;  /* 0x0008500001647983 */ /* 0x000ea80000100a00 */
[----:B------:R3:W2:Y:S04]  /*be00*/  LDG.E.U16 R232, desc[UR60][R16.64] ;  /* 0x0000003c10e87981 */ /* 0x0006a8000c1e1500 */
[----:B------:R0:W2:Y:S04]  /*be10*/  LDG.E.U16 R233, desc[UR60][R18.64] ;  /* 0x0000003c12e97981 */ /* 0x0000a8000c1e1500 */
[----:B------:R-:W2:Y:S04]  /*be20*/  LDL.64 R114, [R1+0x848] ;  /* 0x0008480001727983 */ /* 0x000ea80000100a00 */
[----:B------:R1:W2:Y:S04]  /*be30*/  LDG.E.U16 R235, desc[UR60][R22.64] ;  /* 0x0000003c16eb7981 */ /* 0x0002a8000c1e1500 */
[----:B------:R-:W2:Y:S01]  /*be40*/  LDG.E.U16 R231, desc[UR60][R152.64] ;  /* 0x0000003c98e77981 */ /* 0x000ea2000c1e1500 */
[----:B---3--:R-:W-:-:S03]  /*be50*/  IMAD.WIDE R16, R4, 0x2, R98 ;  /* 0x0000000204107825 */ /* 0x008fc600078e0262 */
[----:B------:R-:W3:Y:S01]  /*be60*/  LDL.64 R98, [R1+0x838] ;  /* 0x0008380001627983 */ /* 0x000ee20000100a00 */
[----:B------:R-:W-:-:S03]  /*be70*/  IMAD.WIDE R20, R4, 0x2, R110 ;  /* 0x0000000204147825 */ /* 0x000fc600078e026e */
[----:B------:R-:W3:Y:S01]  /*be80*/  LDL.64 R110, [R1+0x830] ;  /* 0x00083000016e7983 */ /* 0x000ee20000100a00 */
[----:B0-----:R-:W-:-:S03]  /*be90*/  IMAD.WIDE R18, R4, 0x2, R108 ;  /* 0x0000000204127825 */ /* 0x001fc600078e026c */
[----:B------:R4:W3:Y:S04]  /*bea0*/  LDG.E.U16 R229, desc[UR60][R20.64] ;  /* 0x0000003c14e57981 */ /* 0x0008e8000c1e1500 */
[----:B------:R-:W3:Y:S01]  /*beb0*/  LDL.64 R108, [R1+0x828] ;  /* 0x00082800016c7983 */ /* 0x000ee20000100a00 */
[----:B-1----:R-:W-:-:S03]  /*bec0*/  IMAD.WIDE R22, R4, 0x2, R112 ;  /* 0x0000000204167825 */ /* 0x002fc600078e0270 */
[----:B------:R-:W3:Y:S04]  /*bed0*/  LDL.64 R112, [R1+0x840] ;  /* 0x0008400001707983 */ /* 0x000ee80000100a00 */
[----:B------:R2:W3:Y:S01]  /*bee0*/  LDG.E.U16 R228, desc[UR60][R18.64] ;  /* 0x0000003c12e47981 */ /* 0x0004e2000c1e1500 */
[----:B----4-:R-:W-:-:S03]  /*bef0*/  IMAD.WIDE R20, R4, 0x2, R106 ;  /* 0x0000000204147825 */ /* 0x010fc600078e026a */
[----:B------:R-:W4:Y:S04]  /*bf00*/  LDG.E.U16 R227, desc[UR60][R16.64] ;  /* 0x0000003c10e37981 */ /* 0x000f28000c1e1500 */
[----:B------:R-:W4:Y:S01]  /*bf10*/  LDL.64 R106, [R1+0x820] ;  /* 0x00082000016a7983 */ /* 0x000f220000100a00 */
[----:B--2---:R-:W-:-:S03]  /*bf20*/  IMAD.WIDE R18, R4, 0x2, R96 ;  /* 0x0000000204127825 */ /* 0x004fc600078e0260 */
[----:B------:R-:W2:Y:S04]  /*bf30*/  LDL.64 R96, [R1+0x818] ;  /* 0x0008180001607983 */ /* 0x000ea80000100a00 */
[----:B------:R0:W2:Y:S04]  /*bf40*/  LDG.E.U16 R230, desc[UR60][R22.64] ;  /* 0x0000003c16e67981 */ /* 0x0000a8000c1e1500 */
[----:B------:R-:W2:Y:S04]  /*bf50*/  LDG.E.U16 R224, desc[UR60][R20.64] ;  /* 0x0000003c14e07981 */ /* 0x000ea8000c1e1500 */
[----:B------:R-:W2:Y:S01]  /*bf60*/  LDG.E.U16 R223, desc[UR60][R18.64] ;  /* 0x0000003c12df7981 */ /* 0x000ea2000c1e1500 */
[----:B0-----:R-:W-:-:S03]  /*bf70*/  IMAD.WIDE R22, R4, 0x2, R118 ;  /* 0x0000000204167825 */ /* 0x001fc600078e0276 */
[----:B------:R-:W2:Y:S04]  /*bf80*/  LDL.64 R118, [R1+0x7e0] ;  /* 0x0007e00001767983 */ /* 0x000ea80000100a00 */
[----:B------:R0:W2:Y:S01]  /*bf90*/  LDG.E.U16 R225, desc[UR60][R22.64] ;  /* 0x0000003c16e17981 */ /* 0x0000a2000c1e1500 */
[----:B------:R-:W-:-:S03]  /*bfa0*/  IMAD.WIDE R16, R4, 0x2, R94 ;  /* 0x0000000204107825 */ /* 0x000fc600078e025e */
[----:B------:R-:W2:Y:S01]  /*bfb0*/  LDL.64 R94, [R1+0x810] ;  /* 0x00081000015e7983 */ /* 0x000ea20000100a00 */
[----:B0-----:R-:W-:-:S03]  /*bfc0*/  IMAD.WIDE R22, R4, 0x2, R104 ;  /* 0x0000000204167825 */ /* 0x001fc600078e0268 */
[----:B------:R-:W2:Y:S01]  /*bfd0*/  LDL.64 R104, [R1+0x808] ;  /* 0x0008080001687983 */ /* 0x000ea20000100a00 */
[----:B------:R-:W-:-:S03]  /*bfe0*/  IMAD.WIDE R20, R4, 0x2, R102 ;  /* 0x0000000204147825 */ /* 0x000fc600078e0266 */
[----:B------:R-:W2:Y:S01]  /*bff0*/  LDL.64 R102, [R1+0x800] ;  /* 0x0008000001667983 */ /* 0x000ea20000100a00 */
[----:B------:R-:W-:-:S03]  /*c000*/  IMAD.WIDE R18, R4, 0x2, R100 ;  /* 0x0000000204127825 */ /* 0x000fc600078e0264 */
[----:B------:R-:W2:Y:S04]  /*c010*/  LDL.64 R100, [R1+0x7f8] ;  /* 0x0007f80001647983 */ /* 0x000ea80000100a00 */
[----:B------:R3:W2:Y:S01]  /*c020*/  LDG.E.U16 R220, desc[UR60][R22.64] ;  /* 0x0000003c16dc7981 */ /* 0x0006a2000c1e1500 */
[----:B------:R-:W-:-:S03]  /*c030*/  IMAD.WIDE R152, R4, 0x2, R120 ;  /* 0x0000000204987825 */ /* 0x000fc600078e0278 */
[----:B------:R0:W2:Y:S04]  /*c040*/  LDG.E.U16 R219, desc[UR60][R20.64] ;  /* 0x0000003c14db7981 */ /* 0x0000a8000c1e1500 */
[----:B------:R1:W2:Y:S04]  /*c050*/  LDG.E.U16 R226, desc[UR60][R152.64] ;  /* 0x0000003c98e27981 */ /* 0x0002a8000c1e1500 */
[----:B------:R1:W2:Y:S04]  /*c060*/  LDG.E.U16 R222, desc[UR60][R16.64] ;  /* 0x0000003c10de7981 */ /* 0x0002a8000c1e1500 */
[----:B------:R1:W2:Y:S01]  /*c070*/  LDG.E.U16 R218, desc[UR60][R18.64] ;  /* 0x0000003c12da7981 */ /* 0x0002a2000c1e1500 */
[----:B---3--:R-:W-:-:S03]  /*c080*/  IMAD.WIDE R22, R4, 0x2, R98 ;  /* 0x0000000204167825 */ /* 0x008fc600078e0262 */
[----:B------:R-:W3:Y:S04]  /*c090*/  LDL.64 R120, [R1+0x7e8] ;  /* 0x0007e80001787983 */ /* 0x000ee80000100a00 */
[----:B------:R-:W3:Y:S01]  /*c0a0*/  LDL.64 R98, [R1+0x7f0] ;  /* 0x0007f00001627983 */ /* 0x000ee20000100a00 */
[----:B0-----:R-:W-:-:S03]  /*c0b0*/  IMAD.WIDE R20, R4, 0x2, R110 ;  /* 0x0000000204147825 */ /* 0x001fc600078e026e */
[----:B------:R-:W3:Y:S01]  /*c0c0*/  LDL.64 R110, [R1+0x7d8] ;  /* 0x0007d800016e7983 */ /* 0x000ee20000100a00 */
[----:B-1----:R-:W-:-:S03]  /*c0d0*/  IMAD.WIDE R152, R4, 0x2, R116 ;  /* 0x0000000204987825 */ /* 0x002fc600078e0274 */
[----:B------:R-:W3:Y:S01]  /*c0e0*/  LDG.E.U16 R215, desc[UR60][R22.64] ;  /* 0x0000003c16d77981 */ /* 0x000ee2000c1e1500 */
[----:B------:R-:W-:-:S03]  /*c0f0*/  IMAD.WIDE R16, R4, 0x2, R114 ;  /* 0x0000000204107825 */ /* 0x000fc600078e0272 */
[----:B------:R0:W3:Y:S01]  /*c100*/  LDG.E.U16 R221, desc[UR60][R152.64] ;  /* 0x0000003c98dd7981 */ /* 0x0000e2000c1e1500 */
[----:B------:R-:W-:-:S03]  /*c110*/  IMAD.WIDE R18, R4, 0x2, R108 ;  /* 0x0000000204127825 */ /* 0x000fc600078e026c */
[----:B------:R-:W3:Y:S04]  /*c120*/  LDL.64 R108, [R1+0x7d0] ;  /* 0x0007d000016c7983 */ /* 0x000ee80000100a00 */
[----:B------:R4:W3:Y:S01]  /*c130*/  LDG.E.U16 R217, desc[UR60][R16.64] ;  /* 0x0000003c10d97981 */ /* 0x0008e2000c1e1500 */
[----:B0-----:R-:W-:-:S03]  /*c140*/  IMAD.WIDE R152, R4, 0x2, R112 ;  /* 0x0000000204987825 */ /* 0x001fc600078e0270 */
[----:B------:R-:W3:Y:S04]  /*c150*/  LDG.E.U16 R214, desc[UR60][R20.64] ;  /* 0x0000003c14d67981 */ /* 0x000ee8000c1e1500 */
[----:B------:R2:W3:Y:S01]  /*c160*/  LDG.E.U16 R216, desc[UR60][R152.64] ;  /* 0x0000003c98d87981 */ /* 0x0004e2000c1e1500 */
[----:B----4-:R-:W-:-:S03]  /*c170*/  IMAD.WIDE R16, R4, 0x2, R106 ;  /* 0x0000000204107825 */ /* 0x010fc600078e026a */
[----:B------:R-:W4:Y:S04]  /*c180*/  LDL.64 R106, [R1+0x7c8] ;  /* 0x0007c800016a7983 */ /* 0x000f280000100a00 */
[----:B------:R-:W4:Y:S01]  /*c190*/  LDL.64 R114, [R1+0x7b8] ;  /* 0x0007b80001727983 */ /* 0x000f220000100a00 */
[----:B--2---:R-:W-:-:S03]  /*c1a0*/  IMAD.WIDE R152, R4, 0x2, R96 ;  /* 0x0000000204987825 */ /* 0x004fc600078e0260 */
[----:B------:R-:W2:Y:S04]  /*c1b0*/  LDL.64 R96, [R1+0x7b0] ;  /* 0x0007b00001607983 */ /* 0x000ea80000100a00 */
[----:B------:R0:W2:Y:S04]  /*c1c0*/  LDG.E.U16 R213, desc[UR60][R18.64] ;  /* 0x0000003c12d57981 */ /* 0x0000a8000c1e1500 */
[----:B------:R1:W2:Y:S04]  /*c1d0*/  LDG.E.U16 R212, desc[UR60][R16.64] ;  /* 0x0000003c10d47981 */ /* 0x0002a8000c1e1500 */
[----:B------:R-:W2:Y:S04]  /*c1e0*/  LDL.64 R116, [R1+0x7c0] ;  /* 0x0007c00001747983 */ /* 0x000ea80000100a00 */
[----:B------:R3:W2:Y:S04]  /*c1f0*/  LDG.E.U16 R211, desc[UR60][R152.64] ;  /* 0x0000003c98d37981 */ /* 0x0006a8000c1e1500 */
[----:B------:R-:W2:Y:S01]  /*c200*/  LDL.64 R112, [R1+0x798] ;  /* 0x0007980001707983 */ /* 0x000ea20000100a00 */
[----:B------:R-:W-:-:S03]  /*c210*/  IMAD.WIDE R22, R4, 0x2, R94 ;  /* 0x0000000204167825 */ /* 0x000fc600078e025e */
[----:B------:R-:W2:Y:S01]  /*c220*/  LDL.64 R94, [R1+0x7a8] ;  /* 0x0007a800015e7983 */ /* 0x000ea20000100a00 */
[----:B------:R-:W-:-:S03]  /*c230*/  IMAD.WIDE R20, R4, 0x2, R104 ;  /* 0x0000000204147825 */ /* 0x000fc600078e0268 */
[----:B------:R-:W2:Y:S01]  /*c240*/  LDL.64 R104, [R1+0x7a0] ;  /* 0x0007a00001687983 */ /* 0x000ea20000100a00 */
[----:B0-----:R-:W-:-:S03]  /*c250*/  IMAD.WIDE R18, R4, 0x2, R102 ;  /* 0x0000000204127825 */ /* 0x001fc600078e0266 */
[----:B------:R-:W2:Y:S01]  /*c260*/  LDL.64 R102, [R1+0x790] ;  /* 0x0007900001667983 */ /* 0x000ea20000100a00 */
[----:B-1----:R-:W-:-:S03]  /*c270*/  IMAD.WIDE R16, R4, 0x2, R100 ;  /* 0x0000000204107825 */ /* 0x002fc600078e0264 */
[----:B------:R-:W2:Y:S04]  /*c280*/  LDL.64 R100, [R1+0x788] ;  /* 0x0007880001647983 */ /* 0x000ea80000100a00 */
[----:B------:R0:W2:Y:S04]  /*c290*/  LDG.E.U16 R208, desc[UR60][R18.64] ;  /* 0x0000003c12d07981 */ /* 0x0000a8000c1e1500 */
[----:B------:R1:W2:Y:S04]  /*c2a0*/  LDG.E.U16 R207, desc[UR60][R16.64] ;  /* 0x0000003c10cf7981 */ /* 0x0002a8000c1e1500 */
[----:B------:R-:W2:Y:S04]  /*c2b0*/  LDG.E.U16 R209, desc[UR60][R20.64] ;  /* 0x0000003c14d17981 */ /* 0x000ea8000c1e1500 */
[----:B------:R-:W2:Y:S01]  /*c2c0*/  LDG.E.U16 R210, desc[UR60][R22.64] ;  /* 0x0000003c16d27981 */ /* 0x000ea2000c1e1500 */
[----:B---3--:R-:W-:-:S03]  /*c2d0*/  IMAD.WIDE R152, R4, 0x2, R98 ;  /* 0x0000000204987825 */ /* 0x008fc600078e0262 */
[----:B------:R-:W3:Y:S01]  /*c2e0*/  LDL.64 R98, [R1+0x780] ;  /* 0x0007800001627983 */ /* 0x000ee20000100a00 */
[----:B0-----:R-:W-:-:S03]  /*c2f0*/  IMAD.WIDE R18, R4, 0x2, R110 ;  /* 0x0000000204127825 */ /* 0x001fc600078e026e */
[----:B------:R-:W3:Y:S04]  /*c300*/  LDL.64 R110, [R1+0x778] ;  /* 0x00077800016e7983 */ /* 0x000ee80000100a00 */
[----:B------:R4:W3:Y:S04]  /*c310*/  LDG.E.U16 R206, desc[UR60][R152.64] ;  /* 0x0000003c98ce7981 */ /* 0x0008e8000c1e1500 */
[----:B------:R2:W3:Y:S01]  /*c320*/  LDG.E.U16 R203, desc[UR60][R18.64] ;  /* 0x0000003c12cb7981 */ /* 0x0004e2000c1e1500 */
[----:B-1----:R-:W-:-:S03]  /*c330*/  IMAD.WIDE R16, R4, 0x2, R108 ;  /* 0x0000000204107825 */ /* 0x002fc600078e026c */
[----:B------:R-:W3:Y:S04]  /*c340*/  LDL.64 R108, [R1+0x770] ;  /* 0x00077000016c7983 */ /* 0x000ee80000100a00 */
[----:B------:R0:W3:Y:S01]  /*c350*/  LDG.E.U16 R202, desc[UR60][R16.64] ;  /* 0x0000003c10ca7981 */ /* 0x0000e2000c1e1500 */
[----:B----4-:R-:W-:-:S03]  /*c360*/  IMAD.WIDE R152, R4, 0x2, R106 ;  /* 0x0000000204987825 */ /* 0x010fc600078e026a */
[----:B------:R-:W4:Y:S01]  /*c370*/  LDL.64 R106, [R1+0x768] ;  /* 0x00076800016a7983 */ /* 0x000f220000100a00 */
[----:B------:R-:W-:-:S03]  /*c380*/  IMAD.WIDE R20, R4, 0x2, R118 ;  /* 0x0000000204147825 */ /* 0x000fc600078e0276 */
[----:B------:R-:W4:Y:S01]  /*c390*/  LDG.E.U16 R201, desc[UR60][R152.64] ;  /* 0x0000003c98c97981 */ /* 0x000f22000c1e1500 */
[----:B--2---:R-:W-:-:S03]  /*c3a0*/  IMAD.WIDE R18, R4, 0x2, R96 ;  /* 0x0000000204127825 */ /* 0x004fc600078e0260 */
[----:B------:R-:W2:Y:S04]  /*c3b0*/  LDL.64 R96, [R1+0x760] ;  /* 0x0007600001607983 */ /* 0x000ea80000100a00 */
[----:B------:R1:W2:Y:S01]  /*c3c0*/  LDG.E.U16 R204, desc[UR60][R20.64] ;  /* 0x0000003c14cc7981 */ /* 0x0002a2000c1e1500 */
[----:B------:R-:W-:-:S03]  /*c3d0*/  IMAD.WIDE R22, R4, 0x2, R120 ;  /* 0x0000000204167825 */ /* 0x000fc600078e0278 */
[----:B------:R1:W2:Y:S04]  /*c3e0*/  LDG.E.U16 R198, desc[UR60][R18.64] ;  /* 0x0000003c12c67981 */ /* 0x0002a8000c1e1500 */
[----:B------:R1:W2:Y:S01]  /*c3f0*/  LDG.E.U16 R205, desc[UR60][R22.64] ;  /* 0x0000003c16cd7981 */ /* 0x0002a2000c1e1500 */
[----:B0-----:R-:W-:-:S03]  /*c400*/  IMAD.WIDE R16, R4, 0x2, R94 ;  /* 0x0000000204107825 */ /* 0x001fc600078e025e */
[----:B------:R-:W2:Y:S04]  /*c410*/  LDL.64 R118, [R1+0x6a8] ;  /* 0x0006a80001767983 */ /* 0x000ea80000100a00 */
[----:B------:R-:W2:Y:S01]  /*c420*/  LDL.64 R94, [R1+0x758] ;  /* 0x00075800015e7983 */ /* 0x000ea20000100a00 */
[----:B-1----:R-:W-:-:S03]  /*c430*/  IMAD.WIDE R20, R4, 0x2, R114 ;  /* 0x0000000204147825 */ /* 0x002fc600078e0272 */
[----:B------:R-:W2:Y:S01]  /*c440*/  LDG.E.U16 R197, desc[UR60][R16.64] ;  /* 0x0000003c10c57981 */ /* 0x000ea2000c1e1500 */
[----:B------:R-:W-:-:S03]  /*c450*/  IMAD.WIDE R152, R4, 0x2, R104 ;  /* 0x0000000204987825 */ /* 0x000fc600078e0268 */
[----:B------:R-:W2:Y:S04]  /*c460*/  LDL.64 R104, [R1+0x750] ;  /* 0x0007500001687983 */ /* 0x000ea80000100a00 */
[----:B------:R0:W2:Y:S01]  /*c470*/  LDG.E.U16 R199, desc[UR60][R20.64] ;  /* 0x0000003c14c77981 */ /* 0x0000a2000c1e1500 */
[----:B------:R-:W-:-:S03]  /*c480*/  IMAD.WIDE R18, R4, 0x2, R100 ;  /* 0x0000000204127825 */ /* 0x000fc600078e0264 */
[----:B------:R-:W2:Y:S01]  /*c490*/  LDL.64 R100, [R1+0x740] ;  /* 0x0007400001647983 */ /* 0x000ea20000100a00 */
[----:B------:R-:W-:-:S03]  /*c4a0*/  IMAD.WIDE R22, R4, 0x2, R116 ;  /* 0x0000000204167825 */ /* 0x000fc600078e0274 */
[----:B------:R-:W2:Y:S01]  /*c4b0*/  LDL.64 R116, [R1+0x738] ;  /* 0x0007380001747983 */ /* 0x000ea20000100a00 */
[----:B0-----:R-:W-:-:S03]  /*c4c0*/  IMAD.WIDE R20, R4, 0x2, R102 ;  /* 0x0000000204147825 */ /* 0x001fc600078e0266 */
[----:B------:R-:W2:Y:S04]  /*c4d0*/  LDL.64 R102, [R1+0x748] ;  /* 0x0007480001667983 */ /* 0x000ea80000100a00 */
[----:B------:R-:W2:Y:S04]  /*c4e0*/  LDL.64 R114, [R1+0x728] ;  /* 0x0007280001727983 */ /* 0x000ea80000100a00 */
[----:B------:R0:W2:Y:S04]  /*c4f0*/  LDG.E.U16 R200, desc[UR60][R22.64] ;  /* 0x0000003c16c87981 */ /* 0x0000a8000c1e1500 */
[----:B------:R1:W2:Y:S04]  /*c500*/  LDG.E.U16 R194, desc[UR60][R20.64] ;  /* 0x0000003c14c27981 */ /* 0x0002a8000c1e1500 */
[----:B------:R1:W2:Y:S01]  /*c510*/  LDG.E.U16 R193, desc[UR60][R18.64] ;  /* 0x0000003c12c17981 */ /* 0x0002a2000c1e1500 */
[----:B---3--:R-:W-:-:S03]  /*c520*/  IMAD.WIDE R16, R4, 0x2, R98 ;  /* 0x0000000204107825 */ /* 0x008fc600078e0262 */
[----:B------:R-:W3:Y:S04]  /*c530*/  LDG.E.U16 R196, desc[UR60][R152.64] ;  /* 0x0000003c98c47981 */ /* 0x000ee8000c1e1500 */
[----:B------:R-:W3:Y:S01]  /*c540*/  LDL.64 R98, [R1+0x730] ;  /* 0x0007300001627983 */ /* 0x000ee20000100a00 */
[----:B0-----:R-:W-:-:S03]  /*c550*/  IMAD.WIDE R22, R4, 0x2, R112 ;  /* 0x0000000204167825 */ /* 0x001fc600078e0270 */
[----:B------:R-:W3:Y:S01]  /*c560*/  LDL.64 R112, [R1+0x720] ;  /* 0x0007200001707983 */ /* 0x000ee20000100a00 */
[----:B-1----:R-:W-:-:S03]  /*c570*/  IMAD.WIDE R20, R4, 0x2, R110 ;  /* 0x0000000204147825 */ /* 0x002fc600078e026e */
[----:B------:R-:W3:Y:S01]  /*c580*/  LDL.64 R110, [R1+0x718] ;  /* 0x00071800016e7983 */ /* 0x000ee20000100a00 */
[----:B------:R-:W-:-:S03]  /*c590*/  IMAD.WIDE R18, R4, 0x2, R108 ;  /* 0x0000000204127825 */ /* 0x000fc600078e026c */
[----:B------:R4:W3:Y:S04]  /*c5a0*/  LDG.E.U16 R192, desc[UR60][R16.64] ;  /* 0x0000003c10c07981 */ /* 0x0008e8000c1e1500 */
[----:B------:R-:W3:Y:S04]  /*c5b0*/  LDL.64 R108, [R1+0x710] ;  /* 0x00071000016c7983 */ /* 0x000ee80000100a00 */
[----:B------:R2:W3:Y:S04]  /*c5c0*/  LDG.E.U16 R190, desc[UR60][R18.64] ;  /* 0x0000003c12be7981 */ /* 0x0004e8000c1e1500 */
[----:B------:R-:W3:Y:S01]  /*c5d0*/  LDG.E.U16 R195, desc[UR60][R22.64] ;  /* 0x0000003c16c37981 */ /* 0x000ee2000c1e1500 */
[----:B----4-:R-:W-:-:S03]  /*c5e0*/  IMAD.WIDE R16, R4, 0x2, R106 ;  /* 0x0000000204107825 */ /* 0x010fc600078e026a */
[----:B------:R-:W4:Y:S04]  /*c5f0*/  LDG.E.U16 R191, desc[UR60][R20.64] ;  /* 0x0000003c14bf7981 */ /* 0x000f28000c1e1500 */
[----:B------:R-:W4:Y:S01]  /*c600*/  LDL.64 R106, [R1+0x708] ;  /* 0x00070800016a7983 */ /* 0x000f220000100a00 */
[----:B--2---:R-:W-:-:S03]  /*c610*/  IMAD.WIDE R18, R4, 0x2, R96 ;  /* 0x0000000204127825 */ /* 0x004fc600078e0260 */
[----:B------:R0:W2:Y:S04]  /*c620*/  LDG.E.U16 R189, desc[UR60][R16.64] ;  /* 0x0000003c10bd7981 */ /* 0x0000a8000c1e1500 */
[----:B------:R-:W2:Y:S04]  /*c630*/  LDL.64 R96, [R1+0x700] ;  /* 0x0007000001607983 */ /* 0x000ea80000100a00 */
[----:B------:R-:W2:Y:S04]  /*c640*/  LDL.64 R22, [R1+0x6d0] ;  /* 0x0006d00001167983 */ /* 0x000ea80000100a00 */
[----:B------:R-:W2:Y:S04]  /*c650*/  LDL.64 R20, [R1+0x6c8] ;  /* 0x0006c80001147983 */ /* 0x000ea80000100a00 */
[----:B------:R-:W2:Y:S04]  /*c660*/  LDG.E.U16 R188, desc[UR60][R18.64] ;  /* 0x0000003c12bc7981 */ /* 0x000ea8000c1e1500 */
[----:B------:R-:W2:Y:S01]  /*c670*/  LDL.64 R18, [R1+0x6c0] ;  /* 0x0006c00001127983 */ /* 0x000ea20000100a00 */
[----:B0-----:R-:W-:-:S03]  /*c680*/  IMAD.WIDE R16, R4, 0x2, R94 ;  /* 0x0000000204107825 */ /* 0x001fc600078e025e */
[----:B------:R-:W2:Y:S04]  /*c690*/  LDL.64 R94, [R1+0x6f8] ;  /* 0x0006f800015e7983 */ /* 0x000ea80000100a00 */
[----:B------:R0:W2:Y:S02]  /*c6a0*/  LDG.E.U16 R187, desc[UR60][R16.64] ;  /* 0x0000003c10bb7981 */ /* 0x0000a4000c1e1500 */
[C---:B0-----:R-:W-:Y:S02]  /*c6b0*/  IMAD.WIDE R16, R4.reuse, 0x2, R104 ;  /* 0x0000000204107825 */ /* 0x041fe400078e0268 */
[----:B------:R-:W2:Y:S04]  /*c6c0*/  LDL.64 R104, [R1+0x6f0] ;  /* 0x0006f00001687983 */ /* 0x000ea80000100a00 */
[----:B------:R0:W2:Y:S02]  /*c6d0*/  LDG.E.U16 R186, desc[UR60][R16.64] ;  /* 0x0000003c10ba7981 */ /* 0x0000a4000c1e1500 */
[----:B0-----:R-:W-:-:S02]  /*c6e0*/  IMAD.WIDE R16, R4, 0x2, R102 ;  /* 0x0000000204107825 */ /* 0x001fc400078e0266 */
        /* <DEDUP_REMOVED lines=8> */
[C---:B---3--:R-:W-:Y:S02]  /*c770*/  IMAD.WIDE R16, R4.reuse, 0x2, R98 ;  /* 0x0000000204107825 */ /* 0x048fe400078e0262 */
[----:B------:R-:W3:Y:S04]  /*c780*/  LDL.64 R98, [R1+0x6d8] ;  /* 0x0006d80001627983 */ /* 0x000ee80000100a00 */
[----:B------:R0:W3:Y:S02]  /*c790*/  LDG.E.U16 R182, desc[UR60][R16.64] ;  /* 0x0000003c10b67981 */ /* 0x0000e4000c1e1500 */
[----:B0-----:R-:W-:-:S02]  /*c7a0*/  IMAD.WIDE R16, R4, 0x2, R114 ;  /* 0x0000000204107825 */ /* 0x001fc400078e0272 */
[----:B------:R-:W3:Y:S04]  /*c7b0*/  LDL.64 R114, [R1+0x698] ;  /* 0x0006980001727983 */ /* 0x000ee80000100a00 */
[----:B------:R0:W3:Y:S02]  /*c7c0*/  LDG.E.U16 R181, desc[UR60][R16.64] ;  /* 0x0000003c10b57981 */ /* 0x0000e4000c1e1500 */
[C---:B0-----:R-:W-:Y:S02]  /*c7d0*/  IMAD.WIDE R16, R4.reuse, 0x2, R112 ;  /* 0x0000000204107825 */ /* 0x041fe400078e0270 */
        /* <DEDUP_REMOVED lines=8> */
[----:B----4-:R-:W-:-:S02]  /*c860*/  IMAD.WIDE R16, R4, 0x2, R106 ;  /* 0x0000000204107825 */ /* 0x010fc400078e026a */
[----:B------:R-:W4:Y:S04]  /*c870*/  LDL.64 R106, [R1+0x670] ;  /* 0x00067000016a7983 */ /* 0x000f280000100a00 */
[----:B------:R2:W4:Y:S02]  /*c880*/  LDG.E.U16 R169, desc[UR60][R16.64] ;  /* 0x0000003c10a97981 */ /* 0x000524000c1e1500 */
[C---:B--2---:R-:W-:Y:S02]  /*c890*/  IMAD.WIDE R16, R4.reuse, 0x2, R96 ;  /* 0x0000000204107825 */ /* 0x044fe400078e0260 */
[----:B------:R-:W2:Y:S04]  /*c8a0*/  LDL.64 R96, [R1+0x6b8] ;  /* 0x0006b80001607983 */ /* 0x000ea80000100a00 */
[----:B------:R0:W4:Y:S02]  /*c8b0*/  LDG.E.U16 R168, desc[UR60][R16.64] ;  /* 0x0000003c10a87981 */ /* 0x000124000c1e1500 */
[----:B0-----:R-:W-:-:S02]  /*c8c0*/  IMAD.WIDE R16, R4, 0x2, R94 ;  /* 0x0000000204107825 */ /* 0x001fc400078e025e */
[----:B------:R-:W4:Y:S04]  /*c8d0*/  LDL.64 R94, [R1+0x6b0] ;  /* 0x0006b000015e7983 */ /* 0x000f280000100a00 */
[----:B------:R0:W4:Y:S02]  /*c8e0*/  LDG.E.U16 R167, desc[UR60][R16.64] ;  /* 0x0000003c10a77981 */ /* 0x000124000c1e1500 */
[C---:B0-----:R-:W-:Y:S02]  /*c8f0*/  IMAD.WIDE R16, R4.reuse, 0x2, R104 ;  /* 0x0000000204107825 */ /* 0x041fe400078e0268 */
[----:B------:R-:W4:Y:S04]  /*c900*/  LDL.64 R104, [R1+0x660] ;  /* 0x0006600001687983 */ /* 0x000f280000100a00 */
[----:B------:R0:W4:Y:S02]  /*c910*/  LDG.E.U16 R166, desc[UR60][R16.64] ;  /* 0x0000003c10a67981 */ /* 0x000124000c1e1500 */
[----:B0-----:R-:W-:-:S02]  /*c920*/  IMAD.WIDE R16, R4, 0x2, R102 ;  /* 0x0000000204107825 */ /* 0x001fc400078e0266 */
[----:B------:R-:W4:Y:S04]  /*c930*/  LDL.64 R102, [R1+0x650] ;  /* 0x0006500001667983 */ /* 0x000f280000100a00 */
[----:B------:R0:W4:Y:S02]  /*c940*/  LDG.E.U16 R165, desc[UR60][R16.64] ;  /* 0x0000003c10a57981 */ /* 0x000124000c1e1500 */
[C---:B0-----:R-:W-:Y:S02]  /*c950*/  IMAD.WIDE R16, R4.reuse, 0x2, R100 ;  /* 0x0000000204107825 */ /* 0x041fe400078e0264 */
[----:B------:R-:W4:Y:S04]  /*c960*/  LDL.64 R100, [R1+0x648] ;  /* 0x0006480001647983 */ /* 0x000f280000100a00 */
[----:B------:R3:W4:Y:S02]  /*c970*/  LDG.E.U16 R164, desc[UR60][R16.64] ;  /* 0x0000003c10a47981 */ /* 0x000724000c1e1500 */
[----:B---3--:R-:W-:-:S02]  /*c980*/  IMAD.WIDE R16, R4, 0x2, R98 ;  /* 0x0000000204107825 */ /* 0x008fc400078e0262 */
        /* <DEDUP_REMOVED lines=11> */
[----:B--2---:R-:W-:-:S02]  /*ca40*/  IMAD.WIDE R16, R4, 0x2, R96 ;  /* 0x0000000204107825 */ /* 0x004fc400078e0260 */
[----:B------:R-:W2:Y:S04]  /*ca50*/  LDL.64 R96, [R1+0x638] ;  /* 0x0006380001607983 */ /* 0x000ea80000100a00 */
[----:B------:R4:W2:Y:S02]  /*ca60*/  LDG.E.U16 R159, desc[UR60][R16.64] ;  /* 0x0000003c109f7981 */ /* 0x0008a4000c1e1500 */
[C---:B----4-:R-:W-:Y:S02]  /*ca70*/  IMAD.WIDE R16, R4.reuse, 0x2, R94 ;  /* 0x0000000204107825 */ /* 0x050fe400078e025e */
[----:B------:R-:W4:Y:S04]  /*ca80*/  LDL.64 R94, [R1+0x630] ;  /* 0x00063000015e7983 */ /* 0x000f280000100a00 */
[----:B------:R0:W4:Y:S02]  /*ca90*/  LDG.E.U16 R158, desc[UR60][R16.64] ;  /* 0x0000003c109e7981 */ /* 0x000124000c1e1500 */
[----:B0-----:R-:W-:-:S05]  /*caa0*/  IMAD.WIDE R16, R4, 0x2, R118 ;  /* 0x0000000204107825 */ /* 0x001fca00078e0276 */
        /* <DEDUP_REMOVED lines=11> */
[----:B---3--:R-:W-:-:S05]  /*cb60*/  IMAD.WIDE R16, R4, 0x2, R22 ;  /* 0x0000000204107825 */ /* 0x008fca00078e0216 */
[----:B------:R0:W3:Y:S02]  /*cb70*/  LDG.E.U16 R23, desc[UR60][R16.64] ;  /* 0x0000003c10177981 */ /* 0x0000e4000c1e1500 */
[----:B0-----:R-:W-:-:S05]  /*cb80*/  IMAD.WIDE R16, R4, 0x2, R106 ;  /* 0x0000000204107825 */ /* 0x001fca00078e026a */
        /* <DEDUP_REMOVED lines=13> */
[----:B--2---:R-:W-:-:S05]  /*cc60*/  IMAD.WIDE R16, R4, 0x2, R96 ;  /* 0x0000000204107825 */ /* 0x004fca00078e0260 */
[----:B------:R4:W2:Y:S04]  /*cc70*/  LDG.E.U16 R0, desc[UR60][R16.64] ;  /* 0x0000003c10007981 */ /* 0x0008a8000c1e1500 */
[----:B------:R0:W-:Y:S04]  /*cc80*/  STL [R1+0xd78], R4 ;  /* 0x000d780401007387 */ /* 0x0001e80000100800 */
[----:B------:R-:W-:Y:S04]  /*cc90*/  STL [R1+0xd7c], R14 ;  /* 0x000d7c0e01007387 */ /* 0x000fe80000100800 */
[----:B------:R-:W-:Y:S04]  /*cca0*/  STL [R1+0xd80], R13 ;  /* 0x000d800d01007387 */ /* 0x000fe80000100800 */
[----:B------:R-:W-:Y:S04]  /*ccb0*/  STL [R1+0xd84], R12 ;  /* 0x000d840c01007387 */ /* 0x000fe80000100800 */
[----:B------:R-:W-:Y:S04]  /*ccc0*/  STL [R1+0xd88], R11 ;  /* 0x000d880b01007387 */ /* 0x000fe80000100800 */
[----:B------:R-:W-:Y:S01]  /*ccd0*/  STL [R1+0xd8c], R10 ;  /* 0x000d8c0a01007387 */ /* 0x000fe20000100800 */
[----:B----4-:R-:W-:-:S06]  /*cce0*/  IMAD.WIDE R16, R4, 0x2, R94 ;  /* 0x0000000204107825 */ /* 0x010fcc00078e025e */
[----:B------:R-:W4:Y:S04]  /*ccf0*/  LDG.E.U16 R16, desc[UR60][R16.64] ;  /* 0x0000003c10107981 */ /* 0x000f28000c1e1500 */
[----:B------:R-:W-:Y:S04]  /*cd00*/  STL [R1+0xd90], R9 ;  /* 0x000d900901007387 */ /* 0x000fe80000100800 */
[----:B0-----:R-:W4:Y:S01]  /*cd10*/  LDL R4, [R1+0x224] ;  /* 0x0002240001047983 */ /* 0x001f220000100800 */
[----:B------:R-:W-:Y:S06]  /*cd20*/  BAR.SYNC.DEFER_BLOCKING 0x0 ;  /* 0x0000000000007b1d */ /* 0x000fec0000010000 */
        /* <DEDUP_REMOVED lines=82> */
[----:B------:R1:W-:Y:S04]  /*d250*/  STS.U16 [R9+0x14280], R70 ;  /* 0x0142804609007388 */ /* 0x0003e80000000400 */
[----:B0-----:R-:W4:Y:S04]  /*d260*/  LDL.64 R72, [R1+0xae8] ;  /* 0x000ae80001487983 */ /* 0x001f280000100a00 */
[----:B------:R-:W4:Y:S04]  /*d270*/  LDL.64 R12, [R1+0xb08] ;  /* 0x000b0800010c7983 */ /* 0x000f280000100a00 */
[----:B-1----:R-:W4:Y:S04]  /*d280*/  LDL.64 R70, [R1+0xae0] ;  /* 0x000ae00001467983 */ /* 0x002f280000100a00 */
        /* <DEDUP_REMOVED lines=12> */
[----:B------:R0:W-:Y:S04]  /*d350*/  STS.U16 [R9+0x16e80], R22 ;  /* 0x016e801609007388 */ /* 0x0001e80000000400 */
[----:B------:R1:W-:Y:S04]  /*d360*/  STS.U16 [R8+0x10300], R68 ;  /* 0x0103004408007388 */ /* 0x0003e80000000400 */
[----:B------:R-:W3:Y:S04]  /*d370*/  LDL.64 R10, [R1+0xb00] ;  /* 0x000b0000010a7983 */ /* 0x000ee80000100a00 */
[----:B0-----:R-:W3:Y:S04]  /*d380*/  LDL.64 R22, [R1+0xaf0] ;  /* 0x000af00001167983 */ /* 0x001ee80000100a00 */
[----:B-1----:R-:W3:Y:S01]  /*d390*/  LDL.64 R68, [R1+0xaf8] ;  /* 0x000af80001447983 */ /* 0x002ee20000100a00 */
[----:B------:R-:W-:-:S02]  /*d3a0*/  MOV R174, UR7 ;  /* 0x0000000700ae7c02 */ /* 0x000fc40008000f00 */
[----:B------:R-:W-:Y:S01]  /*d3b0*/  MOV R175, UR6 ;  /* 0x0000000600af7c02 */ /* 0x000fe20008000f00 */
[----:B------:R-:W-:Y:S01]  /*d3c0*/  STL [R1+0xd94], R8 ;  /* 0x000d940801007387 */ /* 0x000fe20000100800 */
[----:B------:R-:W-:Y:S02]  /*d3d0*/  MOV R176, UR5 ;  /* 0x0000000500b07c02 */ /* 0x000fe40008000f00 */
[----:B------:R-:W-:Y:S01]  /*d3e0*/  MOV R177, UR4 ;  /* 0x0000000400b17c02 */ /* 0x000fe20008000f00 */
[----:B------:R-:W-:Y:S04]  /*d3f0*/  STL [R1+0xd98], R7 ;  /* 0x000d980701007387 */ /* 0x000fe80000100800 */
[----:B------:R-:W-:Y:S04]  /*d400*/  STL [R1+0xd9c], R174 ;  /* 0x000d9cae01007387 */ /* 0x000fe80000100800 */
[----:B------:R-:W-:Y:S04]  /*d410*/  STL [R1+0xda0], R175 ;  /* 0x000da0af01007387 */ /* 0x000fe80000100800 */
[----:B------:R-:W-:Y:S04]  /*d420*/  STL [R1+0xda4], R176 ;  /* 0x000da4b001007387 */ /* 0x000fe80000100800 */
[----:B------:R-:W-:Y:S04]  /*d430*/  STL [R1+0xda8], R177 ;  /* 0x000da8b101007387 */ /* 0x000fe80000100800 */
[----:B------:R-:W3:Y:S04]  /*d440*/  LDL.64 R116, [R1+0xb18] ;  /* 0x000b180001747983 */ /* 0x000ee80000100a00 */
[----:B------:R-:W3:Y:S01]  /*d450*/  LDL.64 R114, [R1+0xb10] ;  /* 0x000b100001727983 */ /* 0x000ee20000100a00 */
[----:B------:R-:W0:Y:S03]  /*d460*/  S2R R14, SR_CgaCtaId ;  /* 0x00000000000e7919 */ /* 0x000e260000008800 */
        /* <DEDUP_REMOVED lines=29> */
[----:B--2---:R1:W-:Y:S04]  /*d640*/  STS.U16 [R7+0x14f80], R0 ;  /* 0x014f800007007388 */ /* 0x0043e80000000400 */
[----:B----4-:R2:W-:Y:S01]  /*d650*/  STS.U16 [R7+0x16f80], R16 ;  /* 0x016f801007007388 */ /* 0x0105e20000000400 */
[----:B------:R4:W-:Y:S06]  /*d660*/  MEMBAR.ALL.CTA ;  /* 0x0000000000007992 */ /* 0x0009ec0000008000 */
[----:B----4-:R-:W4:Y:S01]  /*d670*/  FENCE.VIEW.ASYNC.S ;  /* 0x00000000000073c6 */ /* 0x010f220000000000 */
[----:B------:R-:W-:-:S02]  /*d680*/  MOV R9, 0x400 ;  /* 0x0000040000097802 */ /* 0x000fc40000000f00 */
[----:B------:R-:W-:Y:S01]  /*d690*/  R2UR UR58, R4 ;  /* 0x00000000043a72ca */ /* 0x000fe200000e0000 */
[----:B------:R-:W-:Y:S01]  /*d6a0*/  UMOV UR57, 0x40000040 ;  /* 0x4000004000397882 */ /* 0x000fe20000000000 */
[----:B0-----:R-:W-:Y:S01]  /*d6b0*/  LEA R9, R14, R9, 0x18 ;  /* 0x000000090e097211 */ /* 0x001fe200078ec0ff */
[----:B------:R-:W-:Y:S01]  /*d6c0*/  UMOV UR59, 0x40000040 ;  /* 0x40000040003b7882 */ /* 0x000fe20000000000 */
[----:B------:R-:W3:Y:S02]  /*d6d0*/  LDL.64 R112, [R1+0xad8] ;  /* 0x000ad80001707983 */ /* 0x000ee40000100a00 */
[----:B------:R-:W-:Y:S02]  /*d6e0*/  SHF.R.U32.HI R9, RZ, 0x4, R9 ;  /* 0x00000004ff097819 */ /* 0x000fe40000011609 */
[----:B------:R-:W3:Y:S04]  /*d6f0*/  LDL.64 R110, [R1+0xad0] ;  /* 0x000ad000016e7983 */ /* 0x000ee80000100a00 */
[----:B------:R-:W3:Y:S04]  /*d700*/  LDL.64 R108, [R1+0xac8] ;  /* 0x000ac800016c7983 */ /* 0x000ee80000100a00 */
[----:B------:R-:W3:Y:S04]  /*d710*/  LDL.64 R106, [R1+0xac0] ;  /* 0x000ac000016a7983 */ /* 0x000ee80000100a00 */
[----:B------:R-:W3:Y:S01]  /*d720*/  LDL.64 R104, [R1+0xab8] ;  /* 0x000ab80001687983 */ /* 0x000ee20000100a00 */
[----:B----4-:R-:W-:Y:S01]  /*d730*/  BAR.SYNC.DEFER_BLOCKING 0x0 ;  /* 0x0000000000007b1d */ /* 0x010fe20000010000 */
[----:B------:R-:W-:-:S04]  /*d740*/  SGXT.U32 R9, R9, 0xe ;  /* 0x0000000e0909781a */ /* 0x000fc80000000000 */
[----:B------:R-:W-:Y:S02]  /*d750*/  R2UR UR56, R9 ;  /* 0x00000000093872ca */ /* 0x000fe400000e0000 */
[----:B-1----:R-:W-:Y:S01]  /*d760*/  MOV R0, UR58 ;  /* 0x0000003a00007c02 */ /* 0x002fe20008000f00 */
[----:B------:R-:W4:Y:S04]  /*d770*/  LDL.64 R102, [R1+0xab0] ;  /* 0x000ab00001667983 */ /* 0x000f280000100a00 */
[----:B------:R-:W4:Y:S04]  /*d780*/  LDL.64 R100, [R1+0xaa8] ;  /* 0x000aa80001647983 */ /* 0x000f280000100a00 */
[----:B------:R-:W4:Y:S04]  /*d790*/  LDL.64 R98, [R1+0xaa0] ;  /* 0x000aa00001627983 */ /* 0x000f280000100a00 */
[----:B------:R-:W4:Y:S01]  /*d7a0*/  LDL.64 R96, [R1+0xa98] ;  /* 0x000a980001607983 */ /* 0x000f220000100a00 */
[----:B------:R-:W-:-:S03]  /*d7b0*/  WARPGROUP.ARRIVE ;  /* 0x00000000000079c5 */ /* 0x000fc60000000000 */
[----:B------:R-:W4:Y:S04]  /*d7c0*/  LDL.64 R94, [R1+0xa90] ;  /* 0x000a9000015e7983 */ /* 0x000f280000100a00 */
[----:B------:R-:W4:Y:S01]  /*d7d0*/  LDL.64 R92, [R1+0xa88] ;  /* 0x000a8800015c7983 */ /* 0x000f220000100a00 */
[----:B------:R-:W-:Y:S03]  /*d7e0*/  HGMMA.64x32x16.F32.BF16 R152, gdesc[UR56].tnspA, RZ, !UPT, gsb0 ;  /* 0x20600000389879f0 */ /* 0x000fe6000c0018ff */
[----:B------:R-:W4:Y:S01]  /*d7f0*/  LDL.64 R90, [R1+0xa80] ;  /* 0x000a8000015a7983 */ /* 0x000f220000100a00 */
[----:B------:R-:W-:Y:S02]  /*d800*/  MOV R67, UR15 ;  /* 0x0000000f00437c02 */ /* 0x000fe40008000f00 */
[----:B------:R-:W-:Y:S01]  /*d810*/  MOV R66, UR14 ;  /* 0x0000000e00427c02 */ /* 0x000fe20008000f00 */
[----:B------:R-:W4:Y:S01]  /*d820*/  LDL.64 R88, [R1+0xa78] ;  /* 0x000a780001587983 */ /* 0x000f220000100a00 */
[----:B------:R-:W-:-:S02]  /*d830*/  MOV R65, UR13 ;  /* 0x0000000d00417c02 */ /* 0x000fc40008000f00 */
[----:B------:R-:W-:Y:S01]  /*d840*/  MOV R64, UR12 ;  /* 0x0000000c00407c02 */ /* 0x000fe20008000f00 */
[----:B------:R-:W4:Y:S01]  /*d850*/  LDL.64 R86, [R1+0xa70] ;  /* 0x000a700001567983 */ /* 0x000f220000100a00 */
[----:B------:R-:W-:Y:S02]  /*d860*/  MOV R63, UR19 ;  /* 0x00000013003f7c02 */ /* 0x000fe40008000f00 */
[----:B------:R-:W-:Y:S01]  /*d870*/  MOV R62, UR18 ;  /* 0x00000012003e7c02 */ /* 0x000fe20008000f00 */
        /* <DEDUP_REMOVED lines=9> */
[----:B------:R-:W4:Y:S04]  /*d910*/  LDL.64 R80, [R1+0xa58] ;  /* 0x000a580001507983 */ /* 0x000f280000100a00 */
[----:B------:R-:W4:Y:S01]  /*d920*/  LDL.64 R78, [R1+0xa50] ;  /* 0x000a5000014e7983 */ /* 0x000f220000100a00 */
[----:B------:R-:W-:-:S02]  /*d930*/  MOV R55, UR27 ;  /* 0x0000001b00377c02 */ /* 0x000fc40008000f00 */
[----:B------:R-:W-:Y:S01]  /*d940*/  MOV R54, UR26 ;  /* 0x0000001a00367c02 */ /* 0x000fe20008000f00 */
[----:B------:R-:W4:Y:S01]  /*d950*/  LDL.64 R76, [R1+0xa48] ;  /* 0x000a4800014c7983 */ /* 0x000f220000100a00 */
[----:B------:R-:W-:Y:S02]  /*d960*/  MOV R53, UR25 ;  /* 0x0000001900357c02 */ /* 0x000fe40008000f00 */
[----:B------:R-:W-:Y:S01]  /*d970*/  MOV R52, UR24 ;  /* 0x0000001800347c02 */ /* 0x000fe20008000f00 */
[----:B------:R-:W4:Y:S01]  /*d980*/  LDL.64 R74, [R1+0xa40] ;  /* 0x000a4000014a7983 */ /* 0x000f220000100a00 */
[----:B------:R-:W-:Y:S02]  /*d990*/  WARPGROUP.DEPBAR.LE gsb0, 0x0 ;  /* 0x00008000000079c5 */ /* 0x000fe40000010000 */
[----:B------:R-:W-:-:S06]  /*d9a0*/  WARPGROUP.ARRIVE ;  /* 0x00000000000079c5 */ /* 0x000fcc0000000000 */
[----:B------:R-:W-:Y:S01]  /*d9b0*/  HGMMA.64x32x16.F32.BF16 R152, gdesc[UR4].tnspA, R152, gsb0 ;  /* 0x20600000049879f0 */ /* 0x000fe20008001898 */
[----:B------:R-:W-:Y:S02]  /*d9c0*/  R2UR UR56, R72 ;  /* 0x00000000483872ca */ /* 0x000fe400000e0000 */
[----:B------:R-:W-:Y:S02]  /*d9d0*/  R2UR UR57, R73 ;  /* 0x00000000493972ca */ /* 0x000fe400000e0000 */
[----:B------:R-:W-:Y:S01]  /*d9e0*/  R2UR UR58, R70 ;  /* 0x00000000463a72ca */ /* 0x000fe200000e0000 */
[----:B------:R-:W4:Y:S01]  /*d9f0*/  LDL.64 R72, [R1+0xa38] ;  /* 0x000a380001487983 */ /* 0x000f220000100a00 */
[----:B------:R-:W-:Y:S02]  /*da00*/  R2UR UR59, R71 ;  /* 0x00000000473b72ca */ /* 0x000fe400000e0000 */
[----:B------:R-:W-:Y:S01]  /*da10*/  MOV R51, UR31 ;  /* 0x0000001f00337c02 */ /* 0x000fe20008000f00 */
[----:B------:R-:W4:Y:S04]  /*da20*/  LDL.64 R70, [R1+0xa30] ;  /* 0x000a300001467983 */ /* 0x000f280000100a00 */
[----:B------:R-:W-:-:S02]  /*da30*/  MOV R2, UR56 ;  /* 0x0000003800027c02 */ /* 0x000fc40008000f00 */
[----:B------:R-:W-:Y:S02]  /*da40*/  MOV R15, UR57 ;  /* 0x00000039000f7c02 */ /* 0x000fe40008000f00 */
[----:B--2---:R-:W-:Y:S02]  /*da50*/  MOV R16, UR58 ;  /* 0x0000003a00107c02 */ /* 0x004fe40008000f00 */
[----:B------:R-:W-:Y:S02]  /*da60*/  MOV R17, UR59 ;  /* 0x0000003b00117c02 */ /* 0x000fe40008000f00 */
[----:B---3--:R-:W-:Y:S02]  /*da70*/  R2UR UR56, R68 ;  /* 0x00000000443872ca */ /* 0x008fe400000e0000 */
[----:B------:R-:W-:Y:S02]  /*da80*/  R2UR UR57, R69 ;  /* 0x00000000453972ca */ /* 0x000fe400000e0000 */
[----:B------:R-:W-:Y:S01]  /*da90*/  R2UR UR58, R22 ;  /* 0x00000000163a72ca */ /* 0x000fe200000e0000 */
[----:B------:R-:W2:Y:S01]  /*daa0*/  LDL.64 R68, [R1+0xa28] ;  /* 0x000a280001447983 */ /* 0x000ea20000100a00 */
[----:B------:R-:W-:-:S02]  /*dab0*/  WARPGROUP.DEPBAR.LE gsb0, 0x0 ;  /* 0x00008000000079c5 */ /* 0x000fc40000010000 */
[----:B------:R-:W-:-:S06]  /*dac0*/  WARPGROUP.ARRIVE ;  /* 0x00000000000079c5 */ /* 0x000fcc0000000000 */
[----:B------:R-:W-:Y:S01]  /*dad0*/  HGMMA.64x32x16.F32.BF16 R152, gdesc[UR8].tnspA, R152, gsb0 ;  /* 0x20600000089879f0 */ /* 0x000fe20008001898 */
[----:B------:R-:W-:Y:S02]  /*dae0*/  R2UR UR59, R23 ;  /* 0x00000000173b72ca */ /* 0x000fe400000e0000 */
[----:B------:R-:W-:Y:S02]  /*daf0*/  MOV R20, UR58 ;  /* 0x0000003a00147c02 */ /* 0x000fe40008000f00 */
[----:B------:R-:W-:Y:S02]  /*db00*/  MOV R19, UR57 ;  /* 0x0000003900137c02 */ /* 0x000fe40008000f00 */
[----:B------:R-:W-:Y:S02]  /*db10*/  MOV R18, UR56 ;  /* 0x0000003800127c02 */ /* 0x000fe40008000f00 */
[----:B------:R-:W-:Y:S02]  /*db20*/  R2UR UR56, R12 ;  /* 0x000000000c3872ca */ /* 0x000fe400000e0000 */
[----:B------:R-:W-:-:S02]  /*db30*/  R2UR UR57, R13 ;  /* 0x000000000d3972ca */ /* 0x000fc400000e0000 */
[----:B------:R-:W-:Y:S01]  /*db40*/  R2UR UR58, R10 ;  /* 0x000000000a3a72ca */ /* 0x000fe200000e0000 */
[----:B------:R-:W3:Y:S01]  /*db50*/  LDL.64 R12, [R1+0xa20] ;  /* 0x000a2000010c7983 */ /* 0x000ee20000100a00 */
[----:B------:R-:W-:Y:S02]  /*db60*/  MOV R21, UR59 ;  /* 0x0000003b00157c02 */ /* 0x000fe40008000f00 */
[----:B------:R-:W-:Y:S02]  /*db70*/  R2UR UR59, R11 ;  /* 0x000000000b3b72ca */ /* 0x000fe400000e0000 */
[----:B------:R-:W2:Y:S03]  /*db80*/  LDL.64 R10, [R1+0xa18] ;  /* 0x000a1800010a7983 */ /* 0x000ea60000100a00 */
[----:B------:R-:W-:Y:S02]  /*db90*/  MOV R22, UR56 ;  /* 0x0000003800167c02 */ /* 0x000fe40008000f00 */
[----:B------:R-:W-:-:S02]  /*dba0*/  MOV R23, UR57 ;  /* 0x0000003900177c02 */ /* 0x000fc40008000f00 */
[----:B------:R-:W-:Y:S02]  /*dbb0*/  MOV R168, UR58 ;  /* 0x0000003a00a87c02 */ /* 0x000fe40008000f00 */
[----:B------:R-:W-:Y:S02]  /*dbc0*/  R2UR UR56, R116 ;  /* 0x00000000743872ca */ /* 0x000fe400000e0000 */
[----:B------:R-:W-:Y:S02]  /*dbd0*/  MOV R169, UR59 ;  /* 0x0000003b00a97c02 */ /* 0x000fe40008000f00 */
[----:B------:R-:W-:Y:S02]  /*dbe0*/  R2UR UR57, R117 ;  /* 0x00000000753972ca */ /* 0x000fe400000e0000 */
[----:B------:R-:W-:Y:S02]  /*dbf0*/  R2UR UR58, R114 ;  /* 0x00000000723a72ca */ /* 0x000fe400000e0000 */
[----:B------:R-:W-:Y:S01]  /*dc00*/  R2UR UR59, R115 ;  /* 0x00000000733b72ca */ /* 0x000fe200000e0000 */
[----:B------:R-:W-:-:S02]  /*dc10*/  WARPGROUP.DEPBAR.LE gsb0, 0x0 ;  /* 0x00008000000079c5 */ /* 0x000fc40000010000 */
[----:B------:R-:W-:-:S10]  /*dc20*/  WARPGROUP.ARRIVE ;  /* 0x00000000000079c5 */ /* 0x000fd40000000000 */
[----:B------:R-:W-:Y:S01]  /*dc30*/  HGMMA.64x32x16.F32.BF16 R152, gdesc[UR56].tnspA, R152, gsb0 ;  /* 0x20600000389879f0 */ /* 0x000fe20008001898 */
[----:B------:R-:W-:Y:S02]  /*dc40*/  R2UR UR59, R169 ;  /* 0x00000000a93b72ca */ /* 0x000fe400000e0000 */
[----:B------:R-:W-:Y:S02]  /*dc50*/  R2UR UR58, R168 ;  /* 0x00000000a83a72ca */ /* 0x000fe400000e0000 */
[----:B------:R-:W-:Y:S02]  /*dc60*/  R2UR UR57, R23 ;  /* 0x00000000173972ca */ /* 0x000fe400000e0000 */
[----:B------:R-:W-:Y:S02]  /*dc70*/  R2UR UR56, R22 ;  /* 0x00000000163872ca */ /* 0x000fe400000e0000 */
[----:B------:R-:W-:Y:S01]  /*dc80*/  MOV R50, UR30 ;  /* 0x0000001e00327c02 */ /* 0x000fe20008000f00 */
[----:B------:R-:W3:Y:S01]  /*dc90*/  LDL.64 R22, [R1+0x610] ;  /* 0x0006100001167983 */ /* 0x000ee20000100a00 */
[----:B------:R-:W-:-:S02]  /*dca0*/  WARPGROUP.DEPBAR.LE gsb0, 0x0 ;  /* 0x00008000000079c5 */ /* 0x000fc40000010000 */
[----:B------:R-:W-:-:S07]  /*dcb0*/  WARPGROUP.ARRIVE ;  /* 0x00000000000079c5 */ /* 0x000fce0000000000 */
[----:B------:R-:W-:Y:S01]  /*dcc0*/  HGMMA.64x32x16.F32.BF16 R152, gdesc[UR56].tnspA, R152, gsb0 ;  /* 0x20600000389879f0 */ /* 0x000fe20008001898 */
[----:B------:R-:W-:Y:S02]  /*dcd0*/  R2UR UR59, R21 ;  /* 0x00000000153b72ca */ /* 0x000fe400000e0000 */
[----:B------:R-:W-:Y:S02]  /*dce0*/  R2UR UR58, R20 ;  /* 0x00000000143a72ca */ /* 0x000fe400000e0000 */
[----:B------:R-:W-:Y:S01]  /*dcf0*/  R2UR UR57, R19 ;  /* 0x00000000133972ca */ /* 0x000fe200000e0000 */
[----:B------:R-:W3:Y:S01]  /*dd00*/  LDL.64 R20, [R1+0x608] ;  /* 0x0006080001147983 */ /* 0x000ee20000100a00 */
[----:B------:R-:W-:Y:S02]  /*dd10*/  R2UR UR56, R18 ;  /* 0x00000000123872ca */ /* 0x000fe400000e0000 */
[----:B------:R-:W-:Y:S01]  /*dd20*/  R2UR UR8, R112 ;  /* 0x00000000700872ca */ /* 0x000fe200000e0000 */
        /* <DEDUP_REMOVED lines=15> */
[----:B------:R-:W-:Y:S01]  /*de20*/  R2UR UR11, R111 ;  /* 0x000000006f0b72ca */ /* 0x000fe200000e0000 */
[----:B------:R-:W-:Y:S02]  /*de30*/  WARPGROUP.DEPBAR.LE gsb0, 0x0 ;  /* 0x00008000000079c5 */ /* 0x000fe40000010000 */
[----:B------:R-:W-:-:S10]  /*de40*/  WARPGROUP.ARRIVE ;  /* 0x00000000000079c5 */ /* 0x000fd40000000000 */
[----:B------:R-:W-:Y:S01]  /*de50*/  HGMMA.64x32x16.F32.BF16 R152, gdesc[UR8].tnspA, R152, gsb0 ;  /* 0x20600000089879f0 */ /* 0x000fe20008001898 */
[----:B------:R-:W-:Y:S02]  /*de60*/  R2UR UR12, R108 ;  /* 0x000000006c0c72ca */ /* 0x000fe400000e0000 */
[----:B------:R-:W-:Y:S02]  /*de70*/  R2UR UR13, R109 ;  /* 0x000000006d0d72ca */ /* 0x000fe400000e0000 */
[----:B------:R-:W-:Y:S02]  /*de80*/  R2UR UR14, R106 ;  /* 0x000000006a0e72ca */ /* 0x000fe400000e0000 */
[----:B------:R-:W-:Y:S01]  /*de90*/  R2UR UR15, R107 ;  /* 0x000000006b0f72ca */ /* 0x000fe200000e0000 */
[----:B------:R-:W-:Y:S02]  /*dea0*/  WARPGROUP.DEPBAR.LE gsb0, 0x0 ;  /* 0x00008000000079c5 */ /* 0x000fe40000010000 */
[----:B------:R-:W-:-:S10]  /*deb0*/  WARPGROUP.ARRIVE ;  /* 0x00000000000079c5 */ /* 0x000fd40000000000 */
[----:B------:R-:W-:Y:S01]  /*dec0*/  HGMMA.64x32x16.F32.BF16 R152, gdesc[UR12].tnspA, R152, gsb0 ;  /* 0x206000000c9879f0 */ /* 0x000fe20008001898 */
[----:B------:R-:W-:Y:S02]  /*ded0*/  R2UR UR16, R104 ;  /* 0x00000000681072ca */ /* 0x000fe400000e0000 */
[----:B------:R-:W-:Y:S02]  /*dee0*/  R2UR UR17, R105 ;  /* 0x00000000691172ca */ /* 0x000fe400000e0000 */
[----:B----4-:R-:W-:Y:S02]  /*def0*/  R2UR UR18, R102 ;  /* 0x00000000661272ca */ /* 0x010fe400000e0000 */
        /* <DEDUP_REMOVED lines=18> */
[----:B------:R-:W-:Y:S02]  /*e020*/  MOV R49, UR29 ;  /* 0x0000001d00317c02 */ /* 0x000fe40008000f00 */
[----:B------:R-:W-:Y:S02]  /*e030*/  MOV R48, UR28 ;  /* 0x0000001c00307c02 */ /* 0x000fe40008000f00 */
[----:B------:R-:W-:Y:S02]  /*e040*/  R2UR UR28, R92 ;  /* 0x000000005c1c72ca */ /* 0x000fe400000e0000 */
[----:B------:R-:W-:Y:S02]  /*e050*/  R2UR UR29, R93 ;  /* 0x000000005d1d72ca */ /* 0x000fe400000e0000 */
[----:B------:R-:W-:Y:S02]  /*e060*/  R2UR UR30, R90 ;  /* 0x000000005a1e72ca */ /* 0x000fe400000e0000 */
[----:B------:R-:W-:Y:S01]  /*e070*/  R2UR UR31, R91 ;  /* 0x000000005b1f72ca */ /* 0x000fe200000e0000 */
[----:B------:R-:W-:-:S02]  /*e080*/  WARPGROUP.DEPBAR.LE gsb0, 0x0 ;  /* 0x00008000000079c5 */ /* 0x000fc40000010000 */
[----:B------:R-:W-:-:S10]  /*e090*/  WARPGROUP.ARRIVE ;  /* 0x00000000000079c5 */ /* 0x000fd40000000000 */
[----:B------:R-:W-:Y:S01]  /*e0a0*/  HGMMA.64x32x16.F32.BF16 R152, gdesc[UR28].tnspA, R152, gsb0 ;  /* 0x206000001c9879f0 */ /* 0x000fe20008001898 */
[----:B------:R-:W-:Y:S02]  /*e0b0*/  MOV R47, UR35 ;  /* 0x00000023002f7c02 */ /* 0x000fe40008000f00 */
[----:B------:R-:W-:Y:S02]  /*e0c0*/  MOV R46, UR34 ;  /* 0x00000022002e7c02 */ /* 0x000fe40008000f00 */
[----:B------:R-:W-:Y:S02]  /*e0d0*/  MOV R45, UR33 ;  /* 0x00000021002d7c02 */ /* 0x000fe40008000f00 */
[----:B------:R-:W-:Y:S02]  /*e0e0*/  MOV R44, UR32 ;  /* 0x00000020002c7c02 */ /* 0x000fe40008000f00 */
[----:B------:R-:W-:Y:S02]  /*e0f0*/  R2UR UR32, R88 ;  /* 0x00000000582072ca */ /* 0x000fe400000e0000 */
[----:B------:R-:W-:-:S02]  /*e100*/  R2UR UR33, R89 ;  /* 0x00000000592172ca */ /* 0x000fc400000e0000 */
[----:B------:R-:W-:Y:S02]  /*e110*/  R2UR UR34, R86 ;  /* 0x00000000562272ca */ /* 0x000fe400000e0000 */
[----:B------:R-:W-:Y:S01]  /*e120*/  R2UR UR35, R87 ;  /* 0x00000000572372ca */ /* 0x000fe200000e0000 */
[----:B------:R-:W-:Y:S02]  /*e130*/  WARPGROUP.DEPBAR.LE gsb0, 0x0 ;  /* 0x00008000000079c5 */ /* 0x000fe40000010000 */
        /* <DEDUP_REMOVED lines=9> */
[----:B--2---:R-:W-:Y:S02]  /*e1d0*/  R2UR UR4, R10 ;  /* 0x000000000a0472ca */ /* 0x004fe400000e0000 */
[----:B------:R-:W-:Y:S02]  /*e1e0*/  R2UR UR5, R11 ;  /* 0x000000000b0572ca */ /* 0x000fe400000e0000 */
[----:B------:R-:W-:Y:S01]  /*e1f0*/  R2UR UR6, R8 ;  /* 0x00000000080672ca */ /* 0x000fe200000e0000 */
[----:B------:R-:W2:Y:S01]  /*e200*/  LDL.64 R10, [R1+0x9f8] ;  /* 0x0009f800010a7983 */ /* 0x000ea20000100a00 */
[----:B------:R-:W-:Y:S02]  /*e210*/  R2UR UR39, R83 ;  /* 0x00000000532772ca */ /* 0x000fe400000e0000 */
[----:B------:R-:W-:-:S02]  /*e220*/  R2UR UR7, R9 ;  /* 0x00000000090772ca */ /* 0x000fc400000e0000 */
[----:B------:R-:W-:Y:S01]  /*e230*/  MOV R39, UR43 ;  /* 0x0000002b00277c02 */ /* 0x000fe20008000f00 */
[----:B------:R-:W4:Y:S01]  /*e240*/  LDL.64 R8, [R1+0x5f8] ;  /* 0x0005f80001087983 */ /* 0x000f220000100a00 */
[----:B------:R-:W-:Y:S02]  /*e250*/  WARPGROUP.DEPBAR.LE gsb0, 0x0 ;  /* 0x00008000000079c5 */ /* 0x000fe40000010000 */
[----:B------:R-:W-:Y:S01]  /*e260*/  WARPGROUP.ARRIVE ;  /* 0x00000000000079c5 */ /* 0x000fe20000000000 */
[----:B------:R-:W-:Y:S02]  /*e270*/  MOV R38, UR42 ;  /* 0x0000002a00267c02 */ /* 0x000fe40008000f00 */
[----:B------:R-:W-:Y:S02]  /*e280*/  MOV R37, UR41 ;  /* 0x0000002900257c02 */ /* 0x000fe40008000f00 */
[----:B------:R-:W-:Y:S01]  /*e290*/  MOV R36, UR40 ;  /* 0x0000002800247c02 */ /* 0x000fe20008000f00 */
[----:B------:R-:W-:Y:S01]  /*e2a0*/  HGMMA.64x32x16.F32.BF16 R152, gdesc[UR36].tnspA, R152, gsb0 ;  /* 0x20600000249879f0 */ /* 0x000fe20008001898 */
[----:B------:R-:W-:-:S02]  /*e2b0*/  R2UR UR40, R80 ;  /* 0x00000000502872ca */ /* 0x000fc400000e0000 */
[----:B------:R-:W-:Y:S02]  /*e2c0*/  MOV R35, UR47 ;  /* 0x0000002f00237c02 */ /* 0x000fe40008000f00 */
[----:B------:R-:W-:Y:S02]  /*e2d0*/  MOV R34, UR46 ;  /* 0x0000002e00227c02 */ /* 0x000fe40008000f00 */
[----:B------:R-:W-:Y:S02]  /*e2e0*/  MOV R33, UR45 ;  /* 0x0000002d00217c02 */ /* 0x000fe40008000f00 */
[----:B------:R-:W-:Y:S02]  /*e2f0*/  MOV R29, UR44 ;  /* 0x0000002c001d7c02 */ /* 0x000fe40008000f00 */
[----:B------:R-:W-:Y:S02]  /*e300*/  MOV R28, UR51 ;  /* 0x00000033001c7c02 */ /* 0x000fe40008000f00 */
[----:B------:R-:W-:-:S02]  /*e310*/  MOV R32, UR50 ;  /* 0x0000003200207c02 */ /* 0x000fc40008000f00 */
[----:B------:R-:W-:Y:S02]  /*e320*/  MOV R31, UR49 ;  /* 0x00000031001f7c02 */ /* 0x000fe40008000f00 */
[----:B------:R-:W-:Y:S02]  /*e330*/  MOV R30, UR48 ;  /* 0x00000030001e7c02 */ /* 0x000fe40008000f00 */
[----:B------:R-:W-:Y:S02]  /*e340*/  MOV R27, UR55 ;  /* 0x00000037001b7c02 */ /* 0x000fe40008000f00 */
[----:B------:R-:W-:Y:S02]  /*e350*/  MOV R26, UR54 ;  /* 0x00000036001a7c02 */ /* 0x000fe40008000f00 */
[----:B------:R-:W-:Y:S02]  /*e360*/  MOV R25, UR53 ;  /* 0x0000003500197c02 */ /* 0x000fe40008000f00 */
[----:B------:R-:W-:Y:S01]  /*e370*/  MOV R24, UR52 ;  /* 0x0000003400187c02 */ /* 0x000fe20008000f00 */
[----:B---3--:R-:W-:Y:S01]  /*e380*/  IMAD.WIDE R16, R3, 0x2, R16 ;  /* 0x0000000203107825 */ /* 0x008fe200078e0210 */
[----:B------:R-:W-:Y:S01]  /*e390*/  R2UR UR41, R81 ;  /* 0x00000000512972ca */ /* 0x000fe200000e0000 */
[----:B------:R-:W3:Y:S01]  /*e3a0*/  LDL.64 R82, [R1+0x3c8] ;  /* 0x0003c80001527983 */ /* 0x000ee20000100a00 */
[----:B------:R-:W-:-:S02]  /*e3b0*/  R2UR UR42, R78 ;  /* 0x000000004e2a72ca */ /* 0x000fc400000e0000 */
[----:B------:R-:W-:Y:S01]  /*e3c0*/  R2UR UR43, R79 ;  /* 0x000000004f2b72ca */ /* 0x000fe200000e0000 */
[----:B------:R-:W-:Y:S01]  /*e3d0*/  IMAD.WIDE R18, R3, 0x2, R18 ;  /* 0x0000000203127825 */ /* 0x000fe200078e0212 */
[----:B------:R-:W-:Y:S01]  /*e3e0*/  R2UR UR33, R45 ;  /* 0x000000002d2172ca */ /* 0x000fe200000e0000 */
[----:B------:R-:W3:Y:S01]  /*e3f0*/  LDL.64 R78, [R1+0x4a8] ;  /* 0x0004a800014e7983 */ /* 0x000ee20000100a00 */
[----:B------:R-:W-:Y:S02]  /*e400*/  R2UR UR32, R44 ;  /* 0x000000002c2072ca */ /* 0x000fe400000e0000 */
[----:B------:R-:W-:Y:S01]  /*e410*/  R2UR UR20, R56 ;  /* 0x00000000381472ca */ /* 0x000fe200000e0000 */
[----:B------:R-:W3:Y:S01]  /*e420*/  LDL.64 R44, [R1+0x5c8] ;  /* 0x0005c800012c7983 */ /* 0x000ee20000100a00 */
[----:B------:R-:W-:-:S04]  /*e430*/  IMAD.WIDE R22, R3, 0x2, R22 ;  /* 0x0000000203167825 */ /* 0x000fc800078e0216 */
[----:B------:R-:W-:Y:S01]  /*e440*/  IMAD.WIDE R20, R3, 0x2, R20 ;  /* 0x0000000203147825 */ /* 0x000fe200078e0214 */
[----:B------:R-:W-:Y:S01]  /*e450*/  R2UR UR27, R55 ;  /* 0x00000000371b72ca */ /* 0x000fe200000e0000 */
[----:B------:R0:W3:Y:S01]  /*e460*/  LDG.E.U16 R56, desc[UR60][R18.64] ;  /* 0x0000003c12387981 */ /* 0x0000e2000c1e1500 */
[----:B------:R-:W-:Y:S02]  /*e470*/  R2UR UR26, R54 ;  /* 0x00000000361a72ca */ /* 0x000fe400000e0000 */
[----:B------:R-:W-:Y:S01]  /*e480*/  R2UR UR25, R53 ;  /* 0x00000000351972ca */ /* 0x000fe200000e0000 */
[----:B------:R-:W3:Y:S01]  /*e490*/  LDG.E.U16 R54, desc[UR60][R20.64] ;  /* 0x0000003c14367981 */ /* 0x000ee2000c1e1500 */
[----:B------:R-:W-:Y:S02]  /*e4a0*/  R2UR UR24, R52 ;  /* 0x00000000341872ca */ /* 0x000fe400000e0000 */
[----:B------:R-:W-:Y:S01]  /*e4b0*/  R2UR UR19, R63 ;  /* 0x000000003f1372ca */ /* 0x000fe200000e0000 */
[----:B------:R-:W3:Y:S01]  /*e4c0*/  LDL.64 R80, [R1+0x4c8] ;  /* 0x0004c80001507983 */ /* 0x000ee20000100a00 */
[----:B------:R-:W-:-:S02]  /*e4d0*/  R2UR UR18, R62 ;  /* 0x000000003e1272ca */ /* 0x000fc400000e0000 */
[----:B------:R-:W-:Y:S01]  /*e4e0*/  R2UR UR29, R49 ;  /* 0x00000000311d72ca */ /* 0x000fe200000e0000 */
[----:B------:R-:W3:Y:S01]  /*e4f0*/  LDL.64 R84, [R1+0x310] ;  /* 0x0003100001547983 */ /* 0x000ee20000100a00 */
[----:B------:R-:W-:Y:S02]  /*e500*/  WARPGROUP.DEPBAR.LE gsb0, 0x0 ;  /* 0x00008000000079c5 */ /* 0x000fe40000010000 */
[----:B------:R-:W-:Y:S01]  /*e510*/  WARPGROUP.ARRIVE ;  /* 0x00000000000079c5 */ /* 0x000fe20000000000 */
[----:B------:R-:W-:Y:S02]  /*e520*/  R2UR UR44, R76 ;  /* 0x000000004c2c72ca */ /* 0x000fe400000e0000 */
[----:B------:R-:W-:Y:S02]  /*e530*/  R2UR UR45, R77 ;  /* 0x000000004d2d72ca */ /* 0x000fe400000e0000 */
[----:B------:R-:W-:Y:S01]  /*e540*/  R2UR UR46, R74 ;  /* 0x000000004a2e72ca */ /* 0x000fe200000e0000 */
[----:B------:R-:W-:Y:S01]  /*e550*/  HGMMA.64x32x16.F32.BF16 R152, gdesc[UR40].tnspA, R152, gsb0 ;  /* 0x20600000289879f0 */ /* 0x000fe20008001898 */
[----:B------:R-:W-:-:S02]  /*e560*/  R2UR UR47, R75 ;  /* 0x000000004b2f72ca */ /* 0x000fc400000e0000 */
[----:B------:R-:W-:Y:S02]  /*e570*/  R2UR UR48, R72 ;  /* 0x00000000483072ca */ /* 0x000fe400000e0000 */
[----:B------:R-:W-:Y:S02]  /*e580*/  R2UR UR49, R73 ;  /* 0x00000000493172ca */ /* 0x000fe400000e0000 */
[----:B------:R-:W-:Y:S02]  /*e590*/  R2UR UR50, R70 ;  /* 0x00000000463272ca */ /* 0x000fe400000e0000 */
[----:B------:R-:W-:Y:S02]  /*e5a0*/  R2UR UR51, R71 ;  /* 0x00000000473372ca */ /* 0x000fe400000e0000 */
[----:B------:R-:W-:Y:S02]  /*e5b0*/  R2UR UR52, R68 ;  /* 0x00000000443472ca */ /* 0x000fe400000e0000 */
[----:B------:R-:W-:-:S02]  /*e5c0*/  R2UR UR53, R69 ;  /* 0x00000000453572ca */ /* 0x000fc400000e0000 */
[----:B------:R-:W-:Y:S02]  /*e5d0*/  R2UR UR54, R12 ;  /* 0x000000000c3672ca */ /* 0x000fe400000e0000 */
[----:B------:R-:W-:Y:S02]  /*e5e0*/  R2UR UR55, R13 ;  /* 0x000000000d3772ca */ /* 0x000fe400000e0000 */
[----:B------:R-:W-:Y:S01]  /*e5f0*/  R2UR UR39, R43 ;  /* 0x000000002b2772ca */ /* 0x000fe200000e0000 */
[----:B------:R-:W3:Y:S01]  /*e600*/  LDL.64 R12, [R1+0x5e8] ;  /* 0x0005e800010c7983 */ /* 0x000ee20000100a00 */
[----:B------:R-:W-:Y:S02]  /*e610*/  R2UR UR38, R42 ;  /* 0x000000002a2672ca */ /* 0x000fe400000e0000 */
[----:B------:R-:W-:Y:S01]  /*e620*/  R2UR UR40, R36 ;  /* 0x00000000242872ca */ /* 0x000fe200000e0000 */
[----:B------:R-:W3:Y:S01]  /*e630*/  LDL.64 R42, [R1+0x5c0] ;  /* 0x0005c000012a7983 */ /* 0x000ee20000100a00 */
[----:B0-----:R-:W-:-:S03]  /*e640*/  IMAD.WIDE R18, R3, 0x2, R14 ;  /* 0x0000000203127825 */ /* 0x001fc600078e020e */
[----:B------:R4:W3:Y:S04]  /*e650*/  LDG.E.U16 R36, desc[UR60][R16.64] ;  /* 0x0000003c10247981 */ /* 0x0008e8000c1e1500 */
[----:B------:R-:W3:Y:S01]  /*e660*/  LDL.64 R14, [R1+0x5a0] ;  /* 0x0005a000010e7983 */ /* 0x000ee20000100a00 */
[----:B------:R-:W-:Y:S02]  /*e670*/  R2UR UR37, R41 ;  /* 0x00000000292572ca */ /* 0x000fe400000e0000 */
[----:B------:R-:W-:Y:S01]  /*e680*/  R2UR UR36, R40 ;  /* 0x00000000282472ca */ /* 0x000fe200000e0000 */
[----:B------:R-:W3:Y:S04]  /*e690*/  LDL.64 R62, [R1+0x570] ;  /* 0x00057000013e7983 */ /* 0x000ee80000100a00 */
[----:B------:R-:W3:Y:S01]  /*e6a0*/  LDL.64 R40, [R1+0x5b0] ;  /* 0x0005b00001287983 */ /* 0x000ee20000100a00 */
[----:B------:R-:W-:-:S02]  /*e6b0*/  R2UR UR43, R39 ;  /* 0x00000000272b72ca */ /* 0x000fc400000e0000 */
[----:B------:R-:W-:Y:S01]  /*e6c0*/  R2UR UR42, R38 ;  /* 0x00000000262a72ca */ /* 0x000fe200000e0000 */
[----:B------:R-:W3:Y:S04]  /*e6d0*/  LDL.64 R70, [R1+0x528] ;  /* 0x0005280001467983 */ /* 0x000ee80000100a00 */
[----:B------:R-:W3:Y:S01]  /*e6e0*/  LDL.64 R38, [R1+0x580] ;  /* 0x0005800001267983 */ /* 0x000ee20000100a00 */
        /* <DEDUP_REMOVED lines=8> */
[----:B------:R-:W3:Y:S01]  /*e770*/  LDL.64 R58, [R1+0x520] ;  /* 0x00052000013a7983 */ /* 0x000ee20000100a00 */
[----:B------:R-:W-:Y:S02]  /*e780*/  R2UR UR31, R51 ;  /* 0x00000000331f72ca */ /* 0x000fe400000e0000 */
[----:B------:R-:W-:Y:S01]  /*e790*/  R2UR UR30, R50 ;  /* 0x00000000321e72ca */ /* 0x000fe200000e0000 */
[----:B------:R-:W3:Y:S01]  /*e7a0*/  LDL.64 R74, [R1+0x500] ;  /* 0x00050000014a7983 */ /* 0x000ee20000100a00 */
[----:B------:R-:W-:Y:S01]  /*e7b0*/  HGMMA.64x32x16.F32.BF16 R152, gdesc[UR44].tnspA, R152, gsb0 ;  /* 0x206000002c9879f0 */ /* 0x000fe20008001898 */
[----:B------:R-:W-:-:S02]  /*e7c0*/  R2UR UR15, R67 ;  /* 0x00000000430f72ca */ /* 0x000fc400000e0000 */
[----:B------:R-:W-:Y:S01]  /*e7d0*/  R2UR UR14, R66 ;  /* 0x00000000420e72ca */ /* 0x000fe200000e0000 */
[----:B------:R-:W3:Y:S01]  /*e7e0*/  LDL.64 R72, [R1+0x4f8] ;  /* 0x0004f80001487983 */ /* 0x000ee20000100a00 */
[----:B------:R-:W-:Y:S02]  /*e7f0*/  R2UR UR44, R29 ;  /* 0x000000001d2c72ca */ /* 0x000fe400000e0000 */
[----:B------:R-:W-:Y:S01]  /*e800*/  R2UR UR45, R33 ;  /* 0x00000000212d72ca */ /* 0x000fe200000e0000 */
[----:B------:R-:W3:Y:S01]  /*e810*/  LDL.64 R66, [R1+0x4f0] ;  /* 0x0004f00001427983 */ /* 0x000ee20000100a00 */
[----:B------:R-:W-:Y:S02]  /*e820*/  R2UR UR28, R48 ;  /* 0x00000000301c72ca */ /* 0x000fe400000e0000 */
[----:B------:R-:W-:Y:S01]  /*e830*/  R2UR UR35, R47 ;  /* 0x000000002f2372ca */ /* 0x000fe200000e0000 */
[----:B------:R-:W3:Y:S01]  /*e840*/  LDL.64 R76, [R1+0x478] ;  /* 0x00047800014c7983 */ /* 0x000ee20000100a00 */
[----:B------:R-:W-:-:S02]  /*e850*/  WARPGROUP.DEPBAR.LE gsb0, 0x0 ;  /* 0x00008000000079c5 */ /* 0x000fc40000010000 */
[----:B------:R-:W-:-:S06]  /*e860*/  WARPGROUP.ARRIVE ;  /* 0x00000000000079c5 */ /* 0x000fcc0000000000 */
[----:B------:R-:W-:Y:S03]  /*e870*/  HGMMA.64x32x16.F32.BF16 R152, gdesc[UR48].tnspA, R152, gsb0 ;  /* 0x20600000309879f0 */ /* 0x000fe60008001898 */
[----:B------:R-:W-:Y:S02]  /*e880*/  WARPGROUP.DEPBAR.LE gsb0, 0x0 ;  /* 0x00008000000079c5 */ /* 0x000fe40000010000 */
[----:B------:R-:W-:-:S06]  /*e890*/  WARPGROUP.ARRIVE ;  /* 0x00000000000079c5 */ /* 0x000fcc0000000000 */
[----:B------:R-:W-:Y:S01]  /*e8a0*/  HGMMA.64x32x16.F32.BF16 R152, gdesc[UR52].tnspA, R152, gsb0 ;  /* 0x20600000349879f0 */ /* 0x000fe20008001898 */
[----:B------:R-:W-:Y:S02]  /*e8b0*/  R2UR UR51, R28 ;  /* 0x000000001c3372ca */ /* 0x000fe400000e0000 */
[----:B------:R-:W3:Y:S01]  /*e8c0*/  LDL.64 R28, [R1+0x618] ;  /* 0x00061800011c7983 */ /* 0x000ee20000100a00 */
[----:B------:R-:W-:Y:S02]  /*e8d0*/  R2UR UR50, R32 ;  /* 0x00000000203272ca */ /* 0x000fe400000e0000 */
[----:B------:R-:W-:Y:S01]  /*e8e0*/  R2UR UR55, R27 ;  /* 0x000000001b3772ca */ /* 0x000fe200000e0000 */
[----:B------:R-:W3:Y:S01]  /*e8f0*/  LDL.64 R32, [R1+0x5f0] ;  /* 0x0005f00001207983 */ /* 0x000ee20000100a00 */
[----:B------:R-:W-:-:S03]  /*e900*/  R2UR UR54, R26 ;  /* 0x000000001a3672ca */ /* 0x000fc600000e0000 */
[----:B------:R-:W3:Y:S01]  /*e910*/  LDL.64 R26, [R1+0x5e0] ;  /* 0x0005e000011a7983 */ /* 0x000ee20000100a00 */
[----:B------:R-:W-:Y:S02]  /*e920*/  R2UR UR53, R25 ;  /* 0x00000000193572ca */ /* 0x000fe400000e0000 */
[----:B------:R-:W-:Y:S02]  /*e930*/  R2UR UR52, R24 ;  /* 0x00000000183472ca */ /* 0x000fe400000e0000 */
[----:B------:R-:W3:Y:S01]  /*e940*/  LDL.64 R24, [R1+0x5b8] ;  /* 0x0005b80001187983 */ /* 0x000ee20000100a00 */
[----:B------:R-:W-:Y:S01]  /*e950*/  R2UR UR49, R31 ;  /* 0x000000001f3172ca */ /* 0x000fe200000e0000 */
[----:B----4-:R-:W-:Y:S01]  /*e960*/  IMAD.WIDE R16, R3, 0x2, R8 ;  /* 0x0000000203107825 */ /* 0x010fe200078e0208 */
[----:B------:R-:W-:Y:S01]  /*e970*/  R2UR UR48, R30 ;  /* 0x000000001e3072ca */ /* 0x000fe200000e0000 */
[----:B------:R-:W4:Y:S04]  /*e980*/  LDL.64 R8, [R1+0x598] ;  /* 0x0005980001087983 */ /* 0x000f280000100a00 */
[----:B------:R-:W4:Y:S01]  /*e990*/  LDL.64 R30, [R1+0x5d8] ;  /* 0x0005d800011e7983 */ /* 0x000f220000100a00 */
[----:B------:R-:W-:-:S03]  /*e9a0*/  R2UR UR47, R35 ;  /* 0x00000000232f72ca */ /* 0x000fc600000e0000 */
[----:B------:R3:W4:Y:S04]  /*e9b0*/  LDG.E.U16 R35, desc[UR60][R22.64] ;  /* 0x0000003c16237981 */ /* 0x000728000c1e1500 */
[----:B------:R-:W4:Y:S01]  /*e9c0*/  LDG.E.U16 R53, desc[UR60][R16.64] ;  /* 0x0000003c10357981 */ /* 0x000f22000c1e1500 */
[----:B------:R-:W-:Y:S02]  /*e9d0*/  WARPGROUP.DEPBAR.LE gsb0, 0x0 ;  /* 0x00008000000079c5 */ /* 0x000fe40000010000 */
[----:B------:R-:W-:-:S06]  /*e9e0*/  WARPGROUP.ARRIVE ;  /* 0x00000000000079c5 */ /* 0x000fcc0000000000 */
[----:B------:R-:W-:Y:S01]  /*e9f0*/  HGMMA.64x32x16.F32.BF16 R152, gdesc[UR4].tnspA, R152, gsb0 ;  /* 0x20600000049879f0 */ /* 0x000fe20008001898 */
[----:B--2---:R-:W-:Y:S02]  /*ea00*/  R2UR UR6, R10 ;  /* 0x000000000a0672ca */ /* 0x004fe400000e0000 */
[----:B------:R-:W-:Y:S02]  /*ea10*/  R2UR UR7, R11 ;  /* 0x000000000b0772ca */ /* 0x000fe400000e0000 */
[----:B------:R-:W2:Y:S01]  /*ea20*/  LDL.64 R10, [R1+0x5d0] ;  /* 0x0005d000010a7983 */ /* 0x000ea20000100a00 */
[----:B------:R-:W-:-:S03]  /*ea30*/  R2UR UR46, R34 ;  /* 0x00000000222e72ca */ /* 0x000fc600000e0000 */
[----:B------:R-:W2:Y:S01]  /*ea40*/  LDG.E.U16 R34, desc[UR60][R18.64] ;  /* 0x0000003c12227981 */ /* 0x000ea2000c1e1500 */
[----:B---3--:R-:W-:-:S03]  /*ea50*/  IMAD.WIDE R22, R3, 0x2, R12 ;  /* 0x0000000203167825 */ /* 0x008fc600078e020c */
[----:B------:R-:W3:Y:S04]  /*ea60*/  LDL.64 R12, [R1+0x590] ;  /* 0x00059000010c7983 */ /* 0x000ee80000100a00 */
[----:B------:R0:W3:Y:S02]  /*ea70*/  LDG.E.U16 R52, desc[UR60][R22.64] ;  /* 0x0000003c16347981 */ /* 0x0000e4000c1e1500 */
[C---:B0-----:R-:W-:Y:S02]  /*ea80*/  IMAD.WIDE R22, R3.reuse, 0x2, R42 ;  /* 0x0000000203167825 */ /* 0x041fe400078e022a */
[----:B------:R-:W3:Y:S02]  /*ea90*/  LDL.64 R42, [R1+0x558] ;  /* 0x00055800012a7983 */ /* 0x000ee40000100a00 */
[----:B------:R-:W-:-:S02]  /*eaa0*/  IMAD.WIDE R168, R3, 0x2, R28 ;  /* 0x0000000203a87825 */ /* 0x000fc400078e021c */
[----:B------:R-:W3:Y:S04]  /*eab0*/  LDL.64 R28, [R1+0x5a8] ;  /* 0x0005a800011c7983 */ /* 0x000ee80000100a00 */
[----:B------:R0:W3:Y:S01]  /*eac0*/  LDG.E.U16 R55, desc[UR60][R168.64] ;  /* 0x0000003ca8377981 */ /* 0x0000e2000c1e1500 */
[----:B------:R-:W-:-:S03]  /*ead0*/  IMAD.WIDE R20, R3, 0x2, R26 ;  /* 0x0000000203147825 */ /* 0x000fc600078e021a */
[----:B------:R-:W3:Y:S01]  /*eae0*/  LDL.64 R26, [R1+0x588] ;  /* 0x00058800011a7983 */ /* 0x000ee20000100a00 */
[----:B0-----:R-:W-:-:S03]  /*eaf0*/  IMAD.WIDE R168, R3, 0x2, R32 ;  /* 0x0000000203a87825 */ /* 0x001fc600078e0220 */
[----:B------:R0:W3:Y:S04]  /*eb00*/  LDG.E.U16 R32, desc[UR60][R20.64] ;  /* 0x0000003c14207981 */ /* 0x0000e8000c1e1500 */
[----:B------:R1:W3:Y:S01]  /*eb10*/  LDG.E.U16 R33, desc[UR60][R168.64] ;  /* 0x0000003ca8217981 */ /* 0x0002e2000c1e1500 */
[----:B0-----:R-:W-:-:S03]  /*eb20*/  IMAD.WIDE R20, R3, 0x2, R24 ;  /* 0x0000000203147825 */ /* 0x001fc600078e0218 */
[----:B------:R-:W3:Y:S01]  /*eb30*/  LDL.64 R24, [R1+0x560] ;  /* 0x0005600001187983 */ /* 0x000ee20000100a00 */
[----:B-1----:R-:W-:-:S03]  /*eb40*/  IMAD.WIDE R168, R3, 0x2, R44 ;  /* 0x0000000203a87825 */ /* 0x002fc600078e022c */
[----:B------:R-:W3:Y:S01]  /*eb50*/  LDL.64 R44, [R1+0x568] ;  /* 0x00056800012c7983 */ /* 0x000ee20000100a00 */
[----:B----4-:R-:W-:-:S03]  /*eb60*/  IMAD.WIDE R18, R3, 0x2, R30 ;  /* 0x0000000203127825 */ /* 0x010fc600078e021e */
[----:B------:R0:W4:Y:S04]  /*eb70*/  LDG.E.U16 R49, desc[UR60][R20.64] ;  /* 0x0000003c14317981 */ /* 0x000128000c1e1500 */
[----:B------:R1:W4:Y:S04]  /*eb80*/  LDG.E.U16 R30, desc[UR60][R22.64] ;  /* 0x0000003c161e7981 */ /* 0x000328000c1e1500 */
[----:B------:R2:W4:Y:S01]  /*eb90*/  LDG.E.U16 R51, desc[UR60][R18.64] ;  /* 0x0000003c12337981 */ /* 0x000522000c1e1500 */
[----:B0-----:R-:W-:-:S03]  /*eba0*/  IMAD.WIDE R20, R3, 0x2, R8 ;  /* 0x0000000203147825 */ /* 0x001fc600078e0208 */
[----:B------:R-:W4:Y:S01]  /*ebb0*/  LDL.64 R8, [R1+0x540] ;  /* 0x0005400001087983 */ /* 0x000f220000100a00 */
[----:B-1----:R-:W-:-:S03]  /*ebc0*/  IMAD.WIDE R22, R3, 0x2, R14 ;  /* 0x0000000203167825 */ /* 0x002fc600078e020e */
[----:B------:R-:W4:Y:S01]  /*ebd0*/  LDL.64 R14, [R1+0x548] ;  /* 0x00054800010e7983 */ /* 0x000f220000100a00 */
[----:B--2---:R-:W-:-:S03]  /*ebe0*/  IMAD.WIDE R16, R3, 0x2, R10 ;  /* 0x0000000203107825 */ /* 0x004fc600078e020a */
[----:B------:R0:W2:Y:S04]  /*ebf0*/  LDG.E.U16 R50, desc[UR60][R168.64] ;  /* 0x0000003ca8327981 */ /* 0x0000a8000c1e1500 */
[----:B------:R-:W2:Y:S01]  /*ec00*/  LDL.64 R10, [R1+0x578] ;  /* 0x00057800010a7983 */ /* 0x000ea20000100a00 */
[----:B------:R-:W-:-:S03]  /*ec10*/  IMAD.WIDE R18, R3, 0x2, R40 ;  /* 0x0000000203127825 */ /* 0x000fc600078e0228 */
[----:B------:R-:W2:Y:S04]  /*ec20*/  LDG.E.U16 R31, desc[UR60][R16.64] ;  /* 0x0000003c101f7981 */ /* 0x000ea8000c1e1500 */
[----:B------:R-:W2:Y:S01]  /*ec30*/  LDL.64 R40, [R1+0x550] ;  /* 0x0005500001287983 */ /* 0x000ea20000100a00 */
[----:B0-----:R-:W-:-:S03]  /*ec40*/  IMAD.WIDE R168, R3, 0x2, R38 ;  /* 0x0000000203a87825 */ /* 0x001fc600078e0226 */
[----:B------:R-:W2:Y:S01]  /*ec50*/  LDL.64 R38, [R1+0x518] ;  /* 0x0005180001267983 */ /* 0x000ea20000100a00 */
[----:B------:R-:W-:-:S03]  /*ec60*/  R2UR UR34, R46 ;  /* 0x000000002e2272ca */ /* 0x000fc600000e0000 */
[----:B------:R0:W2:Y:S01]  /*ec70*/  LDG.E.U16 R47, desc[UR60][R20.64] ;  /* 0x0000003c142f7981 */ /* 0x0000a2000c1e1500 */
[----:B------:R-:W-:Y:S02]  /*ec80*/  R2UR UR13, R65 ;  /* 0x00000000410d72ca */ /* 0x000fe400000e0000 */
[----:B------:R-:W-:Y:S02]  /*ec90*/  R2UR UR12, R64 ;  /* 0x00000000400c72ca */ /* 0x000fe400000e0000 */
[----:B------:R-:W2:Y:S01]  /*eca0*/  LDL.64 R64, [R1+0x4e0] ;  /* 0x0004e00001407983 */ /* 0x000ea20000100a00 */
[----:B0-----:R-:W-:-:S03]  /*ecb0*/  IMAD.WIDE R20, R3, 0x2, R62 ;  /* 0x0000000203147825 */ /* 0x001fc600078e023e */
[----:B------:R-:W2:Y:S01]  /*ecc0*/  LDL.64 R62, [R1+0x4d8] ;  /* 0x0004d800013e7983 */ /* 0x000ea20000100a00 */
[----:B---3--:R-:W-:-:S03]  /*ecd0*/  IMAD.WIDE R16, R3, 0x2, R28 ;  /* 0x0000000203107825 */ /* 0x008fc600078e021c */
[----:B------:R0:W3:Y:S04]  /*ece0*/  LDG.E.U16 R29, desc[UR60][R18.64] ;  /* 0x0000003c121d7981 */ /* 0x0000e8000c1e1500 */
[----:B------:R1:W3:Y:S04]  /*ecf0*/  LDG.E.U16 R48, desc[UR60][R16.64] ;  /* 0x0000003c10307981 */ /* 0x0002e8000c1e1500 */
[----:B------:R-:W3:Y:S01]  /*ed00*/  LDG.E.U16 R28, desc[UR60][R22.64] ;  /* 0x0000003c161c7981 */ /* 0x000ee2000c1e1500 */
[----:B0-----:R-:W-:-:S03]  /*ed10*/  IMAD.WIDE R18, R3, 0x2, R12 ;  /* 0x0000000203127825 */ /* 0x001fc600078e020c */
[----:B------:R-:W3:Y:S01]  /*ed20*/  LDL.64 R12, [R1+0x538] ;  /* 0x00053800010c7983 */ /* 0x000ee20000100a00 */
[----:B-1----:R-:W-:-:S03]  /*ed30*/  IMAD.WIDE R16, R3, 0x2, R26 ;  /* 0x0000000203107825 */ /* 0x002fc600078e021a */
[----:B------:R0:W3:Y:S04]  /*ed40*/  LDG.E.U16 R27, desc[UR60][R18.64] ;  /* 0x0000003c121b7981 */ /* 0x0000e8000c1e1500 */
[----:B------:R1:W3:Y:S04]  /*ed50*/  LDG.E.U16 R46, desc[UR60][R16.64] ;  /* 0x0000003c102e7981 */ /* 0x0002e8000c1e1500 */
[----:B------:R1:W3:Y:S01]  /*ed60*/  LDG.E.U16 R26, desc[UR60][R168.64] ;  /* 0x0000003ca81a7981 */ /* 0x0002e2000c1e1500 */
[----:B0-----:R-:W-:-:S04]  /*ed70*/  IMAD.WIDE R18, R3, 0x2, R44 ;  /* 0x0000000203127825 */ /* 0x001fc800078e022c */
[C---:B-1----:R-:W-:Y:S01]  /*ed80*/  IMAD.WIDE R16, R3.reuse, 0x2, R24 ;  /* 0x0000000203107825 */ /* 0x042fe200078e0218 */
[----:B------:R4:W3:Y:S03]  /*ed90*/  LDG.E.U16 R44, desc[UR60][R18.64] ;  /* 0x0000003c122c7981 */ /* 0x0008e6000c1e1500 */
[C---:B------:R-:W-:Y:S01]  /*eda0*/  IMAD.WIDE R168, R3.reuse, 0x2, R42 ;  /* 0x0000000203a87825 */ /* 0x040fe200078e022a */
[----:B------:R0:W3:Y:S04]  /*edb0*/  LDG.E.U16 R25, desc[UR60][R20.64] ;  /* 0x0000003c14197981 */ /* 0x0000e8000c1e1500 */
[----:B------:R1:W3:Y:S01]  /*edc0*/  LDG.E.U16 R43, desc[UR60][R168.64] ;  /* 0x0000003ca82b7981 */ /* 0x0002e2000c1e1500 */
[----:B----4-:R-:W-:-:S03]  /*edd0*/  IMAD.WIDE R18, R3, 0x2, R8 ;  /* 0x0000000203127825 */ /* 0x010fc600078e0208 */
[----:B------:R-:W4:Y:S01]  /*ede0*/  LDG.E.U16 R24, desc[UR60][R16.64] ;  /* 0x0000003c10187981 */ /* 0x000f22000c1e1500 */
[----:B0-----:R-:W-:-:S03]  /*edf0*/  IMAD.WIDE R20, R3, 0x2, R14 ;  /* 0x0000000203147825 */ /* 0x001fc600078e020e */
[----:B------:R-:W4:Y:S01]  /*ee00*/  LDL.64 R8, [R1+0x4e8] ;  /* 0x0004e80001087983 */ /* 0x000f220000100a00 */
[----:B-1----:R-:W-:-:S03]  /*ee10*/  IMAD.WIDE R168, R3, 0x2, R60 ;  /* 0x0000000203a87825 */ /* 0x002fc600078e023c */
[----:B------:R0:W4:Y:S04]  /*ee20*/  LDG.E.U16 R42, desc[UR60][R20.64] ;  /* 0x0000003c142a7981 */ /* 0x000128000c1e1500 */
[----:B------:R-:W4:Y:S01]  /*ee30*/  LDL.64 R60, [R1+0x4d0] ;  /* 0x0004d000013c7983 */ /* 0x000f220000100a00 */
[----:B--2---:R-:W-:-:S03]  /*ee40*/  IMAD.WIDE R22, R3, 0x2, R10 ;  /* 0x0000000203167825 */ /* 0x004fc600078e020a */
[----:B------:R-:W2:Y:S01]  /*ee50*/  LDL.64 R10, [R1+0x510] ;  /* 0x00051000010a7983 */ /* 0x000ea20000100a00 */
[----:B0-----:R-:W-:-:S03]  /*ee60*/  IMAD.WIDE R20, R3, 0x2, R58 ;  /* 0x0000000203147825 */ /* 0x001fc600078e023a */
[----:B------:R-:W4:Y:S04]  /*ee70*/  LDL.64 R58, [R1+0x4b8] ;  /* 0x0004b800013a7983 */ /* 0x000f280000100a00 */
[----:B------:R0:W4:Y:S02]  /*ee80*/  LDG.E.U16 R45, desc[UR60][R22.64] ;  /* 0x0000003c162d7981 */ /* 0x000124000c1e1500 */
[----:B0-----:R-:W-:-:S05]  /*ee90*/  IMAD.WIDE R22, R3, 0x2, R40 ;  /* 0x0000000203167825 */ /* 0x001fca00078e0228 */
[----:B------:R0:W4:Y:S02]  /*eea0*/  LDG.E.U16 R14, desc[UR60][R22.64] ;  /* 0x0000003c160e7981 */ /* 0x000124000c1e1500 */
[C---:B0-----:R-:W-:Y:S02]  /*eeb0*/  IMAD.WIDE R22, R3.reuse, 0x2, R70 ;  /* 0x0000000203167825 */ /* 0x041fe400078e0246 */
[----:B------:R-:W4:Y:S04]  /*eec0*/  LDL.64 R70, [R1+0x498] ;  /* 0x0004980001467983 */ /* 0x000f280000100a00 */
[----:B------:R0:W4:Y:S02]  /*eed0*/  LDG.E.U16 R40, desc[UR60][R22.64] ;  /* 0x0000003c16287981 */ /* 0x000124000c1e1500 */
[----:B0-----:R-:W-:-:S02]  /*eee0*/  IMAD.WIDE R22, R3, 0x2, R74 ;  /* 0x0000000203167825 */ /* 0x001fc400078e024a */
[----:B------:R-:W4:Y:S01]  /*eef0*/  LDL.64 R74, [R1+0x468] ;  /* 0x00046800014a7983 */ /* 0x000f220000100a00 */
[----:B------:R-:W-:Y:S01]  /*ef00*/  R2UR UR41, R37 ;  /* 0x00000000252972ca */ /* 0x000fe200000e0000 */
[C---:B---3--:R-:W-:Y:S02]  /*ef10*/  IMAD.WIDE R16, R3.reuse, 0x2, R12 ;  /* 0x0000000203107825 */ /* 0x048fe400078e020c */
[----:B------:R0:W3:Y:S04]  /*ef20*/  LDG.E.U16 R13, desc[UR60][R18.64] ;  /* 0x0000003c120d7981 */ /* 0x0000e8000c1e1500 */
[----:B------:R1:W3:Y:S04]  /*ef30*/  LDG.E.U16 R12, desc[UR60][R168.64] ;  /* 0x0000003ca80c7981 */ /* 0x0002e8000c1e1500 */
[----:B------:R-:W3:Y:S01]  /*ef40*/  LDG.E.U16 R41, desc[UR60][R16.64] ;  /* 0x0000003c10297981 */ /* 0x000ee2000c1e1500 */
[----:B0-----:R-:W-:-:S04]  /*ef50*/  IMAD.WIDE R18, R3, 0x2, R38 ;  /* 0x0000000203127825 */ /* 0x001fc800078e0226 */
[C---:B-1----:R-:W-:Y:S01]  /*ef60*/  IMAD.WIDE R168, R3.reuse, 0x2, R68 ;  /* 0x0000000203a87825 */ /* 0x042fe200078e0244 */
[----:B------:R0:W3:Y:S04]  /*ef70*/  LDG.E.U16 R39, desc[UR60][R18.64] ;  /* 0x0000003c12277981 */ /* 0x0000e8000c1e1500 */
[----:B------:R-:W3:Y:S04]  /*ef80*/  LDL.64 R68, [R1+0x488] ;  /* 0x0004880001447983 */ /* 0x000ee80000100a00 */
[----:B------:R1:W3:Y:S01]  /*ef90*/  LDG.E.U16 R38, desc[UR60][R168.64] ;  /* 0x0000003ca8267981 */ /* 0x0002e2000c1e1500 */
[----:B0-----:R-:W-:-:S03]  /*efa0*/  IMAD.WIDE R18, R3, 0x2, R66 ;  /* 0x0000000203127825 */ /* 0x001fc600078e0242 */
[----:B------:R-:W3:Y:S01]  /*efb0*/  LDL.64 R66, [R1+0x458] ;  /* 0x0004580001427983 */ /* 0x000ee20000100a00 */
[----:B-1----:R-:W-:-:S03]  /*efc0*/  IMAD.WIDE R168, R3, 0x2, R64 ;  /* 0x0000000203a87825 */ /* 0x002fc600078e0240 */
[----:B------:R-:W3:Y:S04]  /*efd0*/  LDL.64 R64, [R1+0x438] ;  /* 0x0004380001407983 */ /* 0x000ee80000100a00 */
[----:B------:R-:W3:Y:S01]  /*efe0*/  LDG.E.U16 R7, desc[UR60][R168.64] ;  /* 0x0000003ca8077981 */ /* 0x000ee2000c1e1500 */
[----:B--2---:R-:W-:-:S03]  /*eff0*/  IMAD.WIDE R16, R3, 0x2, R10 ;  /* 0x0000000203107825 */ /* 0x004fc600078e020a */
[----:B------:R0:W2:Y:S04]  /*f000*/  LDG.E.U16 R11, desc[UR60][R20.64] ;  /* 0x0000003c140b7981 */ /* 0x0000a8000c1e1500 */
[----:B------:R4:W2:Y:S01]  /*f010*/  LDG.E.U16 R10, desc[UR60][R16.64] ;  /* 0x0000003c100a7981 */ /* 0x0008a2000c1e1500 */
[----:B0-----:R-:W-:-:S03]  /*f020*/  IMAD.WIDE R20, R3, 0x2, R72 ;  /* 0x0000000203147825 */ /* 0x001fc600078e0248 */
[----:B------:R-:W2:Y:S01]  /*f030*/  LDL.64 R72, [R1+0x448] ;  /* 0x0004480001487983 */ /* 0x000ea20000100a00 */
        /* <DEDUP_REMOVED lines=8> */
[----:B------:R-:W-:-:S03]  /*f0c0*/  IMAD.WIDE R16, R3, 0x2, R58 ;  /* 0x0000000203107825 */ /* 0x000fc600078e023a */
[----:B------:R-:W4:Y:S01]  /*f0d0*/  LDL.64 R58, [R1+0x408] ;  /* 0x00040800013a7983 */ /* 0x000f220000100a00 */
[----:B------:R-:W-:-:S03]  /*f0e0*/  IMAD.WIDE R168, R3, 0x2, R78 ;  /* 0x0000000203a87825 */ /* 0x000fc600078e024e */
[----:B------:R0:W4:Y:S04]  /*f0f0*/  LDG.E.U16 R251, desc[UR60][R22.64] ;  /* 0x0000003c16fb7981 */ /* 0x000128000c1e1500 */
[----:B------:R-:W4:Y:S04]  /*f100*/  LDG.E.U16 R4, desc[UR60][R20.64] ;  /* 0x0000003c14047981 */ /* 0x000f28000c1e1500 */
[----:B------:R1:W4:Y:S01]  /*f110*/  LDG.E.U16 R8, desc[UR60][R18.64] ;  /* 0x0000003c12087981 */ /* 0x000322000c1e1500 */
[----:B0-----:R-:W-:-:S03]  /*f120*/  IMAD.WIDE R22, R3, 0x2, R70 ;  /* 0x0000000203167825 */ /* 0x001fc600078e0246 */
[----:B------:R-:W4:Y:S04]  /*f130*/  LDL.64 R70, [R1+0x3e8] ;  /* 0x0003e80001467983 */ /* 0x000f280000100a00 */
[----:B------:R-:W4:Y:S01]  /*f140*/  LDG.E.U16 R248, desc[UR60][R168.64] ;  /* 0x0000003ca8f87981 */ /* 0x000f22000c1e1500 */
[----:B-1----:R-:W-:-:S03]  /*f150*/  IMAD.WIDE R18, R3, 0x2, R80 ;  /* 0x0000000203127825 */ /* 0x002fc600078e0250 */
[----:B------:R-:W4:Y:S04]  /*f160*/  LDL.64 R78, [R1+0x3f8] ;  /* 0x0003f800014e7983 */ /* 0x000f280000100a00 */
[----:B------:R0:W4:Y:S04]  /*f170*/  LDG.E.U16 R250, desc[UR60][R18.64] ;  /* 0x0000003c12fa7981 */ /* 0x000128000c1e1500 */
[----:B------:R1:W4:Y:S04]  /*f180*/  LDG.E.U16 R249, desc[UR60][R16.64] ;  /* 0x0000003c10f97981 */ /* 0x000328000c1e1500 */
[----:B------:R-:W4:Y:S01]  /*f190*/  LDL.64 R80, [R1+0x3b8] ;  /* 0x0003b80001507983 */ /* 0x000f220000100a00 */
[----:B0-----:R-:W-:-:S03]  /*f1a0*/  IMAD.WIDE R18, R3, 0x2, R76 ;  /* 0x0000000203127825 */ /* 0x001fc600078e024c */
[----:B------:R-:W4:Y:S01]  /*f1b0*/  LDL.64 R76, [R1+0x3a8] ;  /* 0x0003a800014c7983 */ /* 0x000f220000100a00 */
[----:B-1----:R-:W-:-:S03]  /*f1c0*/  IMAD.WIDE R16, R3, 0x2, R74 ;  /* 0x0000000203107825 */ /* 0x002fc600078e024a */
[----:B------:R-:W4:Y:S04]  /*f1d0*/  LDL.64 R74, [R1+0x398] ;  /* 0x00039800014a7983 */ /* 0x000f280000100a00 */
[----:B------:R-:W4:Y:S04]  /*f1e0*/  LDG.E.U16 R247, desc[UR60][R22.64] ;  /* 0x0000003c16f77981 */ /* 0x000f28000c1e1500 */
[----:B------:R-:W4:Y:S04]  /*f1f0*/  LDG.E.U16 R245, desc[UR60][R18.64] ;  /* 0x0000003c12f57981 */ /* 0x000f28000c1e1500 */
[----:B------:R-:W4:Y:S01]  /*f200*/  LDG.E.U16 R244, desc[UR60][R16.64] ;  /* 0x0000003c10f47981 */ /* 0x000f22000c1e1500 */
[----:B---3--:R-:W-:-:S03]  /*f210*/  IMAD.WIDE R20, R3, 0x2, R68 ;  /* 0x0000000203147825 */ /* 0x008fc600078e0244 */
[----:B------:R-:W3:Y:S04]  /*f220*/  LDL.64 R68, [R1+0x3d8] ;  /* 0x0003d80001447983 */ /* 0x000ee80000100a00 */
[----:B------:R0:W3:Y:S01]  /*f230*/  LDG.E.U16 R246, desc[UR60][R20.64] ;  /* 0x0000003c14f67981 */ /* 0x0000e2000c1e1500 */
[----:B------:R-:W-:-:S03]  /*f240*/  IMAD.WIDE R168, R3, 0x2, R66 ;  /* 0x0000000203a87825 */ /* 0x000fc600078e0242 */
[----:B------:R-:W3:Y:S04]  /*f250*/  LDL.64 R66, [R1+0x388] ;  /* 0x0003880001427983 */ /* 0x000ee80000100a00 */
[----:B------:R-:W3:Y:S01]  /*f260*/  LDG.E.U16 R243, desc[UR60][R168.64] ;  /* 0x0000003ca8f37981 */ /* 0x000ee2000c1e1500 */
[----:B0-----:R-:W-:-:S03]  /*f270*/  IMAD.WIDE R20, R3, 0x2, R64 ;  /* 0x0000000203147825 */ /* 0x001fc600078e0240 */
[----:B------:R-:W3:Y:S04]  /*f280*/  LDL.64 R64, [R1+0x378] ;  /* 0x0003780001407983 */ /* 0x000ee80000100a00 */
[----:B------:R-:W3:Y:S01]  /*f290*/  LDG.E.U16 R241, desc[UR60][R20.64] ;  /* 0x0000003c14f17981 */ /* 0x000ee2000c1e1500 */
[----:B--2---:R-:W-:-:S03]  /*f2a0*/  IMAD.WIDE R22, R3, 0x2, R72 ;  /* 0x0000000203167825 */ /* 0x004fc600078e0248 */
[----:B------:R-:W2:Y:S04]  /*f2b0*/  LDL.64 R72, [R1+0x358] ;  /* 0x0003580001487983 */ /* 0x000ea80000100a00 */
[----:B------:R0:W2:Y:S01]  /*f2c0*/  LDG.E.U16 R242, desc[UR60][R22.64] ;  /* 0x0000003c16f27981 */ /* 0x0000a2000c1e1500 */
[----:B----4-:R-:W-:-:S03]  /*f2d0*/  IMAD.WIDE R18, R3, 0x2, R62 ;  /* 0x0000000203127825 */ /* 0x010fc600078e023e */
[----:B------:R-:W4:Y:S01]  /*f2e0*/  LDL.64 R62, [R1+0x368] ;  /* 0x00036800013e7983 */ /* 0x000f220000100a00 */
[----:B------:R-:W-:-:S03]  /*f2f0*/  IMAD.WIDE R16, R3, 0x2, R60 ;  /* 0x0000000203107825 */ /* 0x000fc600078e023c */
[----:B------:R-:W2:Y:S01]  /*f300*/  LDL.64 R60, [R1+0x348] ;  /* 0x00034800013c7983 */ /* 0x000ea20000100a00 */
[----:B0-----:R-:W-:-:S03]  /*f310*/  IMAD.WIDE R22, R3, 0x2, R58 ;  /* 0x0000000203167825 */ /* 0x001fc600078e023a */
[----:B------:R-:W2:Y:S04]  /*f320*/  LDL.64 R58, [R1+0x338] ;  /* 0x00033800013a7983 */ /* 0x000ea80000100a00 */
[----:B------:R0:W2:Y:S04]  /*f330*/  LDG.E.U16 R240, desc[UR60][R18.64] ;  /* 0x0000003c12f07981 */ /* 0x0000a8000c1e1500 */
[----:B------:R-:W2:Y:S01]  /*f340*/  LDG.E.U16 R239, desc[UR60][R16.64] ;  /* 0x0000003c10ef7981 */ /* 0x000ea2000c1e1500 */
[----:B------:R-:W-:-:S03]  /*f350*/  IMAD.WIDE R168, R3, 0x2, R82 ;  /* 0x0000000203a87825 */ /* 0x000fc600078e0252 */
[----:B------:R1:W2:Y:S01]  /*f360*/  LDG.E.U16 R237, desc[UR60][R22.64] ;  /* 0x0000003c16ed7981 */ /* 0x0002a2000c1e1500 */
[----:B0-----:R-:W-:-:S03]  /*f370*/  IMAD.WIDE R18, R3, 0x2, R70 ;  /* 0x0000000203127825 */ /* 0x001fc600078e0246 */
[----:B------:R-:W2:Y:S04]  /*f380*/  LDL.64 R70, [R1+0x318] ;  /* 0x0003180001467983 */ /* 0x000ea80000100a00 */
[----:B------:R-:W2:Y:S01]  /*f390*/  LDG.E.U16 R233, desc[UR60][R18.64] ;  /* 0x0000003c12e97981 */ /* 0x000ea2000c1e1500 */
[----:B------:R-:W-:-:S03]  /*f3a0*/  IMAD.WIDE R20, R3, 0x2, R78 ;  /* 0x0000000203147825 */ /* 0x000fc600078e024e */
[----:B------:R-:W2:Y:S04]  /*f3b0*/  LDL.64 R78, [R1+0x328] ;  /* 0x00032800014e7983 */ /* 0x000ea80000100a00 */
[----:B------:R0:W2:Y:S04]  /*f3c0*/  LDG.E.U16 R235, desc[UR60][R20.64] ;  /* 0x0000003c14eb7981 */ /* 0x0000a8000c1e1500 */
[----:B------:R-:W2:Y:S01]  /*f3d0*/  LDG.E.U16 R229, desc[UR60][R168.64] ;  /* 0x0000003ca8e57981 */ /* 0x000ea2000c1e1500 */
[----:B-1----:R-:W-:Y:S01]  /*f3e0*/  IMAD.WIDE R22, R3, 0x2, R80 ;  /* 0x0000000203167825 */ /* 0x002fe200078e0250 */
[----:B------:R-:W-:-:S02]  /*f3f0*/  R2UR UR58, R0 ;  /* 0x00000000003a72ca */ /* 0x000fc400000e0000 */
[----:B------:R-:W-:Y:S01]  /*f400*/  R2UR UR11, R148 ;  /* 0x00000000940b72ca */ /* 0x000fe200000e0000 */
[C---:B0-----:R-:W-:Y:S01]  /*f410*/  IMAD.WIDE R20, R3.reuse, 0x2, R76 ;  /* 0x0000000203147825 */ /* 0x041fe200078e024c */
[----:B------:R-:W2:Y:S03]  /*f420*/  LDG.E.U16 R227, desc[UR60][R22.64] ;  /* 0x0000003c16e37981 */ /* 0x000ea6000c1e1500 */
[----:B------:R-:W-:Y:S01]  /*f430*/  IMAD.WIDE R18, R3, 0x2, R74 ;  /* 0x0000000203127825 */ /* 0x000fe200078e024a */
[----:B------:R-:W2:Y:S04]  /*f440*/  LDL.64 R76, [R1+0x2f8] ;  /* 0x0002f800014c7983 */ /* 0x000ea80000100a00 */
[----:B------:R-:W2:Y:S04]  /*f450*/  LDL.64 R74, [R1+0x2e8] ;  /* 0x0002e800014a7983 */ /* 0x000ea80000100a00 */
[----:B------:R-:W2:Y:S04]  /*f460*/  LDG.E.U16 R223, desc[UR60][R18.64] ;  /* 0x0000003c12df7981 */ /* 0x000ea8000c1e1500 */
[----:B------:R-:W2:Y:S01]  /*f470*/  LDG.E.U16 R225, desc[UR60][R20.64] ;  /* 0x0000003c14e17981 */ /* 0x000ea2000c1e1500 */
[----:B------:R-:W-:-:S02]  /*f480*/  R2UR UR10, R149 ;  /* 0x00000000950a72ca */ /* 0x000fc400000e0000 */
[----:B------:R-:W-:Y:S02]  /*f490*/  R2UR UR9, R150 ;  /* 0x00000000960972ca */ /* 0x000fe400000e0000 */
[----:B------:R-:W-:Y:S01]  /*f4a0*/  R2UR UR8, R151 ;  /* 0x00000000970872ca */ /* 0x000fe200000e0000 */
[----:B------:R-:W-:Y:S02]  /*f4b0*/  WARPGROUP.DEPBAR.LE gsb0, 0x0 ;  /* 0x00008000000079c5 */ /* 0x000fe40000010000 */
[----:B------:R-:W-:Y:S01]  /*f4c0*/  R2UR UR21, R57 ;  /* 0x00000000391572ca */ /* 0x000fe200000e0000 */
[----:B------:R-:W2:Y:S04]  /*f4d0*/  LDL.64 R82, [R1+0x300] ;  /* 0x0003000001527983 */ /* 0x000ea80000100a00 */
[----:B------:R-:W2:Y:S01]  /*f4e0*/  LDL.64 R80, [R1+0x2f0] ;  /* 0x0002f00001507983 */ /* 0x000ea20000100a00 */
        /* <DEDUP_REMOVED lines=8> */
[----:B----4-:R-:W-:-:S04]  /*f570*/  IMAD.WIDE R22, R3, 0x2, R62 ;  /* 0x0000000203167825 */ /* 0x010fc800078e023e */
[C---:B--2---:R-:W-:Y:S01]  /*f580*/  IMAD.WIDE R18, R3.reuse, 0x2, R60 ;  /* 0x0000000203127825 */ /* 0x044fe200078e023c */
[----:B------:R-:W2:Y:S03]  /*f590*/  LDL.64 R62, [R1+0x4b0] ;  /* 0x0004b000013e7983 */ /* 0x000ea60000100a00 */
[C---:B0-----:R-:W-:Y:S01]  /*f5a0*/  IMAD.WIDE R16, R3.reuse, 0x2, R58 ;  /* 0x0000000203107825 */ /* 0x041fe200078e023a */
[----:B------:R-:W4:Y:S04]  /*f5b0*/  LDL.64 R60, [R1+0x490] ;  /* 0x00049000013c7983 */ /* 0x000f280000100a00 */
[----:B------:R-:W4:Y:S01]  /*f5c0*/  LDL.64 R58, [R1+0x480] ;  /* 0x00048000013a7983 */ /* 0x000f220000100a00 */
[----:B------:R-:W-:-:S03]  /*f5d0*/  IMAD.WIDE R20, R3, 0x2, R72 ;  /* 0x0000000203147825 */ /* 0x000fc600078e0248 */
[----:B------:R0:W4:Y:S04]  /*f5e0*/  LDG.E.U16 R214, desc[UR60][R18.64] ;  /* 0x0000003c12d67981 */ /* 0x000128000c1e1500 */
[----:B------:R-:W4:Y:S04]  /*f5f0*/  LDG.E.U16 R212, desc[UR60][R16.64] ;  /* 0x0000003c10d47981 */ /* 0x000f28000c1e1500 */
[----:B------:R-:W4:Y:S01]  /*f600*/  LDL.64 R72, [R1+0x4a0] ;  /* 0x0004a00001487983 */ /* 0x000f220000100a00 */
[----:B0-----:R-:W-:-:S03]  /*f610*/  IMAD.WIDE R18, R3, 0x2, R70 ;  /* 0x0000000203127825 */ /* 0x001fc600078e0246 */
[----:B------:R-:W4:Y:S04]  /*f620*/  LDL.64 R70, [R1+0x460] ;  /* 0x0004600001467983 */ /* 0x000f280000100a00 */
[----:B------:R0:W4:Y:S04]  /*f630*/  LDG.E.U16 R215, desc[UR60][R20.64] ;  /* 0x0000003c14d77981 */ /* 0x000128000c1e1500 */
[----:B------:R1:W4:Y:S04]  /*f640*/  LDG.E.U16 R208, desc[UR60][R18.64] ;  /* 0x0000003c12d07981 */ /* 0x000328000c1e1500 */
[----:B------:R-:W4:Y:S01]  /*f650*/  LDG.E.U16 R217, desc[UR60][R22.64] ;  /* 0x0000003c16d97981 */ /* 0x000f22000c1e1500 */
[----:B0-----:R-:W-:-:S03]  /*f660*/  IMAD.WIDE R20, R3, 0x2, R78 ;  /* 0x0000000203147825 */ /* 0x001fc600078e024e */
[----:B------:R-:W4:Y:S04]  /*f670*/  LDL.64 R78, [R1+0x470] ;  /* 0x00047000014e7983 */ /* 0x000f280000100a00 */
[----:B------:R0:W4:Y:S04]  /*f680*/  LDG.E.U16 R209, desc[UR60][R20.64] ;  /* 0x0000003c14d17981 */ /* 0x000128000c1e1500 */
[----:B------:R-:W4:Y:S01]  /*f690*/  LDL.64 R22, [R1+0x2c0] ;  /* 0x0002c00001167983 */ /* 0x000f220000100a00 */
[----:B-1----:R-:W-:-:S03]  /*f6a0*/  IMAD.WIDE R18, R3, 0x2, R74 ;  /* 0x0000000203127825 */ /* 0x002fc600078e024a */
[----:B------:R-:W4:Y:S01]  /*f6b0*/  LDL.64 R74, [R1+0x420] ;  /* 0x00042000014a7983 */ /* 0x000f220000100a00 */
[----:B0-----:R-:W-:-:S03]  /*f6c0*/  IMAD.WIDE R20, R3, 0x2, R76 ;  /* 0x0000000203147825 */ /* 0x001fc600078e024c */
[----:B------:R-:W4:Y:S04]  /*f6d0*/  LDL.64 R76, [R1+0x440] ;  /* 0x00044000014c7983 */ /* 0x000f280000100a00 */
[----:B------:R-:W4:Y:S04]  /*f6e0*/  LDG.E.U16 R2, desc[UR60][R18.64] ;  /* 0x0000003c12027981 */ /* 0x000f28000c1e1500 */
[----:B------:R-:W4:Y:S01]  /*f6f0*/  LDG.E.U16 R206, desc[UR60][R20.64] ;  /* 0x0000003c14ce7981 */ /* 0x000f22000c1e1500 */
[----:B------:R-:W-:-:S03]  /*f700*/  WARPGROUP.ARRIVE ;  /* 0x00000000000079c5 */ /* 0x000fc60000000000 */
[----:B------:R-:W4:Y:S03]  /*f710*/  LDG.E.U16 R219, desc[UR60][R168.64] ;  /* 0x0000003ca8db7981 */ /* 0x000f26000c1e1500 */
[----:B------:R-:W-:Y:S01]  /*f720*/  HGMMA.64x32x16.F32.BF16 R152, gdesc[UR8].tnspA, R152, gsb0 ;  /* 0x20600000089879f0 */ /* 0x000fe20008001898 */
[C---:B---3--:R-:W-:Y:S02]  /*f730*/  IMAD.WIDE R16, R3.reuse, 0x2, R68 ;  /* 0x0000000203107825 */ /* 0x048fe400078e0244 */
[----:B------:R-:W3:Y:S04]  /*f740*/  LDL.64 R68, [R1+0x450] ;  /* 0x0004500001447983 */ /* 0x000ee80000100a00 */
[----:B------:R0:W3:Y:S02]  /*f750*/  LDG.E.U16 R207, desc[UR60][R16.64] ;  /* 0x0000003c10cf7981 */ /* 0x0000e4000c1e1500 */
[----:B0-----:R-:W-:-:S02]  /*f760*/  IMAD.WIDE R16, R3, 0x2, R66 ;  /* 0x0000000203107825 */ /* 0x001fc400078e0242 */
[----:B------:R-:W3:Y:S02]  /*f770*/  LDL.64 R66, [R1+0x430] ;  /* 0x0004300001427983 */ /* 0x000ee40000100a00 */
[C---:B------:R-:W-:Y:S02]  /*f780*/  IMAD.WIDE R18, R3.reuse, 0x2, R64 ;  /* 0x0000000203127825 */ /* 0x040fe400078e0240 */
[----:B------:R2:W3:Y:S04]  /*f790*/  LDG.E.U16 R0, desc[UR60][R16.64] ;  /* 0x0000003c10007981 */ /* 0x0004e8000c1e1500 */
[----:B------:R-:W3:Y:S04]  /*f7a0*/  LDL.64 R64, [R1+0x410] ;  /* 0x0004100001407983 */ /* 0x000ee80000100a00 */
[----:B------:R4:W3:Y:S01]  /*f7b0*/  LDG.E.U16 R238, desc[UR60][R18.64] ;  /* 0x0000003c12ee7981 */ /* 0x0008e2000c1e1500 */
[----:B--2---:R-:W-:-:S03]  /*f7c0*/  IMAD.WIDE R16, R3, 0x2, R62 ;  /* 0x0000000203107825 */ /* 0x004fc600078e023e */
[----:B------:R-:W2:Y:S01]  /*f7d0*/  LDL.64 R62, [R1+0x2b0] ;  /* 0x0002b000013e7983 */ /* 0x000ea20000100a00 */
[----:B----4-:R-:W-:-:S03]  /*f7e0*/  IMAD.WIDE R18, R3, 0x2, R60 ;  /* 0x0000000203127825 */ /* 0x010fc600078e023c */
[----:B------:R0:W4:Y:S04]  /*f7f0*/  LDG.E.U16 R236, desc[UR60][R16.64] ;  /* 0x0000003c10ec7981 */ /* 0x000128000c1e1500 */
[----:B------:R-:W4:Y:S04]  /*f800*/  LDL.64 R60, [R1+0x3f0] ;  /* 0x0003f000013c7983 */ /* 0x000f280000100a00 */
[----:B------:R1:W4:Y:S01]  /*f810*/  LDG.E.U16 R232, desc[UR60][R18.64] ;  /* 0x0000003c12e87981 */ /* 0x000322000c1e1500 */
[----:B0-----:R-:W-:-:S03]  /*f820*/  IMAD.WIDE R16, R3, 0x2, R58 ;  /* 0x0000000203107825 */ /* 0x001fc600078e023a */
[----:B------:R-:W4:Y:S01]  /*f830*/  LDL.64 R58, [R1+0x3e0] ;  /* 0x0003e000013a7983 */ /* 0x000f220000100a00 */
[----:B------:R-:W-:-:S03]  /*f840*/  IMAD.WIDE R20, R3, 0x2, R72 ;  /* 0x0000000203147825 */ /* 0x000fc600078e0248 */
[----:B------:R-:W4:Y:S01]  /*f850*/  LDL.64 R72, [R1+0x400] ;  /* 0x0004000001487983 */ /* 0x000f220000100a00 */
[----:B-1----:R-:W-:-:S03]  /*f860*/  IMAD.WIDE R18, R3, 0x2, R70 ;  /* 0x0000000203127825 */ /* 0x002fc600078e0246 */
[----:B------:R0:W4:Y:S04]  /*f870*/  LDG.E.U16 R234, desc[UR60][R20.64] ;  /* 0x0000003c14ea7981 */ /* 0x000128000c1e1500 */
[----:B------:R-:W4:Y:S04]  /*f880*/  LDG.E.U16 R230, desc[UR60][R16.64] ;  /* 0x0000003c10e67981 */ /* 0x000f28000c1e1500 */
[----:B------:R-:W4:Y:S04]  /*f890*/  LDG.E.U16 R226, desc[UR60][R18.64] ;  /* 0x0000003c12e27981 */ /* 0x000f28000c1e1500 */
[----:B------:R-:W4:Y:S01]  /*f8a0*/  LDL.64 R70, [R1+0x2a0] ;  /* 0x0002a00001467983 */ /* 0x000f220000100a00 */
[----:B0-----:R-:W-:Y:S01]  /*f8b0*/  IMAD.WIDE R20, R3, 0x2, R78 ;  /* 0x0000000203147825 */ /* 0x001fe200078e024e */
[----:B------:R-:W-:-:S02]  /*f8c0*/  WARPGROUP.DEPBAR.LE gsb0, 0x0 ;  /* 0x00008000000079c5 */ /* 0x000fc40000010000 */
[----:B------:R-:W4:Y:S04]  /*f8d0*/  LDL.64 R78, [R1+0x270] ;  /* 0x00027000014e7983 */ /* 0x000f280000100a00 */
[----:B------:R0:W4:Y:S02]  /*f8e0*/  LDG.E.U16 R228, desc[UR60][R20.64] ;  /* 0x0000003c14e47981 */ /* 0x000124000c1e1500 */
[C---:B0-----:R-:W-:Y:S02]  /*f8f0*/  IMAD.WIDE R20, R3.reuse, 0x2, R76 ;  /* 0x0000000203147825 */ /* 0x041fe400078e024c */
[----:B------:R-:W4:Y:S02]  /*f900*/  LDL.64 R76, [R1+0x260] ;  /* 0x00026000014c7983 */ /* 0x000f240000100a00 */
[----:B---3--:R-:W-:-:S04]  /*f910*/  IMAD.WIDE R16, R3, 0x2, R68 ;  /* 0x0000000203107825 */ /* 0x008fc800078e0244 */
[----:B------:R-:W-:Y:S01]  /*f920*/  IMAD.WIDE R18, R3, 0x2, R66 ;  /* 0x0000000203127825 */ /* 0x000fe200078e0242 */
[----:B------:R-:W3:Y:S04]  /*f930*/  LDL.64 R68, [R1+0x290] ;  /* 0x0002900001447983 */ /* 0x000ee80000100a00 */
[----:B------:R-:W3:Y:S04]  /*f940*/  LDL.64 R66, [R1+0x280] ;  /* 0x0002800001427983 */ /* 0x000ee80000100a00 */
[----:B------:R0:W3:Y:S04]  /*f950*/  LDG.E.U16 R224, desc[UR60][R16.64] ;  /* 0x0000003c10e07981 */ /* 0x0000e8000c1e1500 */
[----:B------:R1:W3:Y:S01]  /*f960*/  LDG.E.U16 R220, desc[UR60][R18.64] ;  /* 0x0000003c12dc7981 */ /* 0x0002e2000c1e1500 */
[----:B------:R-:W-:-:S03]  /*f970*/  WARPGROUP.ARRIVE ;  /* 0x00000000000079c5 */ /* 0x000fc60000000000 */
[----:B------:R-:W3:Y:S01]  /*f980*/  LDG.E.U16 R222, desc[UR60][R20.64] ;  /* 0x0000003c14de7981 */ /* 0x000ee2000c1e1500 */
[C---:B0-----:R-:W-:Y:S02]  /*f990*/  IMAD.WIDE R16, R3.reuse, 0x2, R22 ;  /* 0x0000000203107825 */ /* 0x041fe400078e0216 */
[----:B------:R-:W-:Y:S01]  /*f9a0*/  HGMMA.64x32x16.F32.BF16 R152, gdesc[UR12].tnspA, R152, gsb0 ;  /* 0x206000000c9879f0 */ /* 0x000fe20008001898 */
[----:B------:R-:W3:Y:S01]  /*f9b0*/  LDL.64 R22, [R1+0x250] ;  /* 0x0002500001167983 */ /* 0x000ee20000100a00 */
[----:B-1----:R-:W-:-:S03]  /*f9c0*/  IMAD.WIDE R18, R3, 0x2, R64 ;  /* 0x0000000203127825 */ /* 0x002fc600078e0240 */
[----:B------:R2:W3:Y:S04]  /*f9d0*/  LDG.E.U16 R15, desc[UR60][R16.64] ;  /* 0x0000003c100f7981 */ /* 0x0004e8000c1e1500 */
[----:B------:R-:W3:Y:S04]  /*f9e0*/  LDL.64 R64, [R1+0x240] ;  /* 0x0002400001407983 */ /* 0x000ee80000100a00 */
[----:B------:R4:W3:Y:S01]  /*f9f0*/  LDG.E.U16 R216, desc[UR60][R18.64] ;  /* 0x0000003c12d87981 */ /* 0x0008e2000c1e1500 */
[----:B--2---:R-:W-:-:S03]  /*fa00*/  IMAD.WIDE R16, R3, 0x2, R62 ;  /* 0x0000000203107825 */ /* 0x004fc600078e023e */
[----:B------:R-:W2:Y:S04]  /*fa10*/  LDL.64 R62, [R1+0x230] ;  /* 0x00023000013e7983 */ /* 0x000ea80000100a00 */
[----:B------:R0:W2:Y:S01]  /*fa20*/  LDG.E.U16 R197, desc[UR60][R16.64] ;  /* 0x0000003c10c57981 */ /* 0x0000a2000c1e1500 */
[----:B----4-:R-:W-:-:S03]  /*fa30*/  IMAD.WIDE R18, R3, 0x2, R60 ;  /* 0x0000000203127825 */ /* 0x010fc600078e023c */
[----:B------:R-:W4:Y:S01]  /*fa40*/  LDL.64 R60, [R1+0x3b0] ;  /* 0x0003b000013c7983 */ /* 0x000f220000100a00 */
[----:B------:R-:W-:-:S03]  /*fa50*/  IMAD.WIDE R20, R3, 0x2, R74 ;  /* 0x0000000203147825 */ /* 0x000fc600078e024a */
[----:B------:R-:W4:Y:S01]  /*fa60*/  LDL.64 R74, [R1+0x3d0] ;  /* 0x0003d000014a7983 */ /* 0x000f220000100a00 */
[----:B0-----:R-:W-:-:S03]  /*fa70*/  IMAD.WIDE R16, R3, 0x2, R58 ;  /* 0x0000000203107825 */ /* 0x001fc600078e023a */
[----:B------:R-:W4:Y:S04]  /*fa80*/  LDL.64 R58, [R1+0x3a0] ;  /* 0x0003a000013a7983 */ /* 0x000f280000100a00 */
[----:B------:R0:W4:Y:S01]  /*fa90*/  LDG.E.U16 R218, desc[UR60][R20.64] ;  /* 0x0000003c14da7981 */ /* 0x000122000c1e1500 */
[----:B------:R-:W-:Y:S02]  /*faa0*/  WARPGROUP.DEPBAR.LE gsb0, 0x0 ;  /* 0x00008000000079c5 */ /* 0x000fe40000010000 */
[----:B------:R-:W-:Y:S01]  /*fab0*/  WARPGROUP.ARRIVE ;  /* 0x00000000000079c5 */ /* 0x000fe20000000000 */
[----:B------:R-:W4:Y:S04]  /*fac0*/  LDG.E.U16 R211, desc[UR60][R18.64] ;  /* 0x0000003c12d37981 */ /* 0x000f28000c1e1500 */
[----:B------:R-:W4:Y:S01]  /*fad0*/  LDG.E.U16 R210, desc[UR60][R16.64] ;  /* 0x0000003c10d27981 */ /* 0x000f22000c1e1500 */
[----:B------:R-:W-:Y:S01]  /*fae0*/  HGMMA.64x32x16.F32.BF16 R152, gdesc[UR16].tnspA, R152, gsb0 ;  /* 0x20600000109879f0 */ /* 0x000fe20008001898 */
[----:B0-----:R-:W-:-:S02]  /*faf0*/  IMAD.WIDE R20, R3, 0x2, R72 ;  /* 0x0000000203147825 */ /* 0x001fc400078e0248 */
[----:B------:R-:W4:Y:S04]  /*fb00*/  LDL.64 R72, [R1+0x3c0] ;  /* 0x0003c00001487983 */ /* 0x000f280000100a00 */
[----:B------:R0:W4:Y:S02]  /*fb10*/  LDG.E.U16 R213, desc[UR60][R20.64] ;  /* 0x0000003c14d57981 */ /* 0x000124000c1e1500 */
[----:B0-----:R-:W-:Y:S02]  /*fb20*/  IMAD.WIDE R20, R3, 0x2, R70 ;  /* 0x0000000203147825 */ /* 0x001fe400078e0246 */
[----:B------:R-:W4:Y:S04]  /*fb30*/  LDL.64 R70, [R1+0x390] ;  /* 0x0003900001467983 */ /* 0x000f280000100a00 */
[----:B------:R-:W4:Y:S01]  /*fb40*/  LDG.E.U16 R203, desc[UR60][R20.64] ;  /* 0x0000003c14cb7981 */ /* 0x000f22000c1e1500 */
[----:B------:R-:W-:-:S02]  /*fb50*/  WARPGROUP.DEPBAR.LE gsb0, 0x0 ;  /* 0x00008000000079c5 */ /* 0x000fc40000010000 */
[----:B------:R-:W-:-:S06]  /*fb60*/  WARPGROUP.ARRIVE ;  /* 0x00000000000079c5 */ /* 0x000fcc0000000000 */
[----:B------:R-:W-:Y:S01]  /*fb70*/  HGMMA.64x32x16.F32.BF16 R152, gdesc[UR20].tnspA, R152, gsb0 ;  /* 0x20600000149879f0 */ /* 0x000fe20008001898 */
[C---:B---3--:R-:W-:Y:S02]  /*fb80*/  IMAD.WIDE R18, R3.reuse, 0x2, R68 ;  /* 0x0000000203127825 */ /* 0x048fe400078e0244 */
[----:B------:R-:W3:Y:S02]  /*fb90*/  LDL.64 R68, [R1+0x380] ;  /* 0x0003800001447983 */ /* 0x000ee40000100a00 */
[C---:B------:R-:W-:Y:S02]  /*fba0*/  IMAD.WIDE R16, R3.reuse, 0x2, R66 ;  /* 0x0000000203107825 */ /* 0x040fe400078e0242 */
[----:B------:R0:W3:Y:S04]  /*fbb0*/  LDG.E.U16 R204, desc[UR60][R18.64] ;  /* 0x0000003c12cc7981 */ /* 0x0000e8000c1e1500 */
[----:B------:R1:W3:Y:S04]  /*fbc0*/  LDG.E.U16 R201, desc[UR60][R16.64] ;  /* 0x0000003c10c97981 */ /* 0x0002e8000c1e1500 */
[----:B------:R-:W3:Y:S01]  /*fbd0*/  LDL.64 R66, [R1+0x370] ;  /* 0x0003700001427983 */ /* 0x000ee20000100a00 */
[----:B0-----:R-:W-:Y:S01]  /*fbe0*/  IMAD.WIDE R18, R3, 0x2, R76 ;  /* 0x0000000203127825 */ /* 0x001fe200078e024c */
[----:B------:R-:W-:-:S02]  /*fbf0*/  WARPGROUP.DEPBAR.LE gsb0, 0x0 ;  /* 0x00008000000079c5 */ /* 0x000fc40000010000 */
[----:B------:R-:W3:Y:S01]  /*fc00*/  LDL.64 R76, [R1+0x2c8] ;  /* 0x0002c800014c7983 */ /* 0x000ee20000100a00 */
[----:B-1----:R-:W-:-:S03]  /*fc10*/  IMAD.WIDE R16, R3, 0x2, R22 ;  /* 0x0000000203107825 */ /* 0x002fc600078e0216 */
[----:B------:R-:W3:Y:S04]  /*fc20*/  LDL.64 R22, [R1+0x360] ;  /* 0x0003600001167983 */ /* 0x000ee80000100a00 */
[----:B------:R0:W3:Y:S04]  /*fc30*/  LDG.E.U16 R196, desc[UR60][R18.64] ;  /* 0x0000003c12c47981 */ /* 0x0000e8000c1e1500 */
[----:B------:R2:W3:Y:S01]  /*fc40*/  LDG.E.U16 R194, desc[UR60][R16.64] ;  /* 0x0000003c10c27981 */ /* 0x0004e2000c1e1500 */
[----:B0-----:R-:W-:-:S03]  /*fc50*/  IMAD.WIDE R18, R3, 0x2, R64 ;  /* 0x0000000203127825 */ /* 0x001fc600078e0240 */
[----:B------:R-:W3:Y:S04]  /*fc60*/  LDL.64 R64, [R1+0x350] ;  /* 0x0003500001407983 */ /* 0x000ee80000100a00 */
[----:B------:R4:W3:Y:S01]  /*fc70*/  LDG.E.U16 R192, desc[UR60][R18.64] ;  /* 0x0000003c12c07981 */ /* 0x0008e2000c1e1500 */
[----:B--2---:R-:W-:-:S03]  /*fc80*/  IMAD.WIDE R16, R3, 0x2, R62 ;  /* 0x0000000203107825 */ /* 0x004fc600078e023e */
[----:B------:R-:W2:Y:S04]  /*fc90*/  LDL.64 R62, [R1+0x340] ;  /* 0x00034000013e7983 */ /* 0x000ea80000100a00 */
[----:B------:R0:W2:Y:S01]  /*fca0*/  LDG.E.U16 R189, desc[UR60][R16.64] ;  /* 0x0000003c10bd7981 */ /* 0x0000a2000c1e1500 */
[----:B----4-:R-:W-:-:S03]  /*fcb0*/  IMAD.WIDE R18, R3, 0x2, R60 ;  /* 0x0000000203127825 */ /* 0x010fc600078e023c */
[----:B------:R-:W4:Y:S01]  /*fcc0*/  LDL.64 R60, [R1+0x330] ;  /* 0x00033000013c7983 */ /* 0x000f220000100a00 */
[----:B------:R-:W-:Y:S01]  /*fcd0*/  WARPGROUP.ARRIVE ;  /* 0x00000000000079c5 */ /* 0x000fe20000000000 */
[C---:B------:R-:W-:Y:S02]  /*fce0*/  IMAD.WIDE R20, R3.reuse, 0x2, R78 ;  /* 0x0000000203147825 */ /* 0x040fe400078e024e */
[----:B------:R-:W4:Y:S02]  /*fcf0*/  LDL.64 R78, [R1+0x2e0] ;  /* 0x0002e000014e7983 */ /* 0x000f240000100a00 */
[----:B0-----:R-:W-:Y:S01]  /*fd00*/  IMAD.WIDE R16, R3, 0x2, R58 ;  /* 0x0000000203107825 */ /* 0x001fe200078e023a */
[----:B------:R-:W-:Y:S01]  /*fd10*/  HGMMA.64x32x16.F32.BF16 R152, gdesc[UR24].tnspA, R152, gsb0 ;  /* 0x20600000189879f0 */ /* 0x000fe20008001898 */
[----:B------:R-:W4:Y:S04]  /*fd20*/  LDL.64 R58, [R1+0x320] ;  /* 0x00032000013a7983 */ /* 0x000f280000100a00 */
[----:B------:R0:W4:Y:S04]  /*fd30*/  LDG.E.U16 R200, desc[UR60][R20.64] ;  /* 0x0000003c14c87981 */ /* 0x000128000c1e1500 */
[----:B------:R-:W4:Y:S04]  /*fd40*/  LDG.E.U16 R199, desc[UR60][R18.64] ;  /* 0x0000003c12c77981 */ /* 0x000f28000c1e1500 */
[----:B------:R-:W4:Y:S01]  /*fd50*/  LDG.E.U16 R198, desc[UR60][R16.64] ;  /* 0x0000003c10c67981 */ /* 0x000f22000c1e1500 */
[----:B------:R-:W-:-:S02]  /*fd60*/  WARPGROUP.DEPBAR.LE gsb0, 0x0 ;  /* 0x00008000000079c5 */ /* 0x000fc40000010000 */
[----:B------:R-:W-:-:S06]  /*fd70*/  WARPGROUP.ARRIVE ;  /* 0x00000000000079c5 */ /* 0x000fcc0000000000 */
[----:B------:R-:W-:Y:S03]  /*fd80*/  HGMMA.64x32x16.F32.BF16 R152, gdesc[UR28].tnspA, R152, gsb0 ;  /* 0x206000001c9879f0 */ /* 0x000fe60008001898 */
[----:B------:R-:W-:Y:S02]  /*fd90*/  WARPGROUP.DEPBAR.LE gsb0, 0x0 ;  /* 0x00008000000079c5 */ /* 0x000fe40000010000 */
[----:B------:R-:W-:-:S06]  /*fda0*/  WARPGROUP.ARRIVE ;  /* 0x00000000000079c5 */ /* 0x000fcc0000000000 */
[----:B------:R-:W-:Y:S01]  /*fdb0*/  HGMMA.64x32x16.F32.BF16 R152, gdesc[UR32].tnspA, R152, gsb0 ;  /* 0x20600000209879f0 */ /* 0x000fe20008001898 */
[C---:B0-----:R-:W-:Y:S02]  /*fdc0*/  IMAD.WIDE R20, R3.reuse, 0x2, R74 ;  /* 0x0000000203147825 */ /* 0x041fe400078e024a */
[----:B------:R-:W4:Y:S04]  /*fdd0*/  LDL.64 R74, [R1+0x2b8] ;  /* 0x0002b800014a7983 */ /* 0x000f280000100a00 */
[----:B------:R0:W4:Y:S02]  /*fde0*/  LDG.E.U16 R205, desc[UR60][R20.64] ;  /* 0x0000003c14cd7981 */ /* 0x000124000c1e1500 */
[C---:B0-----:R-:W-:Y:S02]  /*fdf0*/  IMAD.WIDE R20, R3.reuse, 0x2, R72 ;  /* 0x0000000203147825 */ /* 0x041fe400078e0248 */
[----:B------:R-:W4:Y:S04]  /*fe00*/  LDL.64 R72, [R1+0x2a8] ;  /* 0x0002a80001487983 */ /* 0x000f280000100a00 */
[----:B------:R0:W4:Y:S02]  /*fe10*/  LDG.E.U16 R202, desc[UR60][R20.64] ;  /* 0x0000003c14ca7981 */ /* 0x000124000c1e1500 */
[----:B0-----:R-:W-:-:S02]  /*fe20*/  IMAD.WIDE R20, R3, 0x2, R70 ;  /* 0x0000000203147825 */ /* 0x001fc400078e0246 */
[----:B------:R-:W4:Y:S04]  /*fe30*/  LDL.64 R70, [R1+0x298] ;  /* 0x0002980001467983 */ /* 0x000f280000100a00 */
[----:B------:R0:W4:Y:S01]  /*fe40*/  LDG.E.U16 R195, desc[UR60][R20.64] ;  /* 0x0000003c14c37981 */ /* 0x000122000c1e1500 */
[----:B------:R-:W-:Y:S02]  /*fe50*/  WARPGROUP.DEPBAR.LE gsb0, 0x0 ;  /* 0x00008000000079c5 */ /* 0x000fe40000010000 */
[----:B------:R-:W-:-:S06]  /*fe60*/  WARPGROUP.ARRIVE ;  /* 0x00000000000079c5 */ /* 0x000fcc0000000000 */
[----:B------:R-:W-:Y:S01]  /*fe70*/  HGMMA.64x32x16.F32.BF16 R152, gdesc[UR36].tnspA, R152, gsb0 ;  /* 0x20600000249879f0 */ /* 0x000fe20008001898 */
[C---:B---3--:R-:W-:Y:S02]  /*fe80*/  IMAD.WIDE R18, R3.reuse, 0x2, R68 ;  /* 0x0000000203127825 */ /* 0x048fe400078e0244 */
[----:B------:R-:W3:Y:S04]  /*fe90*/  LDL.64 R68, [R1+0x288] ;  /* 0x0002880001447983 */ /* 0x000ee80000100a00 */
[----:B------:R1:W3:Y:S01]  /*fea0*/  LDG.E.U16 R193, desc[UR60][R18.64] ;  /* 0x0000003c12c17981 */ /* 0x0002e2000c1e1500 */
[----:B------:R-:W-:-:S03]  /*feb0*/  IMAD.WIDE R16, R3, 0x2, R66 ;  /* 0x0000000203107825 */ /* 0x000fc600078e0242 */
[----:B------:R-:W3:Y:S04]  /*fec0*/  LDL.64 R66, [R1+0x268] ;  /* 0x0002680001427983 */ /* 0x000ee80000100a00 */
[----:B------:R2:W3:Y:S01]  /*fed0*/  LDG.E.U16 R191, desc[UR60][R16.64] ;  /* 0x0000003c10bf7981 */ /* 0x0004e2000c1e1500 */
[----:B0-----:R-:W-:-:S03]  /*fee0*/  IMAD.WIDE R20, R3, 0x2, R22 ;  /* 0x0000000203147825 */ /* 0x001fc600078e0216 */
[----:B------:R-:W3:Y:S04]  /*fef0*/  LDL.64 R22, [R1+0x278] ;  /* 0x0002780001167983 */ /* 0x000ee80000100a00 */
[----:B------:R4:W3:Y:S01]  /*ff00*/  LDG.E.U16 R190, desc[UR60][R20.64] ;  /* 0x0000003c14be7981 */ /* 0x0008e2000c1e1500 */
[----:B-1----:R-:W-:-:S03]  /*ff10*/  IMAD.WIDE R18, R3, 0x2, R64 ;  /* 0x0000000203127825 */ /* 0x002fc600078e0240 */
[----:B------:R-:W3:Y:S04]  /*ff20*/  LDL.64 R64, [R1+0x258] ;  /* 0x0002580001407983 */ /* 0x000ee80000100a00 */
[----:B------:R0:W3:Y:S01]  /*ff30*/  LDG.E.U16 R188, desc[UR60][R18.64] ;  /* 0x0000003c12bc7981 */ /* 0x0000e2000c1e1500 */
[----:B--2---:R-:W-:-:S03]  /*ff40*/  IMAD.WIDE R16, R3, 0x2, R62 ;  /* 0x0000000203107825 */ /* 0x004fc600078e023e */
[----:B------:R-:W2:Y:S01]  /*ff50*/  LDL.64 R62, [R1+0x248] ;  /* 0x00024800013e7983 */ /* 0x000ea20000100a00 */
[----:B------:R-:W-:Y:S02]  /*ff60*/  WARPGROUP.DEPBAR.LE gsb0, 0x0 ;  /* 0x00008000000079c5 */ /* 0x000fe40000010000 */
[C---:B----4-:R-:W-:Y:S01]  /*ff70*/  IMAD.WIDE R20, R3.reuse, 0x2, R60 ;  /* 0x0000000203147825 */ /* 0x050fe200078e023c */
[----:B------:R-:W4:Y:S04]  /*ff80*/  LDG.E.U16 R187, desc[UR60][R16.64] ;  /* 0x0000003c10bb7981 */ /* 0x000f28000c1e1500 */
[----:B------:R-:W4:Y:S01]  /*ff90*/  LDL.64 R60, [R1+0x238] ;  /* 0x00023800013c7983 */ /* 0x000f220000100a00 */
[----:B0-----:R-:W-:Y:S01]  /*ffa0*/  IMAD.WIDE R18, R3, 0x2, R58 ;  /* 0x0000000203127825 */ /* 0x001fe200078e023a */
[----:B------:R-:W-:-:S02]  /*ffb0*/  WARPGROUP.ARRIVE ;  /* 0x00000000000079c5 */ /* 0x000fc40000000000 */
[----:B------:R-:W4:Y:S04]  /*ffc0*/  LDL.64 R58, [R1+0x228] ;  /* 0x00022800013a7983 */ /* 0x000f280000100a00 */
[----:B------:R0:W4:Y:S01]  /*ffd0*/  LDG.E.U16 R186, desc[UR60][R20.64] ;  /* 0x0000003c14ba7981 */ /* 0x000122000c1e1500 */
[----:B------:R-:W-:Y:S03]  /*ffe0*/  HGMMA.64x32x16.F32.BF16 R152, gdesc[UR40].tnspA, R152, gsb0 ;  /* 0x20600000289879f0 */ /* 0x000fe60008001898 */
[----:B------:R1:W4:Y:S01]  /*fff0*/  LDG.E.U16 R185, desc[UR60][R18.64] ;  /* 0x0000003c12b97981 */ /* 0x000322000c1e1500 */
[----:B------:R-:W-:Y:S02]  /*10000*/  WARPGROUP.DEPBAR.LE gsb0, 0x0 ;  /* 0x00008000000079c5 */ /* 0x000fe40000010000 */
[----:B------:R-:W-:-:S06]  /*10010*/  WARPGROUP.ARRIVE ;  /* 0x00000000000079c5 */ /* 0x000fcc0000000000 */
[----:B------:R-:W-:Y:S03]  /*10020*/  HGMMA.64x32x16.F32.BF16 R152, gdesc[UR44].tnspA, R152, gsb0 ;  /* 0x206000002c9879f0 */ /* 0x000fe60008001898 */
[----:B------:R-:W-:Y:S02]  /*10030*/  WARPGROUP.DEPBAR.LE gsb0, 0x0 ;  /* 0x00008000000079c5 */ /* 0x000fe40000010000 */
[----:B------:R-:W-:-:S06]  /*10040*/  WARPGROUP.ARRIVE ;  /* 0x00000000000079c5 */ /* 0x000fcc0000000000 */
[----:B------:R-:W-:Y:S01]  /*10050*/  HGMMA.64x32x16.F32.BF16 R152, gdesc[UR48].tnspA, R152, gsb0 ;  /* 0x20600000309879f0 */ /* 0x000fe20008001898 */
[----:B0-----:R-:W-:-:S04]  /*10060*/  IMAD.WIDE R20, R3, 0x2, R82 ;  /* 0x0000000203147825 */ /* 0x001fc800078e0252 */
[C---:B-1----:R-:W-:Y:S01]  /*10070*/  IMAD.WIDE R18, R3.reuse, 0x2, R80 ;  /* 0x0000000203127825 */ /* 0x042fe200078e0250 */
[----:B------:R0:W4:Y:S04]  /*10080*/  LDG.E.U16 R183, desc[UR60][R20.64] ;  /* 0x0000003c14b77981 */ /* 0x000128000c1e1500 */
[----:B------:R-:W4:Y:S01]  /*10090*/  LDG.E.U16 R182, desc[UR60][R18.64] ;  /* 0x0000003c12b67981 */ /* 0x000f22000c1e1500 */
[----:B------:R-:W-:-:S05]  /*100a0*/  IMAD.WIDE R16, R3, 0x2, R84 ;  /* 0x0000000203107825 */ /* 0x000fca00078e0254 */
[----:B------:R1:W4:Y:S01]  /*100b0*/  LDG.E.U16 R184, desc[UR60][R16.64] ;  /* 0x0000003c10b87981 */ /* 0x000322000c1e1500 */
[C---:B0-----:R-:W-:Y:S01]  /*100c0*/  IMAD.WIDE R20, R3.reuse, 0x2, R76 ;  /* 0x0000000203147825 */ /* 0x041fe200078e024c */
[----:B------:R-:W-:Y:S02]  /*100d0*/  WARPGROUP.DEPBAR.LE gsb0, 0x0 ;  /* 0x00008000000079c5 */ /* 0x000fe40000010000 */
[----:B------:R-:W-:Y:S01]  /*100e0*/  WARPGROUP.ARRIVE ;  /* 0x00000000000079c5 */ /* 0x000fe20000000000 */
[C---:B-1----:R-:W-:Y:S01]  /*100f0*/  IMAD.WIDE R16, R3.reuse, 0x2, R78 ;  /* 0x0000000203107825 */ /* 0x042fe200078e024e */
[----:B------:R0:W4:Y:S04]  /*10100*/  LDG.E.U16 R180, desc[UR60][R20.64] ;  /* 0x0000003c14b47981 */ /* 0x000128000c1e1500 */
[----:B------:R-:W-:Y:S01]  /*10110*/  HGMMA.64x32x16.F32.BF16 R152, gdesc[UR52].tnspA, R152, gsb0 ;  /* 0x20600000349879f0 */ /* 0x000fe20008001898 */
[----:B------:R1:W4:Y:S01]  /*10120*/  LDG.E.U16 R181, desc[UR60][R16.64] ;  /* 0x0000003c10b57981 */ /* 0x000322000c1e1500 */
[----:B------:R-:W-:-:S04]  /*10130*/  IMAD.WIDE R18, R3, 0x2, R74 ;  /* 0x0000000203127825 */ /* 0x000fc800078e024a */
[C---:B0-----:R-:W-:Y:S01]  /*10140*/  IMAD.WIDE R20, R3.reuse, 0x2, R70 ;  /* 0x0000000203147825 */ /* 0x041fe200078e0246 */
[----:B------:R3:W4:Y:S03]  /*10150*/  LDG.E.U16 R179, desc[UR60][R18.64] ;  /* 0x0000003c12b37981 */ /* 0x000726000c1e1500 */
[C---:B-1----:R-:W-:Y:S01]  /*10160*/  IMAD.WIDE R16, R3.reuse, 0x2, R72 ;  /* 0x0000000203107825 */ /* 0x042fe200078e0248 */
[----:B------:R0:W4:Y:S04]  /*10170*/  LDG.E.U16 R169, desc[UR60][R20.64] ;  /* 0x0000003c14a97981 */ /* 0x000128000c1e1500 */
[----:B------:R1:W4:Y:S01]  /*10180*/  LDG.E.U16 R178, desc[UR60][R16.64] ;  /* 0x0000003c10b27981 */ /* 0x000322000c1e1500 */
[----:B---3--:R-:W-:-:S05]  /*10190*/  IMAD.WIDE R18, R3, 0x2, R68 ;  /* 0x0000000203127825 */ /* 0x008fca00078e0244 */
[----:B------:R3:W4:Y:S01]  /*101a0*/  LDG.E.U16 R168, desc[UR60][R18.64] ;  /* 0x0000003c12a87981 */ /* 0x000722000c1e1500 */
[----:B0-----:R-:W-:-:S04]  /*101b0*/  IMAD.WIDE R20, R3, 0x2, R66 ;  /* 0x0000000203147825 */ /* 0x001fc800078e0242 */
[C---:B-1----:R-:W-:Y:S02]  /*101c0*/  IMAD.WIDE R16, R3.reuse, 0x2, R22 ;  /* 0x0000000203107825 */ /* 0x042fe400078e0216 */
[----:B------:R-:W4:Y:S04]  /*101d0*/  LDG.E.U16 R22, desc[UR60][R20.64] ;  /* 0x0000003c14167981 */ /* 0x000f28000c1e1500 */
[----:B------:R2:W4:Y:S01]  /*101e0*/  LDG.E.U16 R23, desc[UR60][R16.64] ;  /* 0x0000003c10177981 */ /* 0x000522000c1e1500 */
[----:B---3--:R-:W-:-:S05]  /*101f0*/  IMAD.WIDE R18, R3, 0x2, R64 ;  /* 0x0000000203127825 */ /* 0x008fca00078e0240 */
[----:B------:R4:W3:Y:S01]  /*10200*/  LDG.E.U16 R21, desc[UR60][R18.64] ;  /* 0x0000003c12157981 */ /* 0x0008e2000c1e1500 */
[----:B------:R-:W-:Y:S02]  /*10210*/  WARPGROUP.DEPBAR.LE gsb0, 0x0 ;  /* 0x00008000000079c5 */ /* 0x000fe40000010000 */
[----:B--2---:R-:W-:-:S05]  /*10220*/  IMAD.WIDE R16, R3, 0x2, R62 ;  /* 0x0000000203107825 */ /* 0x004fca00078e023e */
[----:B------:R0:W2:Y:S01]  /*10230*/  LDG.E.U16 R20, desc[UR60][R16.64] ;  /* 0x0000003c10147981 */ /* 0x0000a2000c1e1500 */
[----:B----4-:R-:W-:-:S04]  /*10240*/  IMAD.WIDE R18, R3, 0x2, R60 ;  /* 0x0000000203127825 */ /* 0x010fc800078e023c */
[----:B0-----:R-:W-:Y:S02]  /*10250*/  IMAD.WIDE R16, R3, 0x2, R58 ;  /* 0x0000000203107825 */ /* 0x001fe400078e023a */
[----:B------:R-:W4:Y:S04]  /*10260*/  LDG.E.U16 R18, desc[UR60][R18.64] ;  /* 0x0000003c12127981 */ /* 0x000f28000c1e1500 */
[----:B------:R0:W4:Y:S01]  /*10270*/  LDG.E.U16 R17, desc[UR60][R16.64] ;  /* 0x0000003c10117981 */ /* 0x000122000c1e1500 */
[----:B------:R-:W-:Y:S06]  /*10280*/  BAR.SYNC.DEFER_BLOCKING 0x0 ;  /* 0x0000000000007b1d */ /* 0x000fec0000010000 */
[----:B------:R1:W-:Y:S02]  /*10290*/  STS.U16 [R6+0x14400], R237 ;  /* 0x014400ed06007388 */ /* 0x0003e40000000400 */
[----:B-1----:R-:W1:Y:S02]  /*102a0*/  LDC R237, c[0x0][0x238] ;  /* 0x00008e00ffed7b82 */ /* 0x002e640000000800 */
[----:B------:R1:W-:Y:S04]  /*102b0*/  STS.U16 [R6+0x16800], R2 ;  /* 0x0168000206007388 */ /* 0x0003e80000000400 */
[----:B------:R0:W-:Y:S01]  /*102c0*/  STS.U16 [R6+0x16a00], R0 ;  /* 0x016a000006007388 */ /* 0x0001e20000000400 */
[-C--:B-1----:R-:W-:Y:S01]  /*102d0*/  FMUL R2, R152, R237.reuse ;  /* 0x000000ed98027220 */ /* 0x082fe20000400000 */
[----:B0-----:R-:W-:-:S05]  /*102e0*/  FMUL R0, R153, R237 ;  /* 0x000000ed99007220 */ /* 0x001fca0000400000 */
[----:B------:R-:W-:Y:S01]  /*102f0*/  FMNMX R0, R2, R0, !PT ;  /* 0x0000000002007209 */ /* 0x000fe20007800000 */
[----:B------:R-:W-:-:S05]  /*10300*/  FMUL R2, R156, R237 ;  /* 0x000000ed9c027220 */ /* 0x000fca0000400000 */
        /* <DEDUP_REMOVED lines=9> */
[-C--:B------:R-:W-:Y:S01]  /*103a0*/  FMUL R2, R165, R237.reuse ;  /* 0x000000eda5027220 */ /* 0x080fe20000400000 */
[----:B------:R0:W-:Y:S04]  /*103b0*/  STS.U16 [R6+0x16c00], R15 ;  /* 0x016c000f06007388 */ /* 0x0001e80000000400 */
[----:B------:R-:W-:Y:S01]  /*103c0*/  FMNMX R0, R2, R0, !PT ;  /* 0x0000000002007209 */ /* 0x000fe20007800000 */
[-C--:B------:R-:W-:Y:S01]  /*103d0*/  FMUL R2, R155, R237.reuse ;  /* 0x000000ed9b027220 */ /* 0x080fe20000400000 */
[----:B0-----:R-:W-:-:S05]  /*103e0*/  FMUL R15, R154, R237 ;  /* 0x000000ed9a0f7220 */ /* 0x001fca0000400000 */
[----:B------:R-:W-:Y:S01]  /*103f0*/  FMNMX R2, R15, R2, !PT ;  /* 0x000000020f027209 */ /* 0x000fe20007800000 */
[----:B------:R-:W-:-:S05]  /*10400*/  FMUL R15, R158, R237 ;  /* 0x000000ed9e0f7220 */ /* 0x000fca0000400000 */
[----:B------:R-:W-:Y:S01]  /*10410*/  FMNMX R2, R15, R2, !PT ;  /* 0x000000020f027209 */ /* 0x000fe20007800000 */
[-C--:B------:R-:W-:Y:S01]  /*10420*/  FMUL R15, R159, R237.reuse ;  /* 0x000000ed9f0f7220 */ /* 0x080fe20000400000 */
[----:B------:R-:W0:Y:S04]  /*10430*/  SHFL.BFLY PT, R16, R0, 0x2, 0x1f ;  /* 0x0c401f0000107f89 */ /* 0x000e2800000e0000 */
[----:B------:R-:W-:Y:S01]  /*10440*/  FMNMX R2, R15, R2, !PT ;  /* 0x000000020f027209 */ /* 0x000fe20007800000 */
[----:B------:R-:W-:-:S05]  /*10450*/  FMUL R15, R162, R237 ;  /* 0x000000eda20f7220 */ /* 0x000fca0000400000 */
[----:B------:R-:W-:Y:S01]  /*10460*/  FMNMX R2, R15, R2, !PT ;  /* 0x000000020f027209 */ /* 0x000fe20007800000 */
[----:B------:R-:W-:-:S05]  /*10470*/  FMUL R15, R163, R237 ;  /* 0x000000eda30f7220 */ /* 0x000fca0000400000 */
[----:B------:R-:W-:Y:S01]  /*10480*/  FMNMX R15, R15, R2, !PT ;  /* 0x000000020f0f7209 */ /* 0x000fe20007800000 */
[----:B------:R-:W-:-:S05]  /*10490*/  FMUL R2, R166, R237 ;  /* 0x000000eda6027220 */ /* 0x000fca0000400000 */
[----:B------:R-:W-:Y:S01]  /*104a0*/  FMNMX R2, R2, R15, !PT ;  /* 0x0000000f02027209 */ /* 0x000fe20007800000 */
[----:B------:R-:W-:Y:S01]  /*104b0*/  FMUL R15, R167, R237 ;  /* 0x000000eda70f7220 */ /* 0x000fe20000400000 */
[----:B0-----:R-:W-:-:S04]  /*104c0*/  FMNMX R0, R0, R16, !PT ;  /* 0x0000001000007209 */ /* 0x001fc80007800000 */
[----:B------:R-:W-:Y:S01]  /*104d0*/  FMNMX R2, R15, R2, !PT ;  /* 0x000000020f027209 */ /* 0x000fe20007800000 */
[----:B------:R-:W0:Y:S04]  /*104e0*/  SHFL.BFLY PT, R16, R0, 0x1, 0x1f ;  /* 0x0c201f0000107f89 */ /* 0x000e2800000e0000 */
[----:B------:R-:W1:Y:S01]  /*104f0*/  SHFL.BFLY PT, R15, R2, 0x2, 0x1f ;  /* 0x0c401f00020f7f89 */ /* 0x000e6200000e0000 */
[----:B0-----:R-:W-:Y:S02]  /*10500*/  FMNMX R16, R0, R16, !PT ;  /* 0x0000001000107209 */ /* 0x001fe40007800000 */
[----:B-1----:R-:W-:-:S05]  /*10510*/  FMNMX R0, R2, R15, !PT ;  /* 0x0000000f02007209 */ /* 0x002fca0007800000 */
[----:B------:R-:W0:Y:S04]  /*10520*/  SHFL.BFLY PT, R15, R0, 0x1, 0x1f ;  /* 0x0c201f00000f7f89 */ /* 0x000e2800000e0000 */
[----:B------:R1:W-:Y:S04]  /*10530*/  STL [R1+0xdac], R3 ;  /* 0x000dac0301007387 */ /* 0x0003e80000100800 */
[----:B------:R-:W-:Y:S04]  /*10540*/  STS.U16 [R6+0x10000], R56 ;  /* 0x0100003806007388 */ /* 0x000fe80000000400 */
[----:B------:R-:W-:Y:S04]  /*10550*/  STS.U16 [R6+0x10200], R55 ;  /* 0x0102003706007388 */ /* 0x000fe80000000400 */
[----:B-1----:R-:W4:Y:S04]  /*10560*/  LDL.LU R3, [R1+0x210] ;  /* 0x0002100001037983 */ /* 0x002f280000300800 */
[----:B------:R-:W-:Y:S04]  /*10570*/  STS.U16 [R6+0x10400], R54 ;  /* 0x0104003606007388 */ /* 0x000fe80000000400 */
[----:B------:R-:W-:Y:S01]  /*10580*/  STS.U16 [R6+0x10600], R53 ;  /* 0x0106003506007388 */ /* 0x000fe20000000400 */
[----:B0-----:R-:W-:-:S03]  /*10590*/  FMNMX R15, R0, R15, !PT ;  /* 0x0000000f000f7209 */ /* 0x001fc60007800000 */
        /* <DEDUP_REMOVED lines=56> */
[----:B------:R-:W-:Y:S04]  /*10920*/  STL [R1+0xdb0], R6 ;  /* 0x000db00601007387 */ /* 0x000fe80000100800 */
[----:B------:R-:W-:Y:S04]  /*10930*/  STS.U16 [R5+0x11700], R25 ;  /* 0x0117001905007388 */ /* 0x000fe80000000400 */
[----:B------:R0:W-:Y:S04]  /*10940*/  STS.U16 [R5+0x11900], R24 ;  /* 0x0119001805007388 */ /* 0x0001e80000000400 */
[----:B------:R-:W4:Y:S04]  /*10950*/  LDL.LU R0, [R1+0x214] ;  /* 0x0002140001007983 */ /* 0x000f280000300800 */
[----:B------:R-:W-:Y:S04]  /*10960*/  STS.U16 [R5+0x11300], R27 ;  /* 0x0113001b05007388 */ /* 0x000fe80000000400 */
[----:B------:R1:W-:Y:S04]  /*10970*/  STS.U16 [R5+0x11500], R26 ;  /* 0x0115001a05007388 */ /* 0x0003e80000000400 */
[----:B0-----:R-:W4:Y:S04]  /*10980*/  LDL.LU.64 R24, [R1] ;  /* 0x0000000001187983 */ /* 0x001f280000300a00 */
[----:B------:R-:W-:Y:S04]  /*10990*/  STS.U16 [R5+0x10f00], R29 ;  /* 0x010f001d05007388 */ /* 0x000fe80000000400 */
[----:B------:R0:W-:Y:S04]  /*109a0*/  STS.U16 [R5+0x11100], R28 ;  /* 0x0111001c05007388 */ /* 0x0001e80000000400 */
[----:B-1----:R-:W4:Y:S04]  /*109b0*/  LDL.LU.64 R26, [R1+0x8] ;  /* 0x00000800011a7983 */ /* 0x002f280000300a00 */
[----:B------:R-:W-:Y:S04]  /*109c0*/  STS.U16 [R5+0x10b00], R31 ;  /* 0x010b001f05007388 */ /* 0x000fe80000000400 */
[----:B------:R1:W-:Y:S04]  /*109d0*/  STS.U16 [R5+0x10d00], R30 ;  /* 0x010d001e05007388 */ /* 0x0003e80000000400 */
[----:B0-----:R-:W4:Y:S04]  /*109e0*/  LDL.LU.64 R28, [R1+0x10] ;  /* 0x00001000011c7983 */ /* 0x001f280000300a00 */
[----:B------:R-:W-:Y:S04]  /*109f0*/  STS.U16 [R5+0x10700], R33 ;  /* 0x0107002105007388 */ /* 0x000fe80000000400 */
[----:B------:R0:W-:Y:S04]  /*10a00*/  STS.U16 [R5+0x10900], R32 ;  /* 0x0109002005007388 */ /* 0x0001e80000000400 */
[----:B-1----:R-:W4:Y:S04]  /*10a10*/  LDL.LU.64 R30, [R1+0x18] ;  /* 0x00001800011e7983 */ /* 0x002f280000300a00 */
[----:B------:R-:W-:Y:S04]  /*10a20*/  STS.U16 [R5+0x10300], R35 ;  /* 0x0103002305007388 */ /* 0x000fe80000000400 */
[----:B------:R1:W-:Y:S04]  /*10a30*/  STS.U16 [R5+0x10500], R34 ;  /* 0x0105002205007388 */ /* 0x0003e80000000400 */
[----:B0-----:R-:W4:Y:S04]  /*10a40*/  LDL.LU.64 R32, [R1+0x20] ;  /* 0x0000200001207983 */ /* 0x001f280000300a00 */
[----:B------:R0:W-:Y:S04]  /*10a50*/  STS.U16 [R5+0x10100], R36 ;  /* 0x0101002405007388 */ /* 0x0001e80000000400 */
[----:B-1----:R-:W4:Y:S04]  /*10a60*/  LDL.LU.64 R34, [R1+0x28] ;  /* 0x0000280001227983 */ /* 0x002f280000300a00 */
[----:B0-----:R-:W4:Y:S04]  /*10a70*/  LDL.LU.64 R36, [R1+0x30] ;  /* 0x0000300001247983 */ /* 0x001f280000300a00 */
[----:B------:R-:W4:Y:S04]  /*10a80*/  LDL.LU.64 R38, [R1+0x38] ;  /* 0x0000380001267983 */ /* 0x000f280000300a00 */
        /* <DEDUP_REMOVED lines=56> */
[----:B------:R-:W-:Y:S04]  /*10e10*/  STS.U16 [R5+0x16500], R183 ;  /* 0x016500b705007388 */ /* 0x000fe80000000400 */
[----:B------:R0:W-:Y:S04]  /*10e20*/  STS.U16 [R5+0x16700], R182 ;  /* 0x016700b605007388 */ /* 0x0001e80000000400 */
[----:B0-----:R-:W4:Y:S04]  /*10e30*/  LDL.64 R182, [R1+0xa08] ;  /* 0x000a080001b67983 */ /* 0x001f280000100a00 */
[----:B------:R-:W-:Y:S04]  /*10e40*/  STS.U16 [R5+0x16900], R181 ;  /* 0x016900b505007388 */ /* 0x000fe80000000400 */
[----:B------:R0:W-:Y:S04]  /*10e50*/  STS.U16 [R5+0x16b00], R180 ;  /* 0x016b00b405007388 */ /* 0x0001e80000000400 */
        /* <DEDUP_REMOVED lines=40> */
[----:B------:R-:W-:Y:S04]  /*110e0*/  STS.U16 [R5+0x17300], R168 ;  /* 0x017300a805007388 */ /* 0x000fe80000000400 */
[----:B------:R-:W-:Y:S04]  /*110f0*/  STS.U16 [R5+0x17500], R23 ;  /* 0x0175001705007388 */ /* 0x000fe80000000400 */
[----:B------:R-:W-:Y:S04]  /*11100*/  STS.U16 [R5+0x17700], R22 ;  /* 0x0177001605007388 */ /* 0x000fe80000000400 */
[----:B---3--:R-:W-:Y:S04]  /*11110*/  STS.U16 [R5+0x17900], R21 ;  /* 0x0179001505007388 */ /* 0x008fe80000000400 */
[----:B--2---:R-:W-:Y:S04]  /*11120*/  STS.U16 [R5+0x17b00], R20 ;  /* 0x017b001405007388 */ /* 0x004fe80000000400 */
[----:B----4-:R-:W-:Y:S04]  /*11130*/  STS.U16 [R5+0x17d00], R18 ;  /* 0x017d001205007388 */ /* 0x010fe80000000400 */
[----:B------:R2:W-:Y:S01]  /*11140*/  STS.U16 [R5+0x17f00], R17 ;  /* 0x017f001105007388 */ /* 0x0005e20000000400 */
[----:B------:R3:W-:Y:S06]  /*11150*/  MEMBAR.ALL.CTA ;  /* 0x0000000000007992 */ /* 0x0007ec0000008000 */
[----:B---3--:R-:W3:Y:S01]  /*11160*/  FENCE.VIEW.ASYNC.S ;  /* 0x00000000000073c6 */ /* 0x008ee20000000000 */
[----:B------:R-:W-:-:S03]  /*11170*/  FMNMX R16, R16, R3, !PT ;  /* 0x0000000310107209 */ /* 0x000fc60007800000 */
[----:B------:R4:W-:Y:S04]  /*11180*/  STL [R1+0xdb8], R182 ;  /* 0x000db8b601007387 */ /* 0x0009e80000100800 */
[----:B------:R-:W-:Y:S04]  /*11190*/  STL [R1+0xdb4], R183 ;  /* 0x000db4b701007387 */ /* 0x000fe80000100800 */
[----:B0-----:R-:W2:Y:S01]  /*111a0*/  LDL.64 R180, [R1+0xa00] ;  /* 0x000a000001b47983 */ /* 0x001ea20000100a00 */
[----:B------:R-:W-:Y:S01]  /*111b0*/  FMNMX R15, R15, R0, !PT ;  /* 0x000000000f0f7209 */ /* 0x000fe20007800000 */
[----:B------:R-:W-:-:S04]  /*111c0*/  FADD R2, -R16, R3 ;  /* 0x0000000310027221 */ /* 0x000fc80000000100 */
[----:B------:R-:W-:Y:S01]  /*111d0*/  FADD R0, -R15, R0 ;  /* 0x000000000f007221 */ /* 0x000fe20000000100 */
[-CC-:B------:R-:W-:Y:S01]  /*111e0*/  FFMA R155, R155, R237.reuse, -R15.reuse ;  /* 0x000000ed9b9b7223 */ /* 0x180fe2000000080f */
[-CC-:B------:R-:W-:Y:S01]  /*111f0*/  FFMA R152, R152, R237.reuse, -R16.reuse ;  /* 0x000000ed98987223 */ /* 0x180fe20000000810 */
[-CC-:B------:R-:W-:Y:S01]  /*11200*/  FFMA R153, R153, R237.reuse, -R16.reuse ;  /* 0x000000ed99997223 */ /* 0x180fe20000000810 */
[-CC-:B------:R-:W-:Y:S01]  /*11210*/  FFMA R156, R156, R237.reuse, -R16.reuse ;  /* 0x000000ed9c9c7223 */ /* 0x180fe20000000810 */
[-C--:B------:R-:W-:Y:S01]  /*11220*/  FFMA R157, R157, R237.reuse, -R16 ;  /* 0x000000ed9d9d7223 */ /* 0x080fe20000000810 */
[----:B------:R-:W-:Y:S01]  /*11230*/  FMUL R2, R2, 1.4426950216293334961 ;  /* 0x3fb8aa3b02027820 */ /* 0x000fe20000400000 */
[-CC-:B------:R-:W-:Y:S01]  /*11240*/  FFMA R154, R154, R237.reuse, -R15.reuse ;  /* 0x000000ed9a9a7223 */ /* 0x180fe2000000080f */
[-CC-:B------:R-:W-:Y:S01]  /*11250*/  FFMA R158, R158, R237.reuse, -R15.reuse ;  /* 0x000000ed9e9e7223 */ /* 0x180fe2000000080f */
[----:B------:R-:W-:Y:S01]  /*11260*/  FFMA R159, R159, R237, -R15 ;  /* 0x000000ed9f9f7223 */ /* 0x000fe2000000080f */
[----:B------:R-:W-:Y:S01]  /*11270*/  FMUL R0, R0, 1.4426950216293334961 ;  /* 0x3fb8aa3b00007820 */ /* 0x000fe20000400000 */
        /* <DEDUP_REMOVED lines=8> */
[----:B------:R-:W0:Y:S08]  /*11300*/  MUFU.EX2 R2, R2 ;  /* 0x0000000200027308 */ /* 0x000e300000000800 */
[----:B------:R-:W3:Y:S08]  /*11310*/  MUFU.EX2 R0, R0 ;  /* 0x0000000000007308 */ /* 0x000ef00000000800 */
[----:B------:R-:W-:Y:S08]  /*11320*/  MUFU.EX2 R197, R152 ;  /* 0x0000009800c57308 */ /* 0x000ff00000000800 */
[----:B------:R-:W4:Y:S08]  /*11330*/  MUFU.EX2 R196, R153 ;  /* 0x0000009900c47308 */ /* 0x000f300000000800 */
[----:B------:R4:W-:Y:S08]  /*11340*/  MUFU.EX2 R194, R156 ;  /* 0x0000009c00c27308 */ /* 0x0009f00000000800 */
[----:B------:R-:W4:Y:S08]  /*11350*/  MUFU.EX2 R192, R157 ;  /* 0x0000009d00c07308 */ /* 0x000f300000000800 */
[----:B------:R-:W-:Y:S08]  /*11360*/  MUFU.EX2 R189, R154 ;  /* 0x0000009a00bd7308 */ /* 0x000ff00000000800 */
[----:B------:R-:W4:Y:S08]  /*11370*/  MUFU.EX2 R19, R19 ;  /* 0x0000001300137308 */ /* 0x000f300000000800 */
[----:B-1----:R1:W-:Y:S08]  /*11380*/  MUFU.EX2 R179, R158 ;  /* 0x0000009e00b37308 */ /* 0x0023f00000000800 */
[----:B------:R-:W1:Y:S01]  /*11390*/  MUFU.EX2 R169, R159 ;  /* 0x0000009f00a97308 */ /* 0x000e620000000800 */
[-C--:B0-----:R-:W-:Y:S01]  /*113a0*/  FMUL R24, R24, R2.reuse ;  /* 0x0000000218187220 */ /* 0x081fe20000400000 */
[-C--:B------:R-:W-:Y:S01]  /*113b0*/  FMUL R25, R25, R2.reuse ;  /* 0x0000000219197220 */ /* 0x080fe20000400000 */
        /* <DEDUP_REMOVED lines=61> */
[----:B------:R-:W-:Y:S01]  /*11790*/  FMUL R149, R149, R2 ;  /* 0x0000000295957220 */ /* 0x000fe20000400000 */
[-C--:B---3--:R-:W-:Y:S01]  /*117a0*/  FMUL R26, R26, R0.reuse ;  /* 0x000000001a1a7220 */ /* 0x088fe20000400000 */
        /* <DEDUP_REMOVED lines=63> */
[----:B----4-:R-:W-:-:S02]  /*11ba0*/  F2FP.BF16.F32.PACK_AB R156, R196, R197 ;  /* 0x000000c5c49c723e */ /* 0x010fc400000010ff */
[----:B-1----:R-:W-:Y:S02]  /*11bb0*/  F2FP.BF16.F32.PACK_AB R158, R192, R194 ;  /* 0x000000c2c09e723e */ /* 0x002fe400000010ff */
[----:B------:R-:W-:Y:S02]  /*11bc0*/  F2FP.BF16.F32.PACK_AB R157, R19, R189 ;  /* 0x000000bd139d723e */ /* 0x000fe400000010ff */
[----:B------:R-:W-:Y:S01]  /*11bd0*/  F2FP.BF16.F32.PACK_AB R159, R169, R179 ;  /* 0x000000b3a99f723e */ /* 0x000fe200000010ff */
[----:B------:R-:W-:Y:S06]  /*11be0*/  BAR.SYNC.DEFER_BLOCKING 0x0 ;  /* 0x0000000000007b1d */ /* 0x000fec0000010000 */
[----:B------:R-:W-:Y:S01]  /*11bf0*/  UMOV UR59, 0x80000020 ;  /* 0x80000020003b7882 */ /* 0x000fe20000000000 */
[----:B------:R-:W-:-:S06]  /*11c00*/  WARPGROUP.ARRIVE ;  /* 0x00000000000079c5 */ /* 0x000fcc0000000000 */
[----:B------:R-:W-:Y:S01]  /*11c10*/  HGMMA.64x256x16.F32.BF16 R24, R156, gdesc[UR56], R24, gsb0 ;  /* 0x03e000389c187df0 */ /* 0x000fe20008001818 */
[----:B--2---:R-:W-:Y:S04]  /*11c20*/  STL [R1+0xdc0], R180 ;  /* 0x000dc0b401007387 */ /* 0x004fe80000100800 */
[----:B------:R0:W-:Y:S04]  /*11c30*/  STL [R1+0xdbc], R181 ;  /* 0x000dbcb501007387 */ /* 0x0001e80000100800 */
[----:B------:R1:W-:Y:S01]  /*11c40*/  STL [R1+0xdc4], R5 ;  /* 0x000dc40501007387 */ /* 0x0003e20000100800 */
[----:B------:R-:W-:-:S03]  /*11c50*/  WARPGROUP.DEPBAR.LE gsb0, 0x0 ;  /* 0x00008000000079c5 */ /* 0x000fc60000010000 */
[----:B------:R-:W-:Y:S04]  /*11c60*/  STL.64 [R1], R24 ;  /* 0x0000001801007387 */ /* 0x000fe80000100a00 */
        /* <DEDUP_REMOVED lines=12> */
[----:B------:R-:W-:Y:S01]  /*11d30*/  STL.64 [R1+0x68], R50 ;  /* 0x0000683201007387 */ /* 0x000fe20000100a00 */
[----:B------:R-:W-:-:S03]  /*11d40*/  IMAD.MOV.U32 R152, RZ, RZ, R150 ;  /* 0x000000ffff987224 */ /* 0x000fc600078e0096 */
[----:B------:R-:W-:Y:S01]  /*11d50*/  STL.64 [R1+0x70], R52 ;  /* 0x0000703401007387 */ /* 0x000fe20000100a00 */
[----:B------:R-:W-:-:S03]  /*11d60*/  IMAD.MOV.U32 R17, RZ, RZ, R151 ;  /* 0x000000ffff117224 */ /* 0x000fc600078e0097 */
[----:B------:R-:W-:Y:S01]  /*11d70*/  STL.64 [R1+0x78], R54 ;  /* 0x0000783601007387 */ /* 0x000fe20000100a00 */
[----:B------:R-:W-:Y:S01]  /*11d80*/  MOV R154, R148 ;  /* 0x00000094009a7202 */ /* 0x000fe20000000f00 */
[----:B------:R-:W-:Y:S02]  /*11d90*/  IMAD.MOV.U32 R153, RZ, RZ, R149 ;  /* 0x000000ffff997224 */ /* 0x000fe400078e0095 */
[----:B------:R-:W-:Y:S01]  /*11da0*/  STL.64 [R1+0x80], R56 ;  /* 0x0000803801007387 */ /* 0x000fe20000100a00 */
[----:B------:R-:W-:-:S03]  /*11db0*/  IMAD.MOV.U32 R178, RZ, RZ, R146 ;  /* 0x000000ffffb27224 */ /* 0x000fc600078e0092 */
[----:B------:R2:W-:Y:S01]  /*11dc0*/  STL [R1+0x88], R58 ;  /* 0x0000883a01007387 */ /* 0x0005e20000100800 */
[----:B------:R-:W-:Y:S01]  /*11dd0*/  IMAD.MOV.U32 R155, RZ, RZ, R147 ;  /* 0x000000ffff9b7224 */ /* 0x000fe200078e0093 */
[----:B------:R-:W-:Y:S02]  /*11de0*/  MOV R185, R144 ;  /* 0x0000009000b97202 */ /* 0x000fe40000000f00 */
[----:B------:R-:W3:Y:S01]  /*11df0*/  LDL.LU.64 R150, [R1+0xfc0] ;  /* 0x000fc00001967983 */ /* 0x000ee20000300a00 */
[----:B------:R-:W-:-:S03]  /*11e00*/  IMAD.MOV.U32 R184, RZ, RZ, R145 ;  /* 0x000000ffffb87224 */ /* 0x000fc600078e0091 */
[----:B------:R-:W4:Y:S01]  /*11e10*/  LDL.LU.64 R148, [R1+0xfb8] ;  /* 0x000fb80001947983 */ /* 0x000f220000300a00 */
[----:B------:R-:W-:Y:S01]  /*11e20*/  IMAD.MOV.U32 R187, RZ, RZ, R142 ;  /* 0x000000ffffbb7224 */ /* 0x000fe200078e008e */
[----:B------:R-:W-:Y:S01]  /*11e30*/  MOV R190, R140 ;  /* 0x0000008c00be7202 */ /* 0x000fe20000000f00 */
[----:B------:R-:W-:Y:S01]  /*11e40*/  IMAD.MOV.U32 R186, RZ, RZ, R143 ;  /* 0x000000ffffba7224 */ /* 0x000fe200078e008f */
[----:B------:R-:W4:Y:S01]  /*11e50*/  LDL.LU.64 R146, [R1+0xfb0] ;  /* 0x000fb00001927983 */ /* 0x000f220000300a00 */
        /* <DEDUP_REMOVED lines=8> */
[----:B------:R-:W-:Y:S02]  /*11ee0*/  IMAD.MOV.U32 R200, RZ, RZ, R134 ;  /* 0x000000ffffc87224 */ /* 0x000fe400078e0086 */
[----:B------:R-:W-:Y:S01]  /*11ef0*/  IMAD.MOV.U32 R199, RZ, RZ, R135 ;  /* 0x000000ffffc77224 */ /* 0x000fe200078e0087 */
        /* <DEDUP_REMOVED lines=107> */
[----:B0-----:R-:W-:Y:S01]  /*125b0*/  MOV R181, R61 ;  /* 0x0000003d00b57202 */ /* 0x001fe20000000f00 */
[----:B------:R-:W-:Y:S01]  /*125c0*/  IMAD.MOV.U32 R183, RZ, RZ, R63 ;  /* 0x000000ffffb77224 */ /* 0x000fe200078e003f */
[----:B------:R-:W4:Y:S01]  /*125d0*/  LDL.LU.64 R66, [R1+0xe70] ;  /* 0x000e700001427983 */ /* 0x000f220000300a00 */
[----:B------:R-:W-:-:S03]  /*125e0*/  IMAD.MOV.U32 R180, RZ, RZ, R60 ;  /* 0x000000ffffb47224 */ /* 0x000fc600078e003c */
[----:B------:R-:W4:Y:S01]  /*125f0*/  LDL.LU.64 R64, [R1+0xe68] ;  /* 0x000e680001407983 */ /* 0x000f220000300a00 */
[----:B-1----:R-:W-:-:S03]  /*12600*/  IMAD.MOV.U32 R5, RZ, RZ, R59 ;  /* 0x000000ffff057224 */ /* 0x002fc600078e003b */
[----:B------:R-:W4:Y:S04]  /*12610*/  LDL.LU.64 R62, [R1+0xe60] ;  /* 0x000e6000013e7983 */ /* 0x000f280000300a00 */
[----:B------:R-:W4:Y:S04]  /*12620*/  LDL.LU.64 R60, [R1+0xe58] ;  /* 0x000e5800013c7983 */ /* 0x000f280000300a00 */
[----:B--2---:R-:W2:Y:S04]  /*12630*/  LDL.LU.64 R58, [R1+0xe50] ;  /* 0x000e5000013a7983 */ /* 0x004ea80000300a00 */
[----:B------:R-:W2:Y:S04]  /*12640*/  LDL.LU.64 R56, [R1+0xe48] ;  /* 0x000e480001387983 */ /* 0x000ea80000300a00 */
        /* <DEDUP_REMOVED lines=16> */
[----:B---3--:R-:W-:Y:S01]  /*12750*/  STL.64 [R1+0xd60], R150 ;  /* 0x000d609601007387 */ /* 0x008fe20000100a00 */
[-C--:B----4-:R-:W-:Y:S01]  /*12760*/  FMUL R148, R148, R2.reuse ;  /* 0x0000000294947220 */ /* 0x090fe20000400000 */
[-C--:B------:R-:W-:Y:S01]  /*12770*/  FMUL R149, R149, R2.reuse ;  /* 0x0000000295957220 */ /* 0x080fe20000400000 */
[-C--:B------:R-:W-:Y:S01]  /*12780*/  FMUL R144, R144, R2.reuse ;  /* 0x0000000290907220 */ /* 0x080fe20000400000 */
[----:B------:R-:W-:-:S03]  /*12790*/  FMUL R145, R145, R2 ;  /* 0x0000000291917220 */ /* 0x000fc60000400000 */
[----:B------:R-:W-:Y:S04]  /*127a0*/  STL.64 [R1+0xd58], R148 ;  /* 0x000d589401007387 */ /* 0x000fe80000100a00 */
[----:B------:R-:W-:Y:S01]  /*127b0*/  STL.64 [R1+0xd50], R146 ;  /* 0x000d509201007387 */ /* 0x000fe20000100a00 */
[-C--:B------:R-:W-:Y:S01]  /*127c0*/  FMUL R140, R140, R2.reuse ;  /* 0x000000028c8c7220 */ /* 0x080fe20000400000 */
[-C--:B------:R-:W-:Y:S02]  /*127d0*/  FMUL R141, R141, R2.reuse ;  /* 0x000000028d8d7220 */ /* 0x080fe40000400000 */
[----:B------:R-:W-:Y:S04]  /*127e0*/  STL.64 [R1+0xd48], R144 ;  /* 0x000d489001007387 */ /* 0x000fe80000100a00 */
[----:B------:R-:W-:Y:S01]  /*127f0*/  STL.64 [R1+0xd40], R142 ;  /* 0x000d408e01007387 */ /* 0x000fe20000100a00 */
[-C--:B------:R-:W-:Y:S01]  /*12800*/  FMUL R136, R136, R2.reuse ;  /* 0x0000000288887220 */ /* 0x080fe20000400000 */
[----:B------:R-:W-:-:S02]  /*12810*/  FMUL R137, R137, R2 ;  /* 0x0000000289897220 */ /* 0x000fc40000400000 */
        /* <DEDUP_REMOVED lines=35> */
[----:B------:R-:W-:Y:S02]  /*12a50*/  FMUL R101, R101, R2 ;  /* 0x0000000265657220 */ /* 0x000fe40000400000 */
[----:B------:R-:W-:Y:S01]  /*12a60*/  STL.64 [R1+0xca8], R104 ;  /* 0x000ca86801007387 */ /* 0x000fe20000100a00 */
[----:B------:R-:W-:-:S03]  /*12a70*/  FMUL R98, R98, R0 ;  /* 0x0000000062627220 */ /* 0x000fc60000400000 */
[----:B------:R-:W-:Y:S01]  /*12a80*/  STL.64 [R1+0xca0], R102 ;  /* 0x000ca06601007387 */ /* 0x000fe20000100a00 */
[-C--:B------:R-:W-:Y:S01]  /*12a90*/  FMUL R96, R96, R2.reuse ;  /* 0x0000000260607220 */ /* 0x080fe20000400000 */
[----:B------:R-:W-:Y:S02]  /*12aa0*/  FMUL R97, R97, R2 ;  /* 0x0000000261617220 */ /* 0x000fe40000400000 */
[----:B------:R-:W-:Y:S01]  /*12ab0*/  STL.64 [R1+0xc98], R100 ;  /* 0x000c986401007387 */ /* 0x000fe20000100a00 */
[-C--:B------:R-:W-:Y:S01]  /*12ac0*/  FMUL R94, R94, R0.reuse ;  /* 0x000000005e5e7220 */ /* 0x080fe20000400000 */
[----:B------:R-:W-:Y:S02]  /*12ad0*/  FMUL R95, R95, R0 ;  /* 0x000000005f5f7220 */ /* 0x000fe40000400000 */
[----:B------:R-:W-:Y:S01]  /*12ae0*/  STL.64 [R1+0xc90], R98 ;  /* 0x000c906201007387 */ /* 0x000fe20000100a00 */
[-C--:B------:R-:W-:Y:S01]  /*12af0*/  FMUL R92, R92, R2.reuse ;  /* 0x000000025c5c7220 */ /* 0x080fe20000400000 */
[----:B------:R-:W-:-:S02]  /*12b00*/  FMUL R93, R93, R2 ;  /* 0x000000025d5d7220 */ /* 0x000fc40000400000 */
        /* <DEDUP_REMOVED lines=49> */
[-C--:B--2---:R-:W-:Y:S01]  /*12e20*/  FMUL R58, R58, R0.reuse ;  /* 0x000000003a3a7220 */ /* 0x084fe20000400000 */
        /* <DEDUP_REMOVED lines=52> */
[----:B------:R-:W-:Y:S04]  /*13170*/  STL.64 [R1+0xb78], R28 ;  /* 0x000b781c01007387 */ /* 0x000fe80000100a00 */
[----:B------:R-:W-:Y:S04]  /*13180*/  STL.64 [R1+0xb70], R26 ;  /* 0x000b701a01007387 */ /* 0x000fe80000100a00 */
[----:B------:R0:W-:Y:S04]  /*13190*/  STL.64 [R1+0xb68], R24 ;  /* 0x000b681801007387 */ /* 0x0001e80000100a00 */
[----:B0-----:R-:W2:Y:S04]  /*131a0*/  LDL.LU R24, [R1] ;  /* 0x0000000001187983 */ /* 0x001ea80000300800 */
[----:B------:R-:W2:Y:S04]  /*131b0*/  LDL.LU R25, [R1+0x4] ;  /* 0x0000040001197983 */ /* 0x000ea80000300800 */
        /* <DEDUP_REMOVED lines=32> */
[----:B------:R-:W2:Y:S01]  /*133c0*/  LDL.LU R58, [R1+0x88] ;  /* 0x00008800013a7983 */ /* 0x000ea20000300800 */
[-CC-:B------:R-:W-:Y:S01]  /*133d0*/  FFMA R161, R161, R237.reuse, -R16.reuse ;  /* 0x000000eda1a17223 */ /* 0x180fe20000000810 */
[-CC-:B------:R-:W-:Y:S01]  /*133e0*/  FFMA R160, R160, R237.reuse, -R16.reuse ;  /* 0x000000eda0a07223 */ /* 0x180fe20000000810 */
[-CC-:B------:R-:W-:Y:S01]  /*133f0*/  FFMA R164, R164, R237.reuse, -R16.reuse ;  /* 0x000000eda4a47223 */ /* 0x180fe20000000810 */
[-C--:B------:R-:W-:Y:S01]  /*13400*/  FFMA R165, R165, R237.reuse, -R16 ;  /* 0x000000eda5a57223 */ /* 0x080fe20000000810 */
[----:B------:R-:W-:Y:S01]  /*13410*/  FMUL R161, R161, 1.4426950216293334961 ;  /* 0x3fb8aa3ba1a17820 */ /* 0x000fe20000400000 */
[-CC-:B------:R-:W-:Y:S01]  /*13420*/  FFMA R162, R162, R237.reuse, -R15.reuse ;  /* 0x000000eda2a27223 */ /* 0x180fe2000000080f */
[-CC-:B------:R-:W-:Y:S01]  /*13430*/  FFMA R163, R163, R237.reuse, -R15.reuse ;  /* 0x000000eda3a37223 */ /* 0x180fe2000000080f */
[-CC-:B------:R-:W-:Y:S01]  /*13440*/  FFMA R166, R166, R237.reuse, -R15.reuse ;  /* 0x000000eda6a67223 */ /* 0x180fe2000000080f */
[----:B------:R-:W-:Y:S01]  /*13450*/  FFMA R167, R167, R237, -R15 ;  /* 0x000000eda7a77223 */ /* 0x000fe2000000080f */
[----:B------:R-:W-:Y:S01]  /*13460*/  FMUL R18, R160, 1.4426950216293334961 ;  /* 0x3fb8aa3ba0127820 */ /* 0x000fe20000400000 */
[----:B------:R0:W-:Y:S01]  /*13470*/  MUFU.EX2 R168, R161 ;  /* 0x000000a100a87308 */ /* 0x0001e20000000800 */
[----:B------:R-:W-:Y:S01]  /*13480*/  FMUL R160, R165, 1.4426950216293334961 ;  /* 0x3fb8aa3ba5a07820 */ /* 0x000fe20000400000 */
[----:B------:R-:W-:Y:S01]  /*13490*/  FMUL R22, R162, 1.4426950216293334961 ;  /* 0x3fb8aa3ba2167820 */ /* 0x000fe20000400000 */
[----:B------:R-:W-:Y:S01]  /*134a0*/  FMUL R21, R163, 1.4426950216293334961 ;  /* 0x3fb8aa3ba3157820 */ /* 0x000fe20000400000 */
[----:B------:R-:W-:Y:S01]  /*134b0*/  FMUL R20, R166, 1.4426950216293334961 ;  /* 0x3fb8aa3ba6147820 */ /* 0x000fe20000400000 */
[----:B------:R-:W-:Y:S01]  /*134c0*/  FMUL R23, R167, 1.4426950216293334961 ;  /* 0x3fb8aa3ba7177820 */ /* 0x000fe20000400000 */
[----:B0-----:R-:W-:-:S02]  /*134d0*/  FMUL R161, R164, 1.4426950216293334961 ;  /* 0x3fb8aa3ba4a17820 */ /* 0x001fc40000400000 */
[----:B------:R-:W0:Y:S08]  /*134e0*/  MUFU.EX2 R18, R18 ;  /* 0x0000001200127308 */ /* 0x000e300000000800 */
[----:B------:R-:W-:Y:S08]  /*134f0*/  MUFU.EX2 R161, R161 ;  /* 0x000000a100a17308 */ /* 0x000ff00000000800 */
[----:B------:R-:W-:Y:S08]  /*13500*/  MUFU.EX2 R160, R160 ;  /* 0x000000a000a07308 */ /* 0x000ff00000000800 */
[----:B------:R-:W-:Y:S08]  /*13510*/  MUFU.EX2 R22, R22 ;  /* 0x0000001600167308 */ /* 0x000ff00000000800 */
[----:B------:R-:W1:Y:S08]  /*13520*/  MUFU.EX2 R21, R21 ;  /* 0x0000001500157308 */ /* 0x000e700000000800 */
[----:B------:R-:W-:Y:S08]  /*13530*/  MUFU.EX2 R20, R20 ;  /* 0x0000001400147308 */ /* 0x000ff00000000800 */
[----:B------:R-:W3:Y:S01]  /*13540*/  MUFU.EX2 R23, R23 ;  /* 0x0000001700177308 */ /* 0x000ee20000000800 */
[----:B------:R-:W-:Y:S01]  /*13550*/  MOV R59, R5 ;  /* 0x00000005003b7202 */ /* 0x000fe20000000f00 */
[----:B------:R-:W-:Y:S01]  /*13560*/  IMAD.MOV.U32 R60, RZ, RZ, R180 ;  /* 0x000000ffff3c7224 */ /* 0x000fe200078e00b4 */
        /* <DEDUP_REMOVED lines=45> */
[----:B------:R-:W-:-:S02]  /*13840*/  IMAD.MOV.U32 R90, RZ, RZ, R245 ;  /* 0x000000ffff5a7224 */ /* 0x000fc400078e00f5 */
[----:B------:R-:W-:Y:S02]  /*13850*/  IMAD.MOV.U32 R92, RZ, RZ, R243 ;  /* 0x000000ffff5c7224 */ /* 0x000fe400078e00f3 */
[----:B------:R-:W-:Y:S02]  /*13860*/  IMAD.MOV.U32 R93, RZ, RZ, R242 ;  /* 0x000000ffff5d7224 */ /* 0x000fe400078e00f2 */
[----:B------:R-:W-:Y:S02]  /*13870*/  IMAD.MOV.U32 R94, RZ, RZ, R241 ;  /* 0x000000ffff5e7224 */ /* 0x000fe400078e00f1 */
[----:B------:R-:W-:Y:S02]  /*13880*/  IMAD.MOV.U32 R96, RZ, RZ, R239 ;  /* 0x000000ffff607224 */ /* 0x000fe400078e00ef */
[----:B------:R-:W-:Y:S02]  /*13890*/  IMAD.MOV.U32 R97, RZ, RZ, R238 ;  /* 0x000000ffff617224 */ /* 0x000fe400078e00ee */
        /* <DEDUP_REMOVED lines=39> */
[----:B------:R-:W-:Y:S01]  /*13b10*/  IMAD.MOV.U32 R150, RZ, RZ, R152 ;  /* 0x000000ffff967224 */ /* 0x000fe200078e0098 */
[----:B0-----:R-:W-:Y:S01]  /*13b20*/  F2FP.BF16.F32.PACK_AB R152, R168, R18 ;  /* 0x00000012a898723e */ /* 0x001fe200000010ff */
[----:B------:R4:W5:Y:S01]  /*13b30*/  LDL.LU R5, [R1+0xdc4] ;  /* 0x000dc40001057983 */ /* 0x0009620000300800 */
[----:B-1----:R-:W-:Y:S02]  /*13b40*/  F2FP.BF16.F32.PACK_AB R153, R21, R22 ;  /* 0x000000161599723e */ /* 0x002fe400000010ff */
[----:B------:R-:W-:Y:S01]  /*13b50*/  F2FP.BF16.F32.PACK_AB R154, R160, R161 ;  /* 0x000000a1a09a723e */ /* 0x000fe200000010ff */
[----:B------:R-:W4:Y:S01]  /*13b60*/  LDL.LU R180, [R1+0xdc0] ;  /* 0x000dc00001b47983 */ /* 0x000f220000300800 */
[----:B---3--:R-:W-:-:S03]  /*13b70*/  F2FP.BF16.F32.PACK_AB R155, R23, R20 ;  /* 0x00000014179b723e */ /* 0x008fc600000010ff */
[----:B------:R-:W3:Y:S04]  /*13b80*/  LDL.LU R181, [R1+0xdbc] ;  /* 0x000dbc0001b57983 */ /* 0x000ee80000300800 */
[----:B------:R-:W4:Y:S04]  /*13b90*/  LDL.LU R182, [R1+0xdb8] ;  /* 0x000db80001b67983 */ /* 0x000f280000300800 */
[----:B------:R-:W3:Y:S04]  /*13ba0*/  LDL.LU R183, [R1+0xdb4] ;  /* 0x000db40001b77983 */ /* 0x000ee80000300800 */
[----:B------:R1:W5:Y:S04]  /*13bb0*/  LDL.LU R6, [R1+0xdb0] ;  /* 0x000db00001067983 */ /* 0x0003680000300800 */
[----:B------:R-:W3:Y:S04]  /*13bc0*/  LDL.LU R3, [R1+0xdac] ;  /* 0x000dac0001037983 */ /* 0x000ee80000300800 */
[----:B------:R-:W3:Y:S04]  /*13bd0*/  LDL.LU R177, [R1+0xda8] ;  /* 0x000da80001b17983 */ /* 0x000ee80000300800 */
[----:B------:R-:W3:Y:S04]  /*13be0*/  LDL.LU R176, [R1+0xda4] ;  /* 0x000da40001b07983 */ /* 0x000ee80000300800 */
[----:B------:R-:W3:Y:S04]  /*13bf0*/  LDL.LU R175, [R1+0xda0] ;  /* 0x000da00001af7983 */ /* 0x000ee80000300800 */
[----:B------:R-:W3:Y:S04]  /*13c00*/  LDL.LU R174, [R1+0xd9c] ;  /* 0x000d9c0001ae7983 */ /* 0x000ee80000300800 */
[----:B------:R1:W5:Y:S04]  /*13c10*/  LDL.LU R7, [R1+0xd98] ;  /* 0x000d980001077983 */ /* 0x0003680000300800 */
[----:B------:R1:W5:Y:S04]  /*13c20*/  LDL.LU R8, [R1+0xd94] ;  /* 0x000d940001087983 */ /* 0x0003680000300800 */
[----:B------:R1:W5:Y:S04]  /*13c30*/  LDL.LU R9, [R1+0xd90] ;  /* 0x000d900001097983 */ /* 0x0003680000300800 */
[----:B------:R1:W5:Y:S04]  /*13c40*/  LDL.LU R10, [R1+0xd8c] ;  /* 0x000d8c00010a7983 */ /* 0x0003680000300800 */
[----:B------:R1:W5:Y:S04]  /*13c50*/  LDL.LU R11, [R1+0xd88] ;  /* 0x000d8800010b7983 */ /* 0x0003680000300800 */
[----:B------:R1:W5:Y:S04]  /*13c60*/  LDL.LU R12, [R1+0xd84] ;  /* 0x000d8400010c7983 */ /* 0x0003680000300800 */
[----:B------:R1:W5:Y:S04]  /*13c70*/  LDL.LU R13, [R1+0xd80] ;  /* 0x000d8000010d7983 */ /* 0x0003680000300800 */
[----:B------:R1:W5:Y:S04]  /*13c80*/  LDL.LU R14, [R1+0xd7c] ;  /* 0x000d7c00010e7983 */ /* 0x0003680000300800 */
[----:B------:R-:W3:Y:S04]  /*13c90*/  LDL.LU R4, [R1+0xd78] ;  /* 0x000d780001047983 */ /* 0x000ee80000300800 */
[----:B------:R1:W5:Y:S04]  /*13ca0*/  LDL.LU R170, [R1+0xd74] ;  /* 0x000d740001aa7983 */ /* 0x0003680000300800 */
[----:B------:R1:W5:Y:S04]  /*13cb0*/  LDL.LU R171, [R1+0xd70] ;  /* 0x000d700001ab7983 */ /* 0x0003680000300800 */
[----:B------:R1:W5:Y:S01]  /*13cc0*/  LDL.LU R172, [R1+0xd6c] ;  /* 0x000d6c0001ac7983 */ /* 0x0003620000300800 */
[----:B--2---:R-:W-:-:S03]  /*13cd0*/  WARPGROUP.ARRIVE ;  /* 0x00000000000079c5 */ /* 0x004fc60000000000 */
[----:B------:R1:W5:Y:S03]  /*13ce0*/  LDL.LU R173, [R1+0xd68] ;  /* 0x000d680001ad7983 */ /* 0x0003660000300800 */
[----:B------:R-:W-:Y:S03]  /*13cf0*/  HGMMA.64x256x16.F32.BF16 R24, R152, gdesc[UR4], R24, gsb0 ;  /* 0x03e0000498187df0 */ /* 0x000fe60008001818 */
[----:B------:R-:W-:Y:S02]  /*13d00*/  WARPGROUP.DEPBAR.LE gsb0, 0x0 ;  /* 0x00008000000079c5 */ /* 0x000fe40000010000 */
        /* <DEDUP_REMOVED lines=64> */
[----:B0-----:R-:W2:Y:S04]  /*14110*/  LDL.LU.64 R150, [R1+0xd60] ;  /* 0x000d600001967983 */ /* 0x001ea80000300a00 */
        /* <DEDUP_REMOVED lines=62> */
[----:B------:R-:W2:Y:S01]  /*14500*/  LDL.LU.64 R24, [R1+0xb68] ;  /* 0x000b680001187983 */ /* 0x000ea20000300a00 */
[----:B----4-:R-:W-:-:S02]  /*14510*/  R2UR UR6, R182 ;  /* 0x00000000b60672ca */ /* 0x010fc400000e0000 */
[----:B---3--:R-:W-:Y:S01]  /*14520*/  R2UR UR7, R183 ;  /* 0x00000000b70772ca */ /* 0x008fe200000e0000 */
[----:B------:R-:W3:Y:S01]  /*14530*/  LDL.LU R162, [R1+0x218] ;  /* 0x0002180001a27983 */ /* 0x000ee20000300800 */
[-C--:B--2---:R-:W-:Y:S01]  /*14540*/  FMUL R150, R150, R0.reuse ;  /* 0x0000000096967220 */ /* 0x084fe20000400000 */
        /* <DEDUP_REMOVED lines=25> */
[----:B------:R-:W-:-:S06]  /*146e0*/  FMUL R99, R99, R0 ;  /* 0x0000000063637220 */ /* 0x000fcc0000400000 */
[----:B------:R-:W-:-:S06]  /*146f0*/  WARPGROUP.ARRIVE ;  /* 0x00000000000079c5 */ /* 0x000fcc0000000000 */
[----:B------:R-:W-:Y:S01]  /*14700*/  HGMMA.64x256x16.F32.BF16 R24, R156, gdesc[UR4], R24, gsb0 ;  /* 0x03e000049c187df0 */ /* 0x000fe20008001818 */
[----:B------:R-:W-:Y:S02]  /*14710*/  R2UR UR7, R174 ;  /* 0x00000000ae0772ca */ /* 0x000fe400000e0000 */
[----:B------:R1:W5:Y:S01]  /*14720*/  LDL.LU R174, [R1+0xb64] ;  /* 0x000b640001ae7983 */ /* 0x0003620000300800 */
[----:B------:R-:W-:-:S03]  /*14730*/  R2UR UR6, R175 ;  /* 0x00000000af0672ca */ /* 0x000fc600000e0000 */
[----:B------:R1:W5:Y:S01]  /*14740*/  LDL.LU R175, [R1+0xb60] ;  /* 0x000b600001af7983 */ /* 0x0003620000300800 */
[----:B------:R-:W-:Y:S02]  /*14750*/  R2UR UR5, R176 ;  /* 0x00000000b00572ca */ /* 0x000fe400000e0000 */
[----:B------:R-:W-:Y:S02]  /*14760*/  R2UR UR58, R180 ;  /* 0x00000000b43a72ca */ /* 0x000fe400000e0000 */
[----:B------:R-:W-:Y:S01]  /*14770*/  R2UR UR59, R181 ;  /* 0x00000000b53b72ca */ /* 0x000fe200000e0000 */
[----:B------:R-:W-:Y:S01]  /*14780*/  FADD R17, R197, R196 ;  /* 0x000000c4c5117221 */ /* 0x000fe20000000000 */
[----:B------:R-:W-:-:S03]  /*14790*/  FADD R19, R189, R19 ;  /* 0x00000013bd137221 */ /* 0x000fc60000000000 */
[----:B------:R-:W-:Y:S01]  /*147a0*/  FADD R17, R194, R17 ;  /* 0x00000011c2117221 */ /* 0x000fe20000000000 */
[----:B------:R-:W-:-:S03]  /*147b0*/  FADD R19, R179, R19 ;  /* 0x00000013b3137221 */ /* 0x000fc60000000000 */
[----:B------:R-:W-:Y:S01]  /*147c0*/  FADD R17, R192, R17 ;  /* 0x00000011c0117221 */ /* 0x000fe20000000000 */
[----:B------:R-:W-:-:S03]  /*147d0*/  FADD R19, R169, R19 ;  /* 0x00000013a9137221 */ /* 0x000fc60000000000 */
[----:B------:R-:W-:Y:S01]  /*147e0*/  FADD R18, R18, R17 ;  /* 0x0000001112127221 */ /* 0x000fe20000000000 */
[----:B------:R-:W-:-:S03]  /*147f0*/  FADD R17, R22, R19 ;  /* 0x0000001316117221 */ /* 0x000fc60000000000 */
[----:B------:R-:W-:Y:S01]  /*14800*/  FADD R18, R168, R18 ;  /* 0x00000012a8127221 */ /* 0x000fe20000000000 */
[----:B------:R-:W-:Y:S01]  /*14810*/  FADD R17, R21, R17 ;  /* 0x0000001115117221 */ /* 0x000fe20000000000 */
[----:B---3--:R-:W-:Y:S01]  /*14820*/  VIADD R162, R162, 0x20 ;  /* 0x00000020a2a27836 */ /* 0x008fe20000000000 */
[----:B------:R-:W-:Y:S01]  /*14830*/  R2UR UR4, R177 ;  /* 0x00000000b10472ca */ /* 0x000fe200000e0000 */
[----:B------:R-:W-:Y:S01]  /*14840*/  FADD R18, R161, R18 ;  /* 0x00000012a1127221 */ /* 0x000fe20000000000 */
[----:B------:R-:W-:Y:S01]  /*14850*/  FADD R19, R20, R17 ;  /* 0x0000001114137221 */ /* 0x000fe20000000000 */
[----:B------:R-:W0:Y:S01]  /*14860*/  LDC R21, c[0x0][0x254] ;  /* 0x00009500ff157b82 */ /* 0x000e220000000800 */
[----:B------:R-:W-:Y:S02]  /*14870*/  WARPGROUP.DEPBAR.LE gsb0, 0x0 ;  /* 0x00008000000079c5 */ /* 0x000fe40000010000 */
[----:B------:R-:W2:Y:S01]  /*14880*/  LDL.LU R159, [R1+0x21c] ;  /* 0x00021c00019f7983 */ /* 0x000ea20000300800 */
[----:B------:R-:W-:Y:S01]  /*14890*/  FADD R17, R160, R18 ;  /* 0x00000012a0117221 */ /* 0x000fe20000000000 */
[----:B------:R-:W-:-:S03]  /*148a0*/  FADD R19, R23, R19 ;  /* 0x0000001317137221 */ /* 0x000fc60000000000 */
[----:B------:R-:W3:Y:S01]  /*148b0*/  LDC R157, c[0x0][0x280] ;  /* 0x0000a000ff9d7b82 */ /* 0x000ee20000000800 */
[----:B------:R-:W4:Y:S04]  /*148c0*/  LDL.LU R158, [R1+0x220] ;  /* 0x00022000019e7983 */ /* 0x000f280000300800 */
[----:B------:R1:W5:Y:S04]  /*148d0*/  LDL.LU R176, [R1+0xb5c] ;  /* 0x000b5c0001b07983 */ /* 0x0003680000300800 */
[----:B------:R-:W4:Y:S01]  /*148e0*/  LDL R156, [R1+0xb4c] ;  /* 0x000b4c00019c7983 */ /* 0x000f220000100800 */
[----:B------:R-:W-:-:S03]  /*148f0*/  WARPGROUP.ARRIVE ;  /* 0x00000000000079c5 */ /* 0x000fc60000000000 */
[----:B------:R-:W1:Y:S03]  /*14900*/  SHFL.BFLY PT, R18, R17, 0x2, 0x1f ;  /* 0x0c401f0011127f89 */ /* 0x000e6600000e0000 */
[----:B------:R-:W-:Y:S01]  /*14910*/  HGMMA.64x256x16.F32.BF16 R24, R152, gdesc[UR56], R24, gsb0 ;  /* 0x03e0003898187df0 */ /* 0x000fe20008001818 */
[----:B------:R-:W0:Y:S04]  /*14920*/  SHFL.BFLY PT, R20, R19, 0x2, 0x1f ;  /* 0x0c401f0013147f89 */ /* 0x000e2800000e0000 */
[----:B------:R0:W5:Y:S01]  /*14930*/  LDL.LU R177, [R1+0xb58] ;  /* 0x000b580001b17983 */ /* 0x0001620000300800 */
[----:B-1----:R-:W-:Y:S01]  /*14940*/  FADD R18, R17, R18 ;  /* 0x0000001211127221 */ /* 0x002fe20000000000 */
[----:B0-----:R-:W-:-:S04]  /*14950*/  FADD R17, R19, R20 ;  /* 0x0000001413117221 */ /* 0x001fc80000000000 */
[----:B------:R-:W0:Y:S04]  /*14960*/  SHFL.BFLY PT, R19, R18, 0x1, 0x1f ;  /* 0x0c201f0012137f89 */ /* 0x000e2800000e0000 */
[----:B------:R-:W1:Y:S04]  /*14970*/  SHFL.BFLY PT, R20, R17, 0x1, 0x1f ;  /* 0x0c201f0011147f89 */ /* 0x000e6800000e0000 */
[----:B------:R0:W-:Y:S02]  /*14980*/  STL [R1+0x218], R162 ;  /* 0x000218a201007387 */ /* 0x0001e40000100800 */
[----:B0-----:R-:W-:Y:S01]  /*14990*/  FADD R18, R18, R19 ;  /* 0x0000001312127221 */ /* 0x001fe20000000000 */
[----:B-1----:R-:W-:Y:S01]  /*149a0*/  FADD R17, R17, R20 ;  /* 0x0000001411117221 */ /* 0x002fe20000000000 */
[----:B---3--:R-:W-:Y:S01]  /*149b0*/  ISETP.GE.AND P0, PT, R162, R157, PT ;  /* 0x0000009da200720c */ /* 0x008fe20003f06270 */
[----:B------:R-:W-:-:S02]  /*149c0*/  IMAD R4, R21, 0x20, R4 ;  /* 0x0000002015047824 */ /* 0x000fc400078e0204 */
[----:B--2---:R-:W-:Y:S01]  /*149d0*/  FFMA R159, R2, R159, R18 ;  /* 0x0000009f029f7223 */ /* 0x004fe20000000012 */
[----:B----4-:R-:W-:-:S04]  /*149e0*/  FFMA R158, R0, R158, R17 ;  /* 0x0000009e009e7223 */ /* 0x010fc80000000011 */
[----:B------:R1:W-:Y:S04]  /*149f0*/  STL [R1+0x21c], R159 ;  /* 0x00021c9f01007387 */ /* 0x0003e80000100800 */
[----:B------:R1:W-:Y:S04]  /*14a00*/  STL [R1+0x220], R158 ;  /* 0x0002209e01007387 */ /* 0x0003e80000100800 */
[----:B------:R1:W-:Y:S04]  /*14a10*/  STL [R1+0x210], R16 ;  /* 0x0002101001007387 */ /* 0x0003e80000100800 */
[----:B------:R1:W-:Y:S01]  /*14a20*/  STL [R1+0x214], R15 ;  /* 0x0002140f01007387 */ /* 0x0003e20000100800 */
[----:B------:R-:W-:-:S02]  /*14a30*/  WARPGROUP.DEPBAR.LE gsb0, 0x0 ;  /* 0x00008000000079c5 */ /* 0x000fc40000010000 */
[----:B------:R-:W-:Y:S01]  /*14a40*/  IMAD R3, R156, 0x20, R3 ;  /* 0x000000209c037824 */ /* 0x000fe200078e0203 */
[----:B------:R-:W-:Y:S01]  /*14a50*/  MOV R17, R15 ;  /* 0x0000000f00117202 */ /* 0x000fe20000000f00 */
[----:B------:R-:W-:Y:S06]  /*14a60*/  @!P0 BRA `(.L_x_1) ;  /* 0xffffff6400548947 */ /* 0x000fec000383ffff */
.L_x_0:
[----:B------:R-:W-:Y:S04]  /*14a70*/  STL [R1+0xb5c], R16 ;  /* 0x000b5c1001007387 */ /* 0x000fe80000100800 */
[----:B------:R0:W-:Y:S04]  /*14a80*/  STL [R1+0xb58], R17 ;  /* 0x000b581101007387 */ /* 0x0001e80000100800 */
[----:B------:R-:W2:Y:S04]  /*14a90*/  LDL.LU R3, [R1+0x21c] ;  /* 0x00021c0001037983 */ /* 0x000ea80000300800 */
[----:B------:R-:W3:Y:S04]  /*14aa0*/  LDL.LU R2, [R1+0x220] ;  /* 0x0002200001027983 */ /* 0x000ee80000300800 */
[----:B------:R-:W4:Y:S04]  /*14ab0*/  LDL.LU R181, [R1+0x8] ;  /* 0x0000080001b57983 */ /* 0x000f280000300800 */
[----:B------:R-:W3:Y:S04]  /*14ac0*/  LDL.LU R180, [R1] ;  /* 0x0000000001b47983 */ /* 0x000ee80000300800 */
[----:B------:R-:W3:Y:S04]  /*14ad0*/  LDL.LU R179, [R1+0x10] ;  /* 0x0000100001b37983 */ /* 0x000ee80000300800 */
        /* <DEDUP_REMOVED lines=15> */
[----:B-1----:R-:W3:Y:S04]  /*14bd0*/  LDL.LU R159, [R1+0x54] ;  /* 0x00005400019f7983 */ /* 0x002ee80000300800 */
        /* <DEDUP_REMOVED lines=10> */
[----:B------:R-:W3:Y:S01]  /*14c80*/  LDL.LU R0, [R1+0x8c] ;  /* 0x00008c0001007983 */ /* 0x000ee20000300800 */
[----:B-----5:R-:W-:Y:S01]  /*14c90*/  MOV R8, 0x3dc6b27f ;  /* 0x3dc6b27f00087802 */ /* 0x020fe20000000f00 */
[C---:B--2---:R-:W-:Y:S01]  /*14ca0*/  FMUL R4, R3.reuse, 8388608 ;  /* 0x4b00000003047820 */ /* 0x044fe20000400000 */
[----:B------:R-:W-:Y:S01]  /*14cb0*/  FSETP.GEU.AND P1, PT, R3, 1.175494350822287508e-38, PT ;  /* 0x008000000300780b */ /* 0x000fe20003f2e000 */
[----:B----4-:R-:W-:-:S02]  /*14cc0*/  IMAD.MOV.U32 R183, RZ, RZ, R181 ;  /* 0x000000ffffb77224 */ /* 0x010fc400078e00b5 */
[----:B---3--:R-:W-:Y:S02]  /*14cd0*/  IMAD.MOV.U32 R182, RZ, RZ, R180 ;  /* 0x000000ffffb67224 */ /* 0x008fe400078e00b4 */
[----:B------:R-:W-:Y:S01]  /*14ce0*/  IMAD.MOV.U32 R181, RZ, RZ, R179 ;  /* 0x000000ffffb57224 */ /* 0x000fe200078e00b3 */
[----:B------:R-:W-:Y:S01]  /*14cf0*/  MOV R180, R178 ;  /* 0x000000b200b47202 */ /* 0x000fe20000000f00 */
[----:B------:R-:W-:Y:S02]  /*14d00*/  IMAD.MOV.U32 R179, RZ, RZ, R169 ;  /* 0x000000ffffb37224 */ /* 0x000fe400078e00a9 */
[----:B------:R-:W-:Y:S02]  /*14d10*/  IMAD.MOV.U32 R178, RZ, RZ, R168 ;  /* 0x000000ffffb27224 */ /* 0x000fe400078e00a8 */
[----:B------:R-:W-:Y:S01]  /*14d20*/  IMAD.MOV.U32 R169, RZ, RZ, R167 ;  /* 0x000000ffffa97224 */ /* 0x000fe200078e00a7 */
[----:B------:R-:W-:Y:S01]  /*14d30*/  MOV R168, R166 ;  /* 0x000000a600a87202 */ /* 0x000fe20000000f00 */
[----:B------:R-:W-:-:S02]  /*14d40*/  IMAD.MOV.U32 R167, RZ, RZ, R165 ;  /* 0x000000ffffa77224 */ /* 0x000fc400078e00a5 */
[----:B------:R-:W-:Y:S01]  /*14d50*/  IMAD.MOV.U32 R166, RZ, RZ, R164 ;  /* 0x000000ffffa67224 */ /* 0x000fe200078e00a4 */
[----:B------:R-:W-:Y:S01]  /*14d60*/  FSEL R4, R4, R3, !P1 ;  /* 0x0000000304047208 */ /* 0x000fe20004800000 */
[----:B------:R-:W-:Y:S01]  /*14d70*/  IMAD.MOV.U32 R165, RZ, RZ, R163 ;  /* 0x000000ffffa57224 */ /* 0x000fe200078e00a3 */
[----:B------:R-:W-:Y:S01]  /*14d80*/  MOV R164, R162 ;  /* 0x000000a200a47202 */ /* 0x000fe20000000f00 */
[----:B------:R-:W-:Y:S02]  /*14d90*/  IMAD.MOV.U32 R163, RZ, RZ, R161 ;  /* 0x000000ffffa37224 */ /* 0x000fe400078e00a1 */
[----:B------:R-:W-:Y:S02]  /*14da0*/  IMAD.MOV.U32 R162, RZ, RZ, R160 ;  /* 0x000000ffffa27224 */ /* 0x000fe400078e00a0 */
[----:B------:R-:W-:Y:S01]  /*14db0*/  IMAD.MOV.U32 R161, RZ, RZ, R159 ;  /* 0x000000ffffa17224 */ /* 0x000fe200078e009f */
[----:B------:R-:W-:Y:S01]  /*14dc0*/  MOV R160, R158 ;  /* 0x0000009e00a07202 */ /* 0x000fe20000000f00 */
[----:B------:R-:W-:-:S02]  /*14dd0*/  IMAD.MOV.U32 R159, RZ, RZ, R157 ;  /* 0x000000ffff9f7224 */ /* 0x000fc400078e009d */
[----:B------:R-:W-:Y:S02]  /*14de0*/  IMAD.MOV.U32 R158, RZ, RZ, R156 ;  /* 0x000000ffff9e7224 */ /* 0x000fe400078e009c */
[----:B------:R-:W-:Y:S01]  /*14df0*/  IMAD.MOV.U32 R157, RZ, RZ, R155 ;  /* 0x000000ffff9d7224 */ /* 0x000fe200078e009b */
[----:B------:R-:W-:Y:S01]  /*14e00*/  MOV R156, R154 ;  /* 0x0000009a009c7202 */ /* 0x000fe20000000f00 */
[----:B------:R-:W-:Y:S02]  /*14e10*/  IMAD.MOV.U32 R155, RZ, RZ, R153 ;  /* 0x000000ffff9b7224 */ /* 0x000fe400078e0099 */
[----:B------:R-:W-:Y:S02]  /*14e20*/  IMAD.MOV.U32 R154, RZ, RZ, R152 ;  /* 0x000000ffff9a7224 */ /* 0x000fe400078e0098 */
[----:B------:R-:W-:Y:S01]  /*14e30*/  IMAD.MOV.U32 R153, RZ, RZ, R23 ;  /* 0x000000ffff997224 */ /* 0x000fe200078e0017 */
[----:B------:R-:W-:Y:S02]  /*14e40*/  MOV R152, R18 ;  /* 0x0000001200987202 */ /* 0x000fe40000000f00 */
[----:B------:R-:W2:Y:S01]  /*14e50*/  LDL.LU R18, [R1+0x7c] ;  /* 0x00007c0001127983 */ /* 0x000ea20000300800 */
[----:B------:R-:W-:-:S02]  /*14e60*/  IMAD.MOV.U32 R23, RZ, RZ, R0 ;  /* 0x000000ffff177224 */ /* 0x000fc400078e0000 */
[----:B------:R-:W-:-:S05]  /*14e70*/  VIADD R0, R4, 0xc0cafb0d ;  /* 0xc0cafb0d04007836 */ /* 0x000fca0000000000 */
[----:B------:R-:W-:Y:S02]  /*14e80*/  LOP3.LUT R0, R0, 0xff800000, RZ, 0xc0, !PT ;  /* 0xff80000000007812 */ /* 0x000fe400078ec0ff */
[----:B------:R-:W-:-:S03]  /*14e90*/  FSEL R5, RZ, -23, P1 ;  /* 0xc1b80000ff057808 */ /* 0x000fc60000800000 */
[----:B------:R-:W-:Y:S01]  /*14ea0*/  IMAD.IADD R6, R4, 0x1, -R0 ;  /* 0x0000000104067824 */ /* 0x000fe200078e0a00 */
[----:B------:R-:W-:-:S05]  /*14eb0*/  I2FP.F32.S32 R0, R0 ;  /* 0x0000000000007245 */ /* 0x000fca0000201400 */
[----:B------:R-:W-:Y:S01]  /*14ec0*/  FFMA.FTZ R7, R0, 1.1920928955078125e-07, R5 ;  /* 0x3400000000077823 */ /* 0x000fe20000010005 */
[----:B------:R-:W-:-:S04]  /*14ed0*/  FADD R0, R6, -1 ;  /* 0xbf80000006007421 */ /* 0x000fc80000000000 */
[----:B------:R-:W-:-:S04]  /*14ee0*/  FFMA.FTZ R5, R0, R8, -0.16845393180847167969 ;  /* 0xbe2c7f3000057423 */ /* 0x000fc80000010008 */
[----:B------:R-:W-:-:S04]  /*14ef0*/  FFMA.FTZ R5, R0, R5, 0.1716887056827545166 ;  /* 0x3e2fcf2a00057423 */ /* 0x000fc80000010005 */
[----:B------:R-:W-:-:S04]  /*14f00*/  FFMA.FTZ R5, R0, R5, -0.17900948226451873779 ;  /* 0xbe374e4300057423 */ /* 0x000fc80000010005 */
[----:B------:R-:W-:-:S04]  /*14f10*/  FFMA.FTZ R5, R0, R5, 0.20512372255325317383 ;  /* 0x3e520bf400057423 */ /* 0x000fc80000010005 */
[----:B------:R-:W-:-:S04]  /*14f20*/  FFMA.FTZ R5, R0, R5, -0.24046532809734344482 ;  /* 0xbe763c8b00057423 */ /* 0x000fc80000010005 */
[----:B------:R-:W-:-:S04]  /*14f30*/  FFMA.FTZ R5, R0, R5, 0.28857114911079406738 ;  /* 0x3e93bf9900057423 */ /* 0x000fc80000010005 */
[----:B------:R-:W-:Y:S01]  /*14f40*/  FFMA.FTZ R5, R0, R5, -0.36067417263984680176 ;  /* 0xbeb8aa4900057423 */ /* 0x000fe20000010005 */
[----:B------:R-:W-:-:S03]  /*14f50*/  IMAD.MOV.U32 R184, RZ, RZ, R182 ;  /* 0x000000ffffb87224 */ /* 0x000fc600078e00b6 */
[C---:B------:R-:W-:Y:S01]  /*14f60*/  FFMA.FTZ R5, R0.reuse, R5, 0.48089820146560668945 ;  /* 0x3ef6384a00057423 */ /* 0x040fe20000010005 */
[----:B------:R-:W-:Y:S01]  /*14f70*/  MOV R182, R180 ;  /* 0x000000b400b67202 */ /* 0x000fe20000000f00 */
[----:B------:R-:W-:Y:S02]  /*14f80*/  IMAD.MOV.U32 R180, RZ, RZ, R178 ;  /* 0x000000ffffb47224 */ /* 0x000fe400078e00b2 */
[----:B------:R-:W-:Y:S01]  /*14f90*/  FFMA.FTZ R5, R0, R5, -0.72134751081466674805 ;  /* 0xbf38aa3b00057423 */ /* 0x000fe20000010005 */
[----:B------:R-:W-:Y:S01]  /*14fa0*/  MOV R178, R168 ;  /* 0x000000a800b27202 */ /* 0x000fe20000000f00 */
[----:B------:R-:W-:Y:S01]  /*14fb0*/  IMAD.MOV.U32 R168, RZ, RZ, R166 ;  /* 0x000000ffffa87224 */ /* 0x000fe200078e00a6 */
[----:B------:R-:W-:Y:S01]  /*14fc0*/  ISETP.GE.U32.AND P1, PT, R4, 0x7f800000, PT ;  /* 0x7f8000000400780c */ /* 0x000fe20003f26070 */
[----:B------:R-:W-:Y:S01]  /*14fd0*/  FMUL R5, R0, R5 ;  /* 0x0000000500057220 */ /* 0x000fe20000400000 */
[----:B------:R-:W-:Y:S01]  /*14fe0*/  MOV R166, R164 ;  /* 0x000000a400a67202 */ /* 0x000fe20000000f00 */
[----:B------:R-:W-:Y:S01]  /*14ff0*/  IMAD.MOV.U32 R164, RZ, RZ, R162 ;  /* 0x000000ffffa47224 */ /* 0x000fe200078e00a2 */
[----:B------:R-:W-:Y:S01]  /*15000*/  MOV R162, R160 ;  /* 0x000000a000a27202 */ /* 0x000fe20000000f00 */
[----:B------:R-:W-:-:S02]  /*15010*/  IMAD.MOV.U32 R160, RZ, RZ, R158 ;  /* 0x000000ffffa07224 */ /* 0x000fc400078e009e */
[C---:B------:R-:W-:Y:S01]  /*15020*/  FMUL R5, R0.reuse, R5 ;  /* 0x0000000500057220 */ /* 0x040fe20000400000 */
[----:B------:R-:W-:Y:S01]  /*15030*/  MOV R158, R156 ;  /* 0x0000009c009e7202 */ /* 0x000fe20000000f00 */
[----:B------:R-:W-:Y:S01]  /*15040*/  IMAD.MOV.U32 R156, RZ, RZ, R154 ;  /* 0x000000ffff9c7224 */ /* 0x000fe200078e009a */
[----:B------:R-:W-:Y:S01]  /*15050*/  MOV R154, R152 ;  /* 0x00000098009a7202 */ /* 0x000fe20000000f00 */
[----:B------:R-:W-:Y:S01]  /*15060*/  FFMA.FTZ R0, R0, 1.4426950216293334961, R5 ;  /* 0x3fb8aa3b00007823 */ /* 0x000fe20000010005 */
[----:B------:R-:W-:-:S03]  /*15070*/  FSETP.GEU.AND P2, PT, R2, 1.175494350822287508e-38, PT ;  /* 0x008000000200780b */ /* 0x000fc60003f4e000 */
[----:B------:R-:W-:Y:S01]  /*15080*/  FADD R10, R7, R0 ;  /* 0x00000000070a7221 */ /* 0x000fe20000000000 */
[----:B------:R-:W-:-:S04]  /*15090*/  @P1 IMAD.MOV.U32 R0, RZ, RZ, 0x7f800000 ;  /* 0x7f800000ff001424 */ /* 0x000fc800078e00ff */
[C---:B------:R-:W-:Y:S01]  /*150a0*/  @P1 FFMA.FTZ R10, R4.reuse, R0, +INF ;  /* 0x7f800000040a1423 */ /* 0x040fe20000010000 */
[----:B------:R-:W-:Y:S02]  /*150b0*/  FSETP.NEU.AND P1, PT, R4, RZ, PT ;  /* 0x000000ff0400720b */ /* 0x000fe40003f2d000 */
[----:B------:R-:W-:Y:S01]  /*150c0*/  FSEL R4, RZ, -23, P2 ;  /* 0xc1b80000ff047808 */ /* 0x000fe20001000000 */
[----:B------:R-:W-:Y:S01]  /*150d0*/  FMUL R9, R183, 0.25 ;  /* 0x3e800000b7097820 */ /* 0x000fe20000400000 */
[----:B------:R-:W-:-:S04]  /*150e0*/  FSETP.GT.AND P0, PT, |R2|, 8.50705917302346158658e+37, PT ;  /* 0x7e8000000200780b */ /* 0x000fc80003f04200 */
[----:B------:R-:W-:Y:S01]  /*150f0*/  FSEL R9, R9, R183, P0 ;  /* 0x000000b709097208 */ /* 0x000fe20000000000 */
        /* <DEDUP_REMOVED lines=9> */
[----:B------:R-:W-:Y:S01]  /*15190*/  IMAD.MOV.U32 R157, RZ, RZ, R155 ;  /* 0x000000ffff9d7224 */ /* 0x000fe200078e009b */
[----:B------:R-:W-:Y:S01]  /*151a0*/  STL [R1+0x204], R10 ;  /* 0x0002040a01007387 */ /* 0x000fe20000100800 */
[----:B------:R-:W-:Y:S02]  /*151b0*/  IMAD.MOV.U32 R155, RZ, RZ, R153 ;  /* 0x000000ffff9b7224 */ /* 0x000fe400078e0099 */
[----:B------:R-:W-:-:S02]  /*151c0*/  IMAD.MOV.U32 R153, RZ, RZ, R23 ;  /* 0x000000ffff997224 */ /* 0x000fc400078e0017 */
[----:B------:R-:W3:Y:S01]  /*151d0*/  LDL.LU R23, [R1+0x78] ;  /* 0x0000780001177983 */ /* 0x000ee20000300800 */
[----:B------:R-:W-:Y:S02]  /*151e0*/  IMAD.MOV.U32 R202, RZ, RZ, R180 ;  /* 0x000000ffffca7224 */ /* 0x000fe400078e00b4 */
[----:B------:R-:W-:Y:S01]  /*151f0*/  IMAD.MOV.U32 R201, RZ, RZ, R179 ;  /* 0x000000ffffc97224 */ /* 0x000fe200078e00b3 */
[----:B------:R-:W-:Y:S01]  /*15200*/  MOV R199, R169 ;  /* 0x000000a900c77202 */ /* 0x000fe20000000f00 */
[----:B------:R-:W-:Y:S02]  /*15210*/  IMAD.MOV.U32 R200, RZ, RZ, R178 ;  /* 0x000000ffffc87224 */ /* 0x000fe400078e00b2 */
[----:B------:R-:W-:Y:S02]  /*15220*/  IMAD.MOV.U32 R198, RZ, RZ, R168 ;  /* 0x000000ffffc67224 */ /* 0x000fe400078e00a8 */
[----:B------:R-:W-:Y:S01]  /*15230*/  IMAD.MOV.U32 R197, RZ, RZ, R167 ;  /* 0x000000ffffc57224 */ /* 0x000fe200078e00a7 */
[----:B------:R-:W-:-:S02]  /*15240*/  FSETP.GT.AND P3, PT, |R3|, 8.50705917302346158658e+37, PT ;  /* 0x7e8000000300780b */ /* 0x000fc40003f64200 */
[----:B------:R-:W-:Y:S01]  /*15250*/  FSETP.GEU.AND P5, PT, |R3|, 1.175494350822287508e-38, PT ;  /* 0x008000000300780b */ /* 0x000fe20003fae200 */
[----:B------:R-:W-:-:S10]  /*15260*/  IMAD.MOV.U32 R205, RZ, RZ, R183 ;  /* 0x000000ffffcd7224 */ /* 0x000fd400078e00b7 */
[----:B------:R-:W-:Y:S01]  /*15270*/  @P3 FMUL R3, R3, 0.25 ;  /* 0x3e80000003033820 */ /* 0x000fe20000400000 */
[----:B--2---:R-:W-:Y:S02]  /*15280*/  IMAD.MOV.U32 R152, RZ, RZ, R18 ;  /* 0x000000ffff987224 */ /* 0x004fe400078e0012 */
[----:B------:R-:W-:-:S05]  /*15290*/  FMUL R18, R2, 8388608 ;  /* 0x4b00000002127820 */ /* 0x000fca0000400000 */
[----:B------:R-:W-:-:S05]  /*152a0*/  FSEL R18, R18, R2, !P2 ;  /* 0x0000000212127208 */ /* 0x000fca0005000000 */
[----:B------:R-:W-:-:S05]  /*152b0*/  VIADD R0, R18, 0xc0cafb0d ;  /* 0xc0cafb0d12007836 */ /* 0x000fca0000000000 */
[----:B------:R-:W-:-:S04]  /*152c0*/  LOP3.LUT R0, R0, 0xff800000, RZ, 0xc0, !PT ;  /* 0xff80000000007812 */ /* 0x000fc800078ec0ff */
[-C--:B------:R-:W-:Y:S02]  /*152d0*/  IADD3 R5, R18, -R0.reuse, RZ ;  /* 0x8000000012057210 */ /* 0x080fe40007ffe0ff */
        /* <DEDUP_REMOVED lines=9> */
[----:B------:R-:W-:-:S04]  /*15370*/  FFMA.FTZ R4, R0, R4, -0.36067417263984680176 ;  /* 0xbeb8aa4900047423 */ /* 0x000fc80000010004 */
[----:B------:R-:W-:-:S04]  /*15380*/  FFMA.FTZ R4, R0, R4, 0.48089820146560668945 ;  /* 0x3ef6384a00047423 */ /* 0x000fc80000010004 */
[----:B------:R-:W-:Y:S01]  /*15390*/  FFMA.FTZ R4, R0, R4, -0.72134751081466674805 ;  /* 0xbf38aa3b00047423 */ /* 0x000fe20000010004 */
[----:B------:R-:W-:-:S03]  /*153a0*/  ISETP.GE.U32.AND P2, PT, R18, 0x7f800000, PT ;  /* 0x7f8000001200780c */ /* 0x000fc60003f46070 */
[----:B------:R-:W-:-:S04]  /*153b0*/  FMUL R4, R0, R4 ;  /* 0x0000000400047220 */ /* 0x000fc80000400000 */
[----:B------:R-:W-:-:S04]  /*153c0*/  FMUL R4, R0, R4 ;  /* 0x0000000400047220 */ /* 0x000fc80000400000 */
[----:B------:R-:W-:-:S04]  /*153d0*/  FFMA.FTZ R0, R0, 1.4426950216293334961, R4 ;  /* 0x3fb8aa3b00007823 */ /* 0x000fc80000010004 */
[----:B------:R-:W-:Y:S01]  /*153e0*/  FADD R7, R6, R0 ;  /* 0x0000000006077221 */ /* 0x000fe20000000000 */
[----:B------:R-:W-:-:S04]  /*153f0*/  @P2 IMAD.MOV.U32 R0, RZ, RZ, 0x7f800000 ;  /* 0x7f800000ff002424 */ /* 0x000fc800078e00ff */
[----:B------:R-:W-:-:S05]  /*15400*/  @P2 FFMA.FTZ R7, R18, R0, +INF ;  /* 0x7f80000012072423 */ /* 0x000fca0000010000 */
[----:B------:R1:W-:Y:S04]  /*15410*/  STL [R1+0x200], R7 ;  /* 0x0002000701007387 */ /* 0x0003e80000100800 */
[----:B------:R-:W2:Y:S04]  /*15420*/  LDL.LU R180, [R1+0x70] ;  /* 0x0000700001b47983 */ /* 0x000ea80000300800 */
[----:B------:R-:W4:Y:S04]  /*15430*/  LDL.LU R179, [R1+0x60] ;  /* 0x0000600001b37983 */ /* 0x000f280000300800 */
[----:B------:R-:W2:Y:S04]  /*15440*/  LDL.LU R178, [R1+0x74] ;  /* 0x0000740001b27983 */ /* 0x000ea80000300800 */
[----:B------:R-:W4:Y:S04]  /*15450*/  LDL.LU R169, [R1+0x64] ;  /* 0x0000640001a97983 */ /* 0x000f280000300800 */
[----:B------:R-:W2:Y:S04]  /*15460*/  LDL.LU R168, [R1+0x90] ;  /* 0x0000900001a87983 */ /* 0x000ea80000300800 */
[----:B------:R-:W4:Y:S01]  /*15470*/  LDL.LU R167, [R1+0x80] ;  /* 0x0000800001a77983 */ /* 0x000f220000300800 */
[----:B------:R-:W-:Y:S01]  /*15480*/  @!P5 FMUL R3, R3, 16777216 ;  /* 0x4b8000000303d820 */ /* 0x000fe20000400000 */
[----:B------:R-:W-:Y:S01]  /*15490*/  FSETP.GEU.AND P4, PT, |R2|, 1.175494350822287508e-38, PT ;  /* 0x008000000200780b */ /* 0x000fe20003f8e200 */
[----:B------:R-:W-:-:S04]  /*154a0*/  FMUL R4, R184, 0.25 ;  /* 0x3e800000b8047820 */ /* 0x000fc80000400000 */
[----:B------:R-:W1:Y:S01]  /*154b0*/  MUFU.RCP R3, R3 ;  /* 0x0000000300037308 */ /* 0x000e620000001000 */
[----:B------:R-:W-:Y:S01]  /*154c0*/  FMUL R0, R205, 0.25 ;  /* 0x3e800000cd007820 */ /* 0x000fe20000400000 */
[----:B------:R-:W3:Y:S01]  /*154d0*/  S2R R170, SR_TID.X ;  /* 0x0000000000aa7919 */ /* 0x000ee20000002100 */
[----:B------:R-:W-:Y:S01]  /*154e0*/  FSEL R4, R4, R184, P3 ;  /* 0x000000b804047208 */ /* 0x000fe20001800000 */
[----:B0-----:R-:W0:Y:S02]  /*154f0*/  S2R R17, SR_CgaCtaId ;  /* 0x0000000000117919 */ /* 0x001e240000008800 */
[----:B------:R-:W-:Y:S01]  /*15500*/  FSEL R0, R0, R205, P3 ;  /* 0x000000cd00007208 */ /* 0x000fe20001800000 */
[----:B------:R-:W-:Y:S01]  /*15510*/  @P0 FMUL R2, R2, 0.25 ;  /* 0x3e80000002020820 */ /* 0x000fe20000400000 */
[----:B------:R-:W-:Y:S01]  /*15520*/  @!P5 FMUL R4, R4, 16777216 ;  /* 0x4b8000000404d820 */ /* 0x000fe20000400000 */
[----:B------:R-:W-:Y:S01]  /*15530*/  IMAD.MOV.U32 R204, RZ, RZ, R182 ;  /* 0x000000ffffcc7224 */ /* 0x000fe200078e00b6 */
[----:B------:R-:W-:Y:S01]  /*15540*/  MOV R203, R181 ;  /* 0x000000b500cb7202 */ /* 0x000fe20000000f00 */
[----:B------:R-:W-:Y:S01]  /*15550*/  @!P5 FMUL R0, R0, 16777216 ;  /* 0x4b8000000000d820 */ /* 0x000fe20000400000 */
[----:B------:R-:W-:Y:S01]  /*15560*/  @!P4 FMUL R2, R2, 16777216 ;  /* 0x4b8000000202c820 */ /* 0x000fe20000400000 */
[----:B------:R-:W-:Y:S01]  /*15570*/  FMUL R8, R204, 0.25 ;  /* 0x3e800000cc087820 */ /* 0x000fe20000400000 */
[C---:B-1----:R-:W-:Y:S01]  /*15580*/  FMUL R5, R3.reuse, R4 ;  /* 0x0000000403057220 */ /* 0x042fe20000400000 */
[----:B------:R-:W-:Y:S01]  /*15590*/  FMUL R4, R3, R0 ;  /* 0x0000000003047220 */ /* 0x000fe20000400000 */
[----:B------:R-:W-:-:S02]  /*155a0*/  FMUL R7, R203, 0.25 ;  /* 0x3e800000cb077820 */ /* 0x000fc40000400000 */
[----:B------:R-:W1:Y:S01]  /*155b0*/  MUFU.RCP R2, R2 ;  /* 0x0000000200027308 */ /* 0x000e620000001000 */
[----:B------:R-:W-:Y:S02]  /*155c0*/  FSEL R8, R8, R204, P3 ;  /* 0x000000cc08087208 */ /* 0x000fe40001800000 */
[----:B------:R-:W-:Y:S01]  /*155d0*/  F2FP.BF16.F32.PACK_AB R4, R4, R5 ;  /* 0x000000050404723e */ /* 0x000fe200000010ff */
[----:B------:R-:W-:Y:S01]  /*155e0*/  FMUL R5, R21, 0.25 ;  /* 0x3e80000015057820 */ /* 0x000fe20000400000 */
[----:B------:R-:W-:Y:S01]  /*155f0*/  FSEL R7, R7, R203, P3 ;  /* 0x000000cb07077208 */ /* 0x000fe20001800000 */
[----:B------:R-:W-:Y:S01]  /*15600*/  @!P5 FMUL R8, R8, 16777216 ;  /* 0x4b8000000808d820 */ /* 0x000fe20000400000 */
[----:B------:R-:W-:Y:S02]  /*15610*/  FMUL R6, R22, 0.25 ;  /* 0x3e80000016067820 */ /* 0x000fe40000400000 */
[----:B------:R-:W-:Y:S01]  /*15620*/  FSEL R5, R5, R21, P0 ;  /* 0x0000001505057208 */ /* 0x000fe20000000000 */
[----:B------:R-:W-:Y:S01]  /*15630*/  @!P5 FMUL R7, R7, 16777216 ;  /* 0x4b8000000707d820 */ /* 0x000fe20000400000 */
[----:B------:R-:W-:Y:S01]  /*15640*/  FMUL R0, R20, 0.25 ;  /* 0x3e80000014007820 */ /* 0x000fe20000400000 */
[----:B------:R-:W-:Y:S01]  /*15650*/  @!P4 FMUL R9, R9, 16777216 ;  /* 0x4b8000000909c820 */ /* 0x000fe20000400000 */
[----:B------:R-:W-:Y:S01]  /*15660*/  FMUL R10, R3, R8 ;  /* 0x00000008030a7220 */ /* 0x000fe20000400000 */
[----:B------:R-:W-:Y:S01]  /*15670*/  MOV R16, 0x400 ;  /* 0x0000040000107802 */ /* 0x000fe20000000f00 */
[----:B------:R-:W-:Y:S01]  /*15680*/  @!P4 FMUL R5, R5, 16777216 ;  /* 0x4b8000000505c820 */ /* 0x000fe20000400000 */
[----:B------:R-:W-:Y:S01]  /*15690*/  FMUL R8, R3, R7 ;  /* 0x0000000703087220 */ /* 0x000fe20000400000 */
[----:B------:R-:W-:Y:S01]  /*156a0*/  FSEL R6, R6, R22, P0 ;  /* 0x0000001606067208 */ /* 0x000fe20000000000 */
[----:B-1----:R-:W-:Y:S01]  /*156b0*/  FMUL R11, R2, R9 ;  /* 0x00000009020b7220 */ /* 0x002fe20000400000 */
[----:B------:R-:W-:Y:S01]  /*156c0*/  FSEL R0, R0, R20, P0 ;  /* 0x0000001400007208 */ /* 0x000fe20000000000 */
[----:B------:R-:W-:Y:S01]  /*156d0*/  FMUL R9, R2, R5 ;  /* 0x0000000502097220 */ /* 0x000fe20000400000 */
[----:B0-----:R-:W-:-:S02]  /*156e0*/  LEA R16, R17, R16, 0x18 ;  /* 0x0000001011107211 */ /* 0x001fc400078ec0ff */
[----:B---3--:R-:W-:Y:S02]  /*156f0*/  LOP3.LUT R22, R170, 0x7, RZ, 0xc0, !PT ;  /* 0x00000007aa167812 */ /* 0x008fe400078ec0ff */
[----:B------:R-:W-:Y:S01]  /*15700*/  F2FP.BF16.F32.PACK_AB R5, R10, R8 ;  /* 0x000000080a05723e */ /* 0x000fe200000010ff */
[----:B------:R-:W-:Y:S02]  /*15710*/  IMAD.SHL.U32 R8, R170, 0x8, RZ ;  /* 0x00000008aa087824 */ /* 0x000fe400078e00ff */
[----:B------:R-:W-:Y:S01]  /*15720*/  @!P4 FMUL R6, R6, 16777216 ;  /* 0x4b8000000606c820 */ /* 0x000fe20000400000 */
[----:B------:R-:W-:Y:S01]  /*15730*/  @!P4 FMUL R0, R0, 16777216 ;  /* 0x4b8000000000c820 */ /* 0x000fe20000400000 */
[----:B------:R-:W-:Y:S02]  /*15740*/  LOP3.LUT R21, R170, 0x8, RZ, 0xc0, !PT ;  /* 0x00000008aa157812 */ /* 0x000fe400078ec0ff */
[----:B------:R-:W-:Y:S01]  /*15750*/  LEA R20, R22, R16, 0x4 ;  /* 0x0000001016147211 */ /* 0x000fe200078e20ff */
[C---:B------:R-:W-:Y:S01]  /*15760*/  FMUL R6, R2.reuse, R6 ;  /* 0x0000000602067220 */ /* 0x040fe20000400000 */
[----:B------:R-:W-:Y:S01]  /*15770*/  FMUL R7, R2, R0 ;  /* 0x0000000002077220 */ /* 0x000fe20000400000 */
[----:B------:R-:W-:-:S02]  /*15780*/  LOP3.LUT R8, R8, 0x380, RZ, 0xc0, !PT ;  /* 0x0000038008087812 */ /* 0x000fc400078ec0ff */
[----:B------:R-:W-:Y:S01]  /*15790*/  IMAD R0, R21, 0x80, R20 ;  /* 0x0000008015007824 */ /* 0x000fe200078e0214 */
[----:B------:R-:W-:Y:S02]  /*157a0*/  F2FP.BF16.F32.PACK_AB R6, R6, R11 ;  /* 0x0000000b0606723e */ /* 0x000fe400000010ff */
[----:B------:R-:W-:Y:S01]  /*157b0*/  F2FP.BF16.F32.PACK_AB R7, R9, R7 ;  /* 0x000000070907723e */ /* 0x000fe200000010ff */
[----:B------:R-:W-:Y:S01]  /*157c0*/  IMAD.IADD R0, R8, 0x1, R0 ;  /* 0x0000000108007824 */ /* 0x000fe200078e0200 */
[----:B------:R-:W-:Y:S01]  /*157d0*/  BAR.SYNC.DEFER_BLOCKING 0x0 ;  /* 0x0000000000007b1d */ /* 0x000fe20000010000 */
[----:B------:R-:W-:Y:S02]  /*157e0*/  IMAD.MOV.U32 R196, RZ, RZ, R166 ;  /* 0x000000ffffc47224 */ /* 0x000fe400078e00a6 */
[----:B------:R-:W-:-:S03]  /*157f0*/  FMUL R10, R200, 0.25 ;  /* 0x3e800000c80a7820 */ /* 0x000fc60000400000 */
[----:B------:R0:W-:Y:S02]  /*15800*/  STSM.16.M88.4 [R0], R4 ;  /* 0x0000000400007844 */ /* 0x0001e40000000200 */
[----:B0-----:R-:W-:Y:S01]  /*15810*/  FMUL R5, R202, 0.25 ;  /* 0x3e800000ca057820 */ /* 0x001fe20000400000 */
[----:B------:R-:W-:-:S04]  /*15820*/  FMUL R4, R201, 0.25 ;  /* 0x3e800000c9047820 */ /* 0x000fc80000400000 */
[----:B------:R-:W-:Y:S02]  /*15830*/  FSEL R5, R5, R202, P3 ;  /* 0x000000ca05057208 */ /* 0x000fe40001800000 */
[----:B------:R-:W-:-:S03]  /*15840*/  FSEL R4, R4, R201, P3 ;  /* 0x000000c904047208 */ /* 0x000fc60001800000 */
[----:B------:R-:W-:Y:S02]  /*15850*/  @!P5 FMUL R5, R5, 16777216 ;  /* 0x4b8000000505d820 */ /* 0x000fe40000400000 */
[----:B------:R-:W-:Y:S02]  /*15860*/  @!P5 FMUL R4, R4, 16777216 ;  /* 0x4b8000000404d820 */ /* 0x000fe40000400000 */
[C---:B------:R-:W-:Y:S02]  /*15870*/  FMUL R5, R3.reuse, R5 ;  /* 0x0000000503057220 */ /* 0x040fe40000400000 */
[----:B------:R-:W-:Y:S01]  /*15880*/  FMUL R8, R3, R4 ;  /* 0x0000000403087220 */ /* 0x000fe20000400000 */
[----:B------:R-:W-:Y:S01]  /*15890*/  FMUL R4, R198, 0.25 ;  /* 0x3e800000c6047820 */ /* 0x000fe20000400000 */
[----:B------:R-:W-:Y:S01]  /*158a0*/  FMUL R6, R196, 0.25 ;  /* 0x3e800000c4067820 */ /* 0x000fe20000400000 */
[----:B------:R-:W-:Y:S02]  /*158b0*/  FMUL R7, R19, 0.25 ;  /* 0x3e80000013077820 */ /* 0x000fe40000400000 */
[----:B------:R-:W-:Y:S01]  /*158c0*/  F2FP.BF16.F32.PACK_AB R8, R5, R8 ;  /* 0x000000080508723e */ /* 0x000fe200000010ff */
[----:B------:R-:W-:Y:S01]  /*158d0*/  FMUL R5, R197, 0.25 ;  /* 0x3e800000c5057820 */ /* 0x000fe20000400000 */
[----:B------:R-:W-:-:S02]  /*158e0*/  FSEL R10, R10, R200, P3 ;  /* 0x000000c80a0a7208 */ /* 0x000fc40001800000 */
[----:B------:R-:W-:Y:S02]  /*158f0*/  FSEL R4, R4, R198, P0 ;  /* 0x000000c604047208 */ /* 0x000fe40000000000 */
[----:B------:R-:W-:Y:S02]  /*15900*/  FSEL R5, R5, R197, P0 ;  /* 0x000000c505057208 */ /* 0x000fe40000000000 */
[----:B------:R-:W-:Y:S02]  /*15910*/  FSEL R6, R6, R196, P0 ;  /* 0x000000c406067208 */ /* 0x000fe40000000000 */
[----:B------:R-:W-:Y:S01]  /*15920*/  FSEL R7, R7, R19, P0 ;  /* 0x0000001307077208 */ /* 0x000fe20000000000 */
[----:B------:R-:W-:Y:S01]  /*15930*/  @!P5 FMUL R10, R10, 16777216 ;  /* 0x4b8000000a0ad820 */ /* 0x000fe20000400000 */
[----:B------:R-:W-:Y:S01]  /*15940*/  @!P4 FMUL R4, R4, 16777216 ;  /* 0x4b8000000404c820 */ /* 0x000fe20000400000 */
[----:B------:R-:W-:Y:S01]  /*15950*/  @!P4 FMUL R5, R5, 16777216 ;  /* 0x4b8000000505c820 */ /* 0x000fe20000400000 */
[----:B------:R-:W-:Y:S01]  /*15960*/  @!P4 FMUL R6, R6, 16777216 ;  /* 0x4b8000000606c820 */ /* 0x000fe20000400000 */
[----:B------:R-:W-:Y:S01]  /*15970*/  @!P4 FMUL R7, R7, 16777216 ;  /* 0x4b8000000707c820 */ /* 0x000fe20000400000 */
[----:B------:R-:W-:Y:S01]  /*15980*/  LOP3.LUT R19, R170, 0x7f, RZ, 0xc0, !PT ;  /* 0x0000007faa137812 */ /* 0x000fe200078ec0ff */
[----:B------:R-:W-:Y:S01]  /*15990*/  FMUL R12, R3, R10 ;  /* 0x0000000a030c7220 */ /* 0x000fe20000400000 */
[C---:B------:R-:W-:Y:S01]  /*159a0*/  FMUL R4, R2.reuse, R4 ;  /* 0x0000000402047220 */ /* 0x040fe20000400000 */
[C---:B------:R-:W-:Y:S01]  /*159b0*/  FMUL R10, R2.reuse, R5 ;  /* 0x00000005020a7220 */ /* 0x040fe20000400000 */
[C---:B------:R-:W-:Y:S01]  /*159c0*/  FMUL R6, R2.reuse, R6 ;  /* 0x0000000602067220 */ /* 0x040fe20000400000 */
[----:B------:R-:W-:Y:S01]  /*159d0*/  FMUL R11, R2, R7 ;  /* 0x00000007020b7220 */ /* 0x000fe20000400000 */
[----:B------:R-:W-:-:S02]  /*159e0*/  IMAD R19, R19, 0x10, R16 ;  /* 0x0000001013137824 */ /* 0x000fc400078e0210 */
[----:B------:R-:W-:Y:S02]  /*159f0*/  F2FP.BF16.F32.PACK_AB R10, R4, R10 ;  /* 0x0000000a040a723e */ /* 0x000fe400000010ff */
[----:B------:R-:W-:Y:S01]  /*15a00*/  F2FP.BF16.F32.PACK_AB R11, R6, R11 ;  /* 0x0000000b060b723e */ /* 0x000fe200000010ff */
[----:B------:R-:W-:Y:S01]  /*15a10*/  BAR.SYNC.DEFER_BLOCKING 0x0 ;  /* 0x0000000000007b1d */ /* 0x000fe20000010000 */
[----:B------:R-:W-:-:S05]  /*15a20*/  FMUL R9, R199, 0.25 ;  /* 0x3e800000c7097820 */ /* 0x000fca0000400000 */
[----:B------:R-:W-:-:S05]  /*15a30*/  FSEL R9, R9, R199, P3 ;  /* 0x000000c709097208 */ /* 0x000fca0001800000 */
[----:B------:R-:W-:Y:S01]  /*15a40*/  @!P5 FMUL R9, R9, 16777216 ;  /* 0x4b8000000909d820 */ /* 0x000fe20000400000 */
[----:B------:R-:W0:Y:S03]  /*15a50*/  LDS.128 R4, [R19] ;  /* 0x0000000013047984 */ /* 0x000e260000000c00 */
[----:B------:R-:W-:Y:S01]  /*15a60*/  FMUL R9, R3, R9 ;  /* 0x0000000903097220 */ /* 0x000fe20000400000 */
[----:B------:R-:W-:Y:S01]  /*15a70*/  MOV R195, R165 ;  /* 0x000000a500c37202 */ /* 0x000fe20000000f00 */
[----:B------:R-:W-:-:S03]  /*15a80*/  IMAD.MOV.U32 R194, RZ, RZ, R164 ;  /* 0x000000ffffc27224 */ /* 0x000fc600078e00a4 */
[----:B------:R-:W-:Y:S01]  /*15a90*/  F2FP.BF16.F32.PACK_AB R9, R12, R9 ;  /* 0x000000090c09723e */ /* 0x000fe200000010ff */
[----:B------:R-:W-:Y:S01]  /*15aa0*/  BAR.SYNC.DEFER_BLOCKING 0x0 ;  /* 0x0000000000007b1d */ /* 0x000fe20000010000 */
[----:B------:R-:W-:Y:S01]  /*15ab0*/  IMAD.MOV.U32 R193, RZ, RZ, R163 ;  /* 0x000000ffffc17224 */ /* 0x000fe200078e00a3 */
[----:B------:R-:W-:Y:S01]  /*15ac0*/  MOV R191, R161 ;  /* 0x000000a100bf7202 */ /* 0x000fe20000000f00 */
[----:B------:R-:W-:-:S03]  /*15ad0*/  IMAD.MOV.U32 R192, RZ, RZ, R162 ;  /* 0x000000ffffc07224 */ /* 0x000fc600078e00a2 */
[----:B------:R1:W-:Y:S02]  /*15ae0*/  STSM.16.M88.4 [R0], R8 ;  /* 0x0000000800007844 */ /* 0x0003e40000000200 */
[----:B-1----:R-:W-:Y:S01]  /*15af0*/  FMUL R8, R195, 0.25 ;  /* 0x3e800000c3087820 */ /* 0x002fe20000400000 */
[----:B------:R-:W-:-:S04]  /*15b00*/  FMUL R9, R194, 0.25 ;  /* 0x3e800000c2097820 */ /* 0x000fc80000400000 */
[----:B------:R-:W-:Y:S02]  /*15b10*/  FSEL R8, R8, R195, P3 ;  /* 0x000000c308087208 */ /* 0x000fe40001800000 */
[----:B------:R-:W-:-:S03]  /*15b20*/  FSEL R9, R9, R194, P3 ;  /* 0x000000c209097208 */ /* 0x000fc60001800000 */
[----:B------:R-:W-:Y:S02]  /*15b30*/  @!P5 FMUL R8, R8, 16777216 ;  /* 0x4b8000000808d820 */ /* 0x000fe40000400000 */
[----:B------:R-:W-:Y:S02]  /*15b40*/  @!P5 FMUL R9, R9, 16777216 ;  /* 0x4b8000000909d820 */ /* 0x000fe40000400000 */
[C---:B------:R-:W-:Y:S02]  /*15b50*/  FMUL R8, R3.reuse, R8 ;  /* 0x0000000803087220 */ /* 0x040fe40000400000 */
[----:B------:R-:W-:Y:S01]  /*15b60*/  FMUL R9, R3, R9 ;  /* 0x0000000903097220 */ /* 0x000fe20000400000 */
[----:B------:R-:W-:Y:S02]  /*15b70*/  IMAD.MOV.U32 R190, RZ, RZ, R160 ;  /* 0x000000ffffbe7224 */ /* 0x000fe400078e00a0 */
[----:B------:R-:W-:Y:S02]  /*15b80*/  IMAD.MOV.U32 R189, RZ, RZ, R159 ;  /* 0x000000ffffbd7224 */ /* 0x000fe400078e009f */
[----:B------:R-:W-:Y:S01]  /*15b90*/  F2FP.BF16.F32.PACK_AB R8, R8, R9 ;  /* 0x000000090808723e */ /* 0x000fe200000010ff */
[----:B------:R-:W-:Y:S01]  /*15ba0*/  FMUL R9, R193, 0.25 ;  /* 0x3e800000c1097820 */ /* 0x000fe20000400000 */
[----:B------:R-:W-:Y:S01]  /*15bb0*/  FMUL R10, R192, 0.25 ;  /* 0x3e800000c00a7820 */ /* 0x000fe20000400000 */
[----:B------:R-:W-:Y:S01]  /*15bc0*/  FMUL R11, R191, 0.25 ;  /* 0x3e800000bf0b7820 */ /* 0x000fe20000400000 */
[----:B------:R-:W-:Y:S01]  /*15bd0*/  FMUL R12, R190, 0.25 ;  /* 0x3e800000be0c7820 */ /* 0x000fe20000400000 */
[----:B------:R-:W-:Y:S01]  /*15be0*/  FMUL R14, R189, 0.25 ;  /* 0x3e800000bd0e7820 */ /* 0x000fe20000400000 */
[----:B------:R-:W-:Y:S01]  /*15bf0*/  FMUL R13, R15, 0.25 ;  /* 0x3e8000000f0d7820 */ /* 0x000fe20000400000 */
[----:B------:R-:W-:-:S02]  /*15c00*/  FSEL R9, R9, R193, P3 ;  /* 0x000000c109097208 */ /* 0x000fc40001800000 */
[----:B------:R-:W-:Y:S02]  /*15c10*/  FSEL R10, R10, R192, P3 ;  /* 0x000000c00a0a7208 */ /* 0x000fe40001800000 */
        /* <DEDUP_REMOVED lines=9> */
[----:B------:R-:W-:Y:S01]  /*15cb0*/  @!P4 FMUL R13, R13, 16777216 ;  /* 0x4b8000000d0dc820 */ /* 0x000fe20000400000 */
[C---:B------:R-:W-:Y:S01]  /*15cc0*/  FMUL R15, R3.reuse, R9 ;  /* 0x00000009030f7220 */ /* 0x040fe20000400000 */
[----:B------:R-:W-:Y:S01]  /*15cd0*/  FMUL R9, R3, R10 ;  /* 0x0000000a03097220 */ /* 0x000fe20000400000 */
[C---:B------:R-:W-:Y:S01]  /*15ce0*/  FMUL R10, R2.reuse, R11 ;  /* 0x0000000b020a7220 */ /* 0x040fe20000400000 */
[C---:B------:R-:W-:Y:S01]  /*15cf0*/  FMUL R12, R2.reuse, R12 ;  /* 0x0000000c020c7220 */ /* 0x040fe20000400000 */
[C---:B------:R-:W-:Y:S01]  /*15d00*/  FMUL R11, R2.reuse, R14 ;  /* 0x0000000e020b7220 */ /* 0x040fe20000400000 */
[----:B------:R-:W-:Y:S01]  /*15d10*/  FMUL R13, R2, R13 ;  /* 0x0000000d020d7220 */ /* 0x000fe20000400000 */
[----:B------:R-:W-:-:S02]  /*15d20*/  F2FP.BF16.F32.PACK_AB R9, R15, R9 ;  /* 0x000000090f09723e */ /* 0x000fc400000010ff */
[----:B------:R-:W-:Y:S02]  /*15d30*/  F2FP.BF16.F32.PACK_AB R10, R10, R12 ;  /* 0x0000000c0a0a723e */ /* 0x000fe400000010ff */
[----:B------:R-:W-:Y:S01]  /*15d40*/  F2FP.BF16.F32.PACK_AB R11, R11, R13 ;  /* 0x0000000d0b0b723e */ /* 0x000fe200000010ff */
[----:B------:R-:W-:Y:S06]  /*15d50*/  BAR.SYNC.DEFER_BLOCKING 0x0 ;  /* 0x0000000000007b1d */ /* 0x000fec0000010000 */
[----:B------:R-:W1:Y:S02]  /*15d60*/  LDS.128 R12, [R19] ;  /* 0x00000000130c7984 */ /* 0x000e640000000c00 */
[----:B------:R-:W-:Y:S01]  /*15d70*/  BAR.SYNC.DEFER_BLOCKING 0x0 ;  /* 0x0000000000007b1d */ /* 0x000fe20000010000 */
[----:B------:R-:W-:-:S02]  /*15d80*/  IMAD.MOV.U32 R182, RZ, RZ, R152 ;  /* 0x000000ffffb67224 */ /* 0x000fc400078e0098 */
[----:B------:R-:W-:Y:S01]  /*15d90*/  IMAD.MOV.U32 R181, RZ, RZ, R23 ;  /* 0x000000ffffb57224 */ /* 0x000fe200078e0017 */
[----:B------:R-:W-:Y:S01]  /*15da0*/  MOV R183, R153 ;  /* 0x0000009900b77202 */ /* 0x000fe20000000f00 */
[----:B------:R-:W-:Y:S01]  /*15db0*/  IMAD.MOV.U32 R184, RZ, RZ, R154 ;  /* 0x000000ffffb87224 */ /* 0x000fe200078e009a */
[----:B------:R-:W3:Y:S01]  /*15dc0*/  LDL.LU R152, [R1+0x94] ;  /* 0x0000940001987983 */ /* 0x000ee20000300800 */
[----:B------:R-:W-:-:S03]  /*15dd0*/  IMAD.MOV.U32 R187, RZ, RZ, R156 ;  /* 0x000000ffffbb7224 */ /* 0x000fc600078e009c */
[----:B------:R-:W3:Y:S01]  /*15de0*/  LDL.LU R23, [R1+0x84] ;  /* 0x0000840001177983 */ /* 0x000ee20000300800 */
[----:B------:R-:W-:-:S03]  /*15df0*/  IMAD.MOV.U32 R186, RZ, RZ, R155 ;  /* 0x000000ffffba7224 */ /* 0x000fc600078e009b */
[----:B------:R-:W3:Y:S01]  /*15e00*/  LDL.LU R154, [R1+0xb0] ;  /* 0x0000b000019a7983 */ /* 0x000ee20000300800 */
[----:B------:R-:W-:-:S03]  /*15e10*/  IMAD.MOV.U32 R185, RZ, RZ, R158 ;  /* 0x000000ffffb97224 */ /* 0x000fc600078e009e */
[----:B------:R-:W3:Y:S04]  /*15e20*/  LDL.LU R153, [R1+0xa0] ;  /* 0x0000a00001997983 */ /* 0x000ee80000300800 */
[----:B------:R0:W-:Y:S01]  /*15e30*/  STSM.16.M88.4 [R0], R8 ;  /* 0x0000000800007844 */ /* 0x0001e20000000200 */
[----:B------:R-:W-:-:S03]  /*15e40*/  MOV R188, R157 ;  /* 0x0000009d00bc7202 */ /* 0x000fc60000000f00 */
[----:B------:R-:W3:Y:S04]  /*15e50*/  LDL.LU R156, [R1+0xb4] ;  /* 0x0000b400019c7983 */ /* 0x000ee80000300800 */
[----:B------:R-:W3:Y:S04]  /*15e60*/  LDL.LU R155, [R1+0xa4] ;  /* 0x0000a400019b7983 */ /* 0x000ee80000300800 */
[----:B------:R-:W3:Y:S01]  /*15e70*/  LDL.LU R158, [R1+0xd0] ;  /* 0x0000d000019e7983 */ /* 0x000ee20000300800 */
[----:B0-----:R-:W-:Y:S01]  /*15e80*/  SHF.L.U32 R9, R170, 0x2, RZ ;  /* 0x00000002aa097819 */ /* 0x001fe200000006ff */
[----:B------:R-:W-:-:S02]  /*15e90*/  IMAD R8, R22, -0x8, R20 ;  /* 0xfffffff816087824 */ /* 0x000fc400078e0214 */
[----:B------:R-:W3:Y:S01]  /*15ea0*/  LDL.LU R157, [R1+0xc0] ;  /* 0x0000c000019d7983 */ /* 0x000ee20000300800 */
[----:B------:R-:W-:-:S03]  /*15eb0*/  LOP3.LUT R9, R9, 0xc0, RZ, 0xc0, !PT ;  /* 0x000000c009097812 */ /* 0x000fc600078ec0ff */
[----:B------:R-:W3:Y:S02]  /*15ec0*/  LDL.LU R160, [R1+0xd4] ;  /* 0x0000d40001a07983 */ /* 0x000ee40000300800 */
[----:B------:R-:W-:Y:S02]  /*15ed0*/  IMAD.IADD R8, R9, 0x1, R8 ;  /* 0x0000000109087824 */ /* 0x000fe400078e0208 */
[----:B------:R-:W3:Y:S01]  /*15ee0*/  LDL.LU R159, [R1+0xc4] ;  /* 0x0000c400019f7983 */ /* 0x000ee20000300800 */
[----:B------:R-:W-:-:S03]  /*15ef0*/  IMAD.SHL.U32 R9, R170, 0x2, RZ ;  /* 0x00000002aa097824 */ /* 0x000fc600078e00ff */
[----:B------:R-:W3:Y:S04]  /*15f00*/  LDL.LU R162, [R1+0xf0] ;  /* 0x0000f00001a27983 */ /* 0x000ee80000300800 */
[----:B------:R-:W3:Y:S01]  /*15f10*/  LDL.LU R161, [R1+0xe0] ;  /* 0x0000e00001a17983 */ /* 0x000ee20000300800 */
[----:B------:R-:W-:-:S03]  /*15f20*/  LOP3.LUT R9, R9, 0xf8, RZ, 0xc0, !PT ;  /* 0x000000f809097812 */ /* 0x000fc600078ec0ff */
[----:B------:R-:W3:Y:S04]  /*15f30*/  LDL.LU R164, [R1+0xf4] ;  /* 0x0000f40001a47983 */ /* 0x000ee80000300800 */
[----:B------:R-:W3:Y:S04]  /*15f40*/  LDL.LU R163, [R1+0xe4] ;  /* 0x0000e40001a37983 */ /* 0x000ee80000300800 */
[----:B------:R-:W3:Y:S04]  /*15f50*/  LDL.LU R166, [R1+0x110] ;  /* 0x0001100001a67983 */ /* 0x000ee80000300800 */
[----:B------:R-:W3:Y:S04]  /*15f60*/  LDL.LU R165, [R1+0x100] ;  /* 0x0001000001a57983 */ /* 0x000ee80000300800 */
[----:B------:R0:W-:Y:S04]  /*15f70*/  STL [R1+0xb6c], R4 ;  /* 0x000b6c0401007387 */ /* 0x0001e80000100800 */
[----:B------:R-:W-:Y:S04]  /*15f80*/  STL [R1+0xb68], R5 ;  /* 0x000b680501007387 */ /* 0x000fe80000100800 */
[----:B------:R-:W-:Y:S01]  /*15f90*/  STL [R1+0xb64], R6 ;  /* 0x000b640601007387 */ /* 0x000fe20000100800 */
[----:B0-----:R-:W-:-:S03]  /*15fa0*/  IMAD.IADD R4, R16, 0x1, R9 ;  /* 0x0000000110047824 */ /* 0x001fc600078e0209 */
[----:B------:R-:W-:Y:S04]  /*15fb0*/  STL [R1+0xb60], R7 ;  /* 0x000b600701007387 */ /* 0x000fe80000100800 */
[----:B-1----:R-:W-:Y:S04]  /*15fc0*/  STL [R1+0xb7c], R12 ;  /* 0x000b7c0c01007387 */ /* 0x002fe80000100800 */
[----:B------:R-:W-:Y:S04]  /*15fd0*/  STL [R1+0xb78], R13 ;  /* 0x000b780d01007387 */ /* 0x000fe80000100800 */
[----:B------:R-:W-:Y:S04]  /*15fe0*/  STL [R1+0xb74], R14 ;  /* 0x000b740e01007387 */ /* 0x000fe80000100800 */
[----:B------:R-:W-:Y:S04]  /*15ff0*/  STL [R1+0xb70], R15 ;  /* 0x000b700f01007387 */ /* 0x000fe80000100800 */
[----:B------:R0:W-:Y:S01]  /*16000*/  STL [R1+0x20c], R4 ;  /* 0x00020c0401007387 */ /* 0x0001e20000100800 */
[----:B--2---:R-:W-:Y:S01]  /*16010*/  IMAD.MOV.U32 R207, RZ, RZ, R168 ;  /* 0x000000ffffcf7224 */ /* 0x004fe200078e00a8 */
[----:B----4-:R-:W-:-:S02]  /*16020*/  MOV R206, R167 ;  /* 0x000000a700ce7202 */ /* 0x010fc40000000f00 */
[----:B0-----:R-:W-:Y:S01]  /*16030*/  LEA.HI R4, R21, R8, RZ, 0x1f ;  /* 0x0000000815047211 */ /* 0x001fe200078ff8ff */
[----:B------:R-:W-:-:S04]  /*16040*/  IMAD.MOV.U32 R208, RZ, RZ, R169 ;  /* 0x000000ffffd07224 */ /* 0x000fc800078e00a9 */
[----:B------:R0:W-:Y:S04]  /*16050*/  STL [R1+0x208], R4 ;  /* 0x0002080401007387 */ /* 0x0001e80000100800 */
[----:B------:R-:W2:Y:S04]  /*16060*/  LDL.LU R168, [R1+0x114] ;  /* 0x0001140001a87983 */ /* 0x000ea80000300800 */
[----:B------:R-:W4:Y:S04]  /*16070*/  LDL.LU R167, [R1+0x104] ;  /* 0x0001040001a77983 */ /* 0x000f280000300800 */
[----:B------:R-:W2:Y:S04]  /*16080*/  LDL.LU R205, [R1+0x130] ;  /* 0x0001300001cd7983 */ /* 0x000ea80000300800 */
[----:B------:R-:W2:Y:S04]  /*16090*/  LDL.LU R169, [R1+0x120] ;  /* 0x0001200001a97983 */ /* 0x000ea80000300800 */
[----:B------:R-:W2:Y:S04]  /*160a0*/  LDL.LU R204, [R1+0x134] ;  /* 0x0001340001cc7983 */ /* 0x000ea80000300800 */
[----:B------:R-:W2:Y:S04]  /*160b0*/  LDL.LU R203, [R1+0x124] ;  /* 0x0001240001cb7983 */ /* 0x000ea80000300800 */
[----:B------:R-:W2:Y:S01]  /*160c0*/  LDL.LU R202, [R1+0x150] ;  /* 0x0001500001ca7983 */ /* 0x000ea20000300800 */
[----:B------:R-:W-:-:S03]  /*160d0*/  IMAD.MOV.U32 R209, RZ, RZ, R178 ;  /* 0x000000ffffd17224 */ /* 0x000fc600078e00b2 */
[----:B------:R-:W2:Y:S04]  /*160e0*/  LDL.LU R201, [R1+0x140] ;  /* 0x0001400001c97983 */ /* 0x000ea80000300800 */
[----:B------:R-:W2:Y:S04]  /*160f0*/  LDL.LU R200, [R1+0x154] ;  /* 0x0001540001c87983 */ /* 0x000ea80000300800 */
[----:B------:R-:W2:Y:S04]  /*16100*/  LDL.LU R199, [R1+0x144] ;  /* 0x0001440001c77983 */ /* 0x000ea80000300800 */
[----:B------:R-:W2:Y:S04]  /*16110*/  LDL.LU R198, [R1+0x170] ;  /* 0x0001700001c67983 */ /* 0x000ea80000300800 */
[----:B------:R-:W4:Y:S01]  /*16120*/  LDL.LU R178, [R1+0x160] ;  /* 0x0001600001b27983 */ /* 0x000f220000300800 */
[----:B------:R-:W-:Y:S01]  /*16130*/  IMAD.MOV.U32 R211, RZ, RZ, R180 ;  /* 0x000000ffffd37224 */ /* 0x000fe200078e00b4 */
[----:B------:R-:W-:-:S02]  /*16140*/  MOV R210, R179 ;  /* 0x000000b300d27202 */ /* 0x000fc40000000f00 */
[----:B------:R-:W2:Y:S04]  /*16150*/  LDL.LU R180, [R1+0x174] ;  /* 0x0001740001b47983 */ /* 0x000ea80000300800 */
[----:B------:R-:W2:Y:S01]  /*16160*/  LDL.LU R179, [R1+0x164] ;  /* 0x0001640001b37983 */ /* 0x000ea20000300800 */
[----:B------:R-:W-:-:S03]  /*16170*/  IMAD.MOV.U32 R213, RZ, RZ, R182 ;  /* 0x000000ffffd57224 */ /* 0x000fc600078e00b6 */
[----:B------:R-:W2:Y:S01]  /*16180*/  LDL.LU R182, [R1+0x190] ;  /* 0x0001900001b67983 */ /* 0x000ea20000300800 */
[----:B------:R-:W-:Y:S01]  /*16190*/  IMAD.MOV.U32 R212, RZ, RZ, R181 ;  /* 0x000000ffffd47224 */ /* 0x000fe200078e00b5 */
[----:B------:R-:W-:Y:S01]  /*161a0*/  MOV R214, R183 ;  /* 0x000000b700d67202 */ /* 0x000fe20000000f00 */
[----:B------:R-:W-:Y:S01]  /*161b0*/  IMAD.MOV.U32 R215, RZ, RZ, R184 ;  /* 0x000000ffffd77224 */ /* 0x000fe200078e00b8 */
[----:B------:R-:W2:Y:S04]  /*161c0*/  LDL.LU R181, [R1+0x180] ;  /* 0x0001800001b57983 */ /* 0x000ea80000300800 */
[----:B------:R-:W2:Y:S04]  /*161d0*/  LDL.LU R184, [R1+0x194] ;  /* 0x0001940001b87983 */ /* 0x000ea80000300800 */
[----:B------:R-:W2:Y:S01]  /*161e0*/  LDL.LU R183, [R1+0x184] ;  /* 0x0001840001b77983 */ /* 0x000ea20000300800 */
[----:B------:R-:W-:-:S03]  /*161f0*/  IMAD.MOV.U32 R216, RZ, RZ, R186 ;  /* 0x000000ffffd87224 */ /* 0x000fc600078e00ba */
[----:B------:R-:W2:Y:S01]  /*16200*/  LDL.LU R186, [R1+0x1b0] ;  /* 0x0001b00001ba7983 */ /* 0x000ea20000300800 */
[----:B------:R-:W-:Y:S01]  /*16210*/  MOV R195, R188 ;  /* 0x000000bc00c37202 */ /* 0x000fe20000000f00 */
[----:B------:R-:W-:Y:S02]  /*16220*/  IMAD.MOV.U32 R217, RZ, RZ, R187 ;  /* 0x000000ffffd97224 */ /* 0x000fe400078e00bb */
        /* <DEDUP_REMOVED lines=10> */
[----:B------:R-:W-:-:S02]  /*162d0*/  IMAD.MOV.U32 R232, RZ, RZ, R195 ;  /* 0x000000ffffe87224 */ /* 0x000fc400078e00c3 */
[----:B------:R-:W-:-:S05]  /*162e0*/  FMUL R195, R24, 0.25 ;  /* 0x3e80000018c37820 */ /* 0x000fca0000400000 */
[----:B------:R-:W-:Y:S01]  /*162f0*/  FSEL R24, R195, R24, P3 ;  /* 0x00000018c3187208 */ /* 0x000fe20001800000 */
        /* <DEDUP_REMOVED lines=42> */
[----:B------:R-:W-:Y:S01]  /*165a0*/  FMUL R195, R112, 0.25 ;  /* 0x3e80000070c37820 */ /* 0x000fe20000400000 */
[----:B---3--:R-:W-:-:S04]  /*165b0*/  FMUL R22, R23, 0.25 ;  /* 0x3e80000017167820 */ /* 0x008fc80000400000 */
[----:B------:R-:W-:Y:S01]  /*165c0*/  FSEL R112, R195, R112, P3 ;  /* 0x00000070c3707208 */ /* 0x000fe20001800000 */
[----:B------:R-:W-:Y:S01]  /*165d0*/  FMUL R195, R113, 0.25 ;  /* 0x3e80000071c37820 */ /* 0x000fe20000400000 */
[----:B------:R-:W-:Y:S01]  /*165e0*/  FSEL R22, R22, R23, P3 ;  /* 0x0000001716167208 */ /* 0x000fe20001800000 */
[----:B------:R-:W-:-:S03]  /*165f0*/  FMUL R23, R154, 0.25 ;  /* 0x3e8000009a177820 */ /* 0x000fc60000400000 */
[----:B------:R-:W-:Y:S01]  /*16600*/  FSEL R113, R195, R113, P3 ;  /* 0x00000071c3717208 */ /* 0x000fe20001800000 */
[----:B------:R-:W-:Y:S01]  /*16610*/  FMUL R195, R120, 0.25 ;  /* 0x3e80000078c37820 */ /* 0x000fe20000400000 */
[----:B------:R-:W-:Y:S01]  /*16620*/  FMUL R21, R152, 0.25 ;  /* 0x3e80000098157820 */ /* 0x000fe20000400000 */
[----:B----4-:R-:W-:-:S05]  /*16630*/  FMUL R176, R178, 0.25 ;  /* 0x3e800000b2b07820 */ /* 0x010fca0000400000 */
[----:B------:R-:W-:Y:S01]  /*16640*/  FSEL R176, R176, R178, P3 ;  /* 0x000000b2b0b07208 */ /* 0x000fe20001800000 */
[----:B--2---:R-:W-:-:S05]  /*16650*/  FMUL R178, R179, 0.25 ;  /* 0x3e800000b3b27820 */ /* 0x004fca0000400000 */
        /* <DEDUP_REMOVED lines=24> */
[----:B------:R-:W-:-:S04]  /*167e0*/  FSEL R23, R23, R154, P3 ;  /* 0x0000009a17177208 */ /* 0x000fc80001800000 */
[----:B------:R-:W-:Y:S01]  /*167f0*/  FSEL R37, R196, R37, P3 ;  /* 0x00000025c4257208 */ /* 0x000fe20001800000 */
[----:B------:R-:W-:Y:S01]  /*16800*/  FMUL R196, R44, 0.25 ;  /* 0x3e8000002cc47820 */ /* 0x000fe20000400000 */
[----:B------:R-:W-:Y:S01]  /*16810*/  FMUL R154, R155, 0.25 ;  /* 0x3e8000009b9a7820 */ /* 0x000fe20000400000 */
[----:B------:R-:W-:Y:S01]  /*16820*/  FSEL R120, R195, R120, P3 ;  /* 0x00000078c3787208 */ /* 0x000fe20001800000 */
[----:B------:R-:W-:Y:S01]  /*16830*/  FMUL R195, R121, 0.25 ;  /* 0x3e80000079c37820 */ /* 0x000fe20000400000 */
[----:B------:R-:W-:Y:S02]  /*16840*/  FSEL R21, R21, R152, P3 ;  /* 0x0000009815157208 */ /* 0x000fe40001800000 */
[----:B------:R-:W-:Y:S01]  /*16850*/  FSEL R44, R196, R44, P3 ;  /* 0x0000002cc42c7208 */ /* 0x000fe20001800000 */
[----:B------:R-:W-:Y:S01]  /*16860*/  FMUL R196, R45, 0.25 ;  /* 0x3e8000002dc47820 */ /* 0x000fe20000400000 */
[----:B------:R-:W-:Y:S01]  /*16870*/  FMUL R152, R153, 0.25 ;  /* 0x3e80000099987820 */ /* 0x000fe20000400000 */
[----:B------:R-:W-:Y:S01]  /*16880*/  FSEL R154, R154, R155, P3 ;  /* 0x0000009b9a9a7208 */ /* 0x000fe20001800000 */
        /* <DEDUP_REMOVED lines=41> */
[----:B------:R-:W-:Y:S01]  /*16b20*/  FMUL R175, R198, 0.25 ;  /* 0x3e800000c6af7820 */ /* 0x000fe20000400000 */
[----:B------:R-:W-:Y:S01]  /*16b30*/  FSEL R144, R195, R144, P3 ;  /* 0x00000090c3907208 */ /* 0x000fe20001800000 */
[----:B------:R-:W-:Y:S01]  /*16b40*/  FMUL R195, R145, 0.25 ;  /* 0x3e80000091c37820 */ /* 0x000fe20000400000 */
[----:B------:R-:W-:Y:S01]  /*16b50*/  FSEL R68, R196, R68, P3 ;  /* 0x00000044c4447208 */ /* 0x000fe20001800000 */
[----:B------:R-:W-:Y:S01]  /*16b60*/  @!P5 FMUL R153, R153, 16777216 ;  /* 0x4b8000009999d820 */ /* 0x000fe20000400000 */
[----:B------:R-:W-:Y:S01]  /*16b70*/  FSEL R161, R161, R164, P3 ;  /* 0x000000a4a1a17208 */ /* 0x000fe20001800000 */
[----:B------:R-:W-:Y:S01]  /*16b80*/  FMUL R171, R202, 0.25 ;  /* 0x3e800000caab7820 */ /* 0x000fe20000400000 */
[----:B------:R-:W-:Y:S01]  /*16b90*/  FMUL R196, R69, 0.25 ;  /* 0x3e80000045c47820 */ /* 0x000fe20000400000 */
[----:B------:R-:W-:Y:S01]  /*16ba0*/  @!P5 FMUL R154, R154, 16777216 ;  /* 0x4b8000009a9ad820 */ /* 0x000fe20000400000 */
[----:B------:R-:W-:Y:S01]  /*16bb0*/  FMUL R174, R199, 0.25 ;  /* 0x3e800000c7ae7820 */ /* 0x000fe20000400000 */
[----:B------:R-:W-:Y:S01]  /*16bc0*/  @!P5 FMUL R155, R155, 16777216 ;  /* 0x4b8000009b9bd820 */ /* 0x000fe20000400000 */
[----:B------:R-:W-:Y:S01]  /*16bd0*/  FMUL R10, R209, 0.25 ;  /* 0x3e800000d10a7820 */ /* 0x000fe20000400000 */
[----:B------:R-:W-:Y:S01]  /*16be0*/  FSEL R166, R166, R167, P3 ;  /* 0x000000a7a6a67208 */ /* 0x000fe20001800000 */
[----:B------:R-:W-:Y:S01]  /*16bf0*/  FMUL R177, R180, 0.25 ;  /* 0x3e800000b4b17820 */ /* 0x000fe20000400000 */
[----:B------:R-:W-:Y:S01]  /*16c00*/  @!P5 FMUL R156, R156, 16777216 ;  /* 0x4b8000009c9cd820 */ /* 0x000fe20000400000 */
[----:B------:R-:W-:Y:S01]  /*16c10*/  FMUL R167, R205, 0.25 ;  /* 0x3e800000cda77820 */ /* 0x000fe20000400000 */
[----:B------:R-:W-:Y:S01]  /*16c20*/  FSEL R175, R175, R198, P3 ;  /* 0x000000c6afaf7208 */ /* 0x000fe20001800000 */
[----:B------:R-:W-:Y:S01]  /*16c30*/  @!P5 FMUL R159, R159, 16777216 ;  /* 0x4b8000009f9fd820 */ /* 0x000fe20000400000 */
[----:B------:R-:W-:Y:S01]  /*16c40*/  FMUL R20, R206, 0.25 ;  /* 0x3e800000ce147820 */ /* 0x000fe20000400000 */
[----:B------:R-:W-:Y:S01]  /*16c50*/  FSEL R145, R195, R145, P3 ;  /* 0x00000091c3917208 */ /* 0x000fe20001800000 */
[----:B------:R-:W-:Y:S01]  /*16c60*/  @!P5 FMUL R160, R160, 16777216 ;  /* 0x4b800000a0a0d820 */ /* 0x000fe20000400000 */
[----:B------:R-:W-:Y:S01]  /*16c70*/  @!P5 FMUL R28, R28, 16777216 ;  /* 0x4b8000001c1cd820 */ /* 0x000fe20000400000 */
[----:B------:R-:W-:Y:S01]  /*16c80*/  FMUL R198, R3, R153 ;  /* 0x0000009903c67220 */ /* 0x000fe20000400000 */
[----:B------:R-:W-:Y:S01]  /*16c90*/  FMUL R170, R203, 0.25 ;  /* 0x3e800000cbaa7820 */ /* 0x000fe20000400000 */
[----:B------:R-:W-:Y:S01]  /*16ca0*/  FSEL R171, R171, R202, P3 ;  /* 0x000000caabab7208 */ /* 0x000fe20001800000 */
[----:B------:R-:W-:Y:S01]  /*16cb0*/  @!P5 FMUL R161, R161, 16777216 ;  /* 0x4b800000a1a1d820 */ /* 0x000fe20000400000 */
[----:B------:R-:W-:Y:S01]  /*16cc0*/  FSEL R69, R196, R69, P3 ;  /* 0x00000045c4457208 */ /* 0x000fe20001800000 */
[----:B------:R-:W2:Y:S01]  /*16cd0*/  LDL.LU R153, [R1+0x1e8] ;  /* 0x0001e80001997983 */ /* 0x000ea20000300800 */
[C---:B------:R-:W-:Y:S01]  /*16ce0*/  FMUL R195, R3.reuse, R154 ;  /* 0x0000009a03c37220 */ /* 0x040fe20000400000 */
[----:B------:R-:W-:Y:S01]  /*16cf0*/  FMUL R9, R210, 0.25 ;  /* 0x3e800000d2097820 */ /* 0x000fe20000400000 */
[----:B------:R-:W-:Y:S01]  /*16d00*/  FSEL R174, R174, R199, P3 ;  /* 0x000000c7aeae7208 */ /* 0x000fe20001800000 */
[----:B------:R-:W-:Y:S01]  /*16d10*/  FMUL R196, R76, 0.25 ;  /* 0x3e8000004cc47820 */ /* 0x000fe20000400000 */
[----:B------:R-:W-:Y:S01]  /*16d20*/  @!P5 FMUL R162, R162, 16777216 ;  /* 0x4b800000a2a2d820 */ /* 0x000fe20000400000 */
[----:B------:R-:W-:Y:S01]  /*16d30*/  @!P5 FMUL R24, R24, 16777216 ;  /* 0x4b8000001818d820 */ /* 0x000fe20000400000 */
[----:B------:R-:W3:Y:S01]  /*16d40*/  LDL.LU R154, [R1+0x1f8] ;  /* 0x0001f800019a7983 */ /* 0x000ee20000300800 */
[----:B------:R-:W-:Y:S01]  /*16d50*/  FMUL R202, R3, R155 ;  /* 0x0000009b03ca7220 */ /* 0x000fe20000400000 */
[----:B------:R-:W-:Y:S01]  /*16d60*/  IMAD.MOV.U32 R233, RZ, RZ, R217 ;  /* 0x000000ffffe97224 */ /* 0x000fe200078e00d9 */
[----:B------:R-:W-:Y:S01]  /*16d70*/  FSEL R10, R10, R209, P3 ;  /* 0x000000d10a0a7208 */ /* 0x000fe20001800000 */
[----:B------:R-:W-:Y:S01]  /*16d80*/  @!P5 FMUL R163, R163, 16777216 ;  /* 0x4b800000a3a3d820 */ /* 0x000fe20000400000 */
[----:B------:R-:W-:Y:S01]  /*16d90*/  FSEL R177, R177, R180, P3 ;  /* 0x000000b4b1b17208 */ /* 0x000fe20001800000 */
[----:B------:R-:W4:Y:S01]  /*16da0*/  LDL.LU R155, [R1+0x1cc] ;  /* 0x0001cc00019b7983 */ /* 0x000f220000300800 */
[----:B------:R-:W-:Y:S01]  /*16db0*/  FMUL R199, R3, R156 ;  /* 0x0000009c03c77220 */ /* 0x000fe20000400000 */
[----:B------:R-:W-:Y:S01]  /*16dc0*/  FSEL R167, R167, R205, P3 ;  /* 0x000000cda7a77208 */ /* 0x000fe20001800000 */
[----:B------:R-:W-:Y:S01]  /*16dd0*/  FMUL R180, R181, 0.25 ;  /* 0x3e800000b5b47820 */ /* 0x000fe20000400000 */
[----:B------:R-:W-:Y:S01]  /*16de0*/  @!P5 FMUL R29, R29, 16777216 ;  /* 0x4b8000001d1dd820 */ /* 0x000fe20000400000 */
[----:B------:R-:W-:Y:S01]  /*16df0*/  @!P5 FMUL R36, R36, 16777216 ;  /* 0x4b8000002424d820 */ /* 0x000fe20000400000 */
[----:B------:R-:W2:Y:S01]  /*16e00*/  LDL.LU R156, [R1+0x1dc] ;  /* 0x0001dc00019c7983 */ /* 0x000ea20000300800 */
[C---:B------:R-:W-:Y:S01]  /*16e10*/  FMUL R209, R3.reuse, R159 ;  /* 0x0000009f03d17220 */ /* 0x040fe20000400000 */
[----:B------:R-:W-:Y:S01]  /*16e20*/  FMUL R235, R3, R28 ;  /* 0x0000001c03eb7220 */ /* 0x000fe20000400000 */
[----:B------:R-:W-:Y:S01]  /*16e30*/  IMAD.MOV.U32 R240, RZ, RZ, R216 ;  /* 0x000000fffff07224 */ /* 0x000fe200078e00d8 */
[----:B------:R-:W-:Y:S01]  /*16e40*/  FSEL R20, R20, R206, P3 ;  /* 0x000000ce14147208 */ /* 0x000fe20001800000 */
[----:B------:R-:W-:Y:S01]  /*16e50*/  @!P5 FMUL R37, R37, 16777216 ;  /* 0x4b8000002525d820 */ /* 0x000fe20000400000 */
[----:B------:R-:W3:Y:S01]  /*16e60*/  LDL.LU R159, [R1+0x1ec] ;  /* 0x0001ec00019f7983 */ /* 0x000ee20000300800 */
[C---:B------:R-:W-:Y:S01]  /*16e70*/  FMUL R205, R3.reuse, R160 ;  /* 0x000000a003cd7220 */ /* 0x040fe20000400000 */
[----:B------:R-:W-:Y:S01]  /*16e80*/  MOV R28, R232 ;  /* 0x000000e8001c7202 */ /* 0x000fe20000000f00 */
[----:B------:R-:W-:Y:S01]  /*16e90*/  @!P5 FMUL R32, R32, 16777216 ;  /* 0x4b8000002020d820 */ /* 0x000fe20000400000 */
[----:B------:R-:W-:Y:S01]  /*16ea0*/  FSEL R170, R170, R203, P3 ;  /* 0x000000cbaaaa7208 */ /* 0x000fe20001800000 */
[----:B------:R-:W-:Y:S01]  /*16eb0*/  @!P5 FMUL R44, R44, 16777216 ;  /* 0x4b8000002c2cd820 */ /* 0x000fe20000400000 */
[----:B------:R-:W4:Y:S01]  /*16ec0*/  LDL.LU R160, [R1+0x1fc] ;  /* 0x0001fc0001a07983 */ /* 0x000f220000300800 */
[C---:B------:R-:W-:Y:S01]  /*16ed0*/  FMUL R206, R3.reuse, R161 ;  /* 0x000000a103ce7220 */ /* 0x040fe20000400000 */
[----:B------:R-:W-:Y:S01]  /*16ee0*/  FMUL R232, R3, R24 ;  /* 0x0000001803e87220 */ /* 0x000fe20000400000 */
[----:B------:R-:W-:Y:S01]  /*16ef0*/  IMAD.MOV.U32 R238, RZ, RZ, R215 ;  /* 0x000000ffffee7224 */ /* 0x000fe200078e00d7 */
[----:B------:R-:W-:Y:S01]  /*16f00*/  FSEL R9, R9, R210, P3 ;  /* 0x000000d209097208 */ /* 0x000fe20001800000 */
[----:B------:R-:W-:Y:S01]  /*16f10*/  @!P5 FMUL R40, R40, 16777216 ;  /* 0x4b8000002828d820 */ /* 0x000fe20000400000 */
[----:B------:R-:W-:Y:S01]  /*16f20*/  FSEL R76, R196, R76, P3 ;  /* 0x0000004cc44c7208 */ /* 0x000fe20001800000 */
[----:B------:R-:W3:Y:S01]  /*16f30*/  LDL.LU R161, [R1+0x1c8] ;  /* 0x0001c80001a17983 */ /* 0x000ee20000300800 */
[----:B------:R-:W-:Y:S01]  /*16f40*/  FMUL R203, R3, R162 ;  /* 0x000000a203cb7220 */ /* 0x000fe20000400000 */
[----:B------:R-:W-:-:S02]  /*16f50*/  IMAD.MOV.U32 R24, RZ, RZ, R233 ;  /* 0x000000ffff187224 */ /* 0x000fc400078e00e9 */
[----:B------:R-:W-:Y:S01]  /*16f60*/  FMUL R196, R77, 0.25 ;  /* 0x3e8000004dc47820 */ /* 0x000fe20000400000 */
[----:B------:R-:W-:Y:S01]  /*16f70*/  @!P5 FMUL R33, R33, 16777216 ;  /* 0x4b8000002121d820 */ /* 0x000fe20000400000 */
[----:B------:R-:W-:Y:S01]  /*16f80*/  @!P5 FMUL R45, R45, 16777216 ;  /* 0x4b8000002d2dd820 */ /* 0x000fe20000400000 */
[----:B------:R-:W2:Y:S01]  /*16f90*/  LDL.LU R162, [R1+0x1d8] ;  /* 0x0001d80001a27983 */ /* 0x000ea20000300800 */
[C---:B------:R-:W-:Y:S01]  /*16fa0*/  FMUL R210, R3.reuse, R163 ;  /* 0x000000a303d27220 */ /* 0x040fe20000400000 */
[----:B------:R-:W-:Y:S01]  /*16fb0*/  FMUL R233, R3, R29 ;  /* 0x0000001d03e97220 */ /* 0x000fe20000400000 */
[----:B------:R-:W-:Y:S01]  /*16fc0*/  MOV R239, R214 ;  /* 0x000000d600ef7202 */ /* 0x000fe20000000f00 */
[----:B------:R-:W-:Y:S01]  /*16fd0*/  @!P5 FMUL R41, R41, 16777216 ;  /* 0x4b8000002929d820 */ /* 0x000fe20000400000 */
[----:B------:R-:W-:Y:S01]  /*16fe0*/  FSEL R180, R180, R181, P3 ;  /* 0x000000b5b4b47208 */ /* 0x000fe20001800000 */
[----:B------:R-:W3:Y:S01]  /*16ff0*/  LDL.LU R163, [R1+0x1ac] ;  /* 0x0001ac0001a37983 */ /* 0x000ee20000300800 */
[----:B------:R-:W-:-:S02]  /*17000*/  IMAD.MOV.U32 R29, RZ, RZ, R240 ;  /* 0x000000ffff1d7224 */ /* 0x000fc400078e00f0 */
[C---:B------:R-:W-:Y:S01]  /*17010*/  FMUL R245, R3.reuse, R36 ;  /* 0x0000002403f57220 */ /* 0x040fe20000400000 */
[----:B------:R-:W-:Y:S01]  /*17020*/  FMUL R181, R184, 0.25 ;  /* 0x3e800000b8b57820 */ /* 0x000fe20000400000 */
[----:B------:R-:W-:Y:S01]  /*17030*/  @!P5 FMUL R174, R174, 16777216 ;  /* 0x4b800000aeaed820 */ /* 0x000fe20000400000 */
[----:B------:R-:W-:Y:S01]  /*17040*/  @!P5 FMUL R52, R52, 16777216 ;  /* 0x4b8000003434d820 */ /* 0x000fe20000400000 */
[----:B------:R-:W4:Y:S01]  /*17050*/  LDL.LU R36, [R1+0xa8] ;  /* 0x0000a80001247983 */ /* 0x000f220000300800 */
[C---:B------:R-:W-:Y:S01]  /*17060*/  FMUL R240, R3.reuse, R32 ;  /* 0x0000002003f07220 */ /* 0x040fe20000400000 */
[C---:B------:R-:W-:Y:S01]  /*17070*/  FMUL R241, R3.reuse, R37 ;  /* 0x0000002503f17220 */ /* 0x040fe20000400000 */
[----:B------:R-:W-:Y:S01]  /*17080*/  @!P5 FMUL R48, R48, 16777216 ;  /* 0x4b8000003030d820 */ /* 0x000fe20000400000 */
[----:B------:R-:W-:Y:S01]  /*17090*/  IMAD.MOV.U32 R32, RZ, RZ, R238 ;  /* 0x000000ffff207224 */ /* 0x000fe200078e00ee */
[----:B------:R-:W2:Y:S01]  /*170a0*/  LDL.LU R37, [R1+0xac] ;  /* 0x0000ac0001257983 */ /* 0x000ea20000300800 */
[----:B------:R-:W-:Y:S01]  /*170b0*/  FMUL R246, R3, R44 ;  /* 0x0000002c03f67220 */ /* 0x000fe20000400000 */
[----:B------:R-:W-:Y:S01]  /*170c0*/  @!P5 FMUL R53, R53, 16777216 ;  /* 0x4b8000003535d820 */ /* 0x000fe20000400000 */
[C---:B------:R-:W-:Y:S01]  /*170d0*/  FMUL R238, R3.reuse, R33 ;  /* 0x0000002103ee7220 */ /* 0x040fe20000400000 */
[----:B------:R-:W3:Y:S01]  /*170e0*/  LDL.LU R44, [R1+0xe8] ;  /* 0x0000e800012c7983 */ /* 0x000ee20000300800 */
[----:B------:R-:W-:Y:S01]  /*170f0*/  FMUL R242, R3, R40 ;  /* 0x0000002803f27220 */ /* 0x000fe20000400000 */
[----:B------:R-:W-:Y:S01]  /*17100*/  IMAD.MOV.U32 R236, RZ, RZ, R212 ;  /* 0x000000ffffec7224 */ /* 0x000fe200078e00d4 */
[----:B------:R-:W-:Y:S01]  /*17110*/  FSEL R77, R196, R77, P3 ;  /* 0x0000004dc44d7208 */ /* 0x000fe20001800000 */
[----:B------:R-:W-:Y:S01]  /*17120*/  @!P5 FMUL R49, R49, 16777216 ;  /* 0x4b8000003131d820 */ /* 0x000fe20000400000 */
[----:B------:R-:W-:Y:S01]  /*17130*/  MOV R33, R239 ;  /* 0x000000ef00217202 */ /* 0x000fe20000000f00 */
[----:B------:R-:W2:Y:S01]  /*17140*/  LDL.LU R40, [R1+0xc8] ;  /* 0x0000c80001287983 */ /* 0x000ea20000300800 */
[----:B------:R-:W-:Y:S01]  /*17150*/  FMUL R243, R3, R45 ;  /* 0x0000002d03f37220 */ /* 0x000fe20000400000 */
[----:B------:R-:W-:Y:S01]  /*17160*/  FMUL R196, R84, 0.25 ;  /* 0x3e80000054c47820 */ /* 0x000fe20000400000 */
[----:B------:R-:W-:Y:S01]  /*17170*/  @!P5 FMUL R180, R180, 16777216 ;  /* 0x4b800000b4b4d820 */ /* 0x000fe20000400000 */
[----:B------:R-:W-:Y:S01]  /*17180*/  @!P5 FMUL R60, R60, 16777216 ;  /* 0x4b8000003c3cd820 */ /* 0x000fe20000400000 */
[----:B------:R-:W-:Y:S01]  /*17190*/  @!P5 FMUL R61, R61, 16777216 ;  /* 0x4b8000003d3dd820 */ /* 0x000fe20000400000 */
[C---:B------:R-:W-:Y:S01]  /*171a0*/  FMUL R212, R3.reuse, R174 ;  /* 0x000000ae03d47220 */ /* 0x040fe20000400000 */
[----:B------:R-:W3:Y:S01]  /*171b0*/  LDL.LU R45, [R1+0xec] ;  /* 0x0000ec00012d7983 */ /* 0x000ee20000300800 */
[----:B------:R-:W-:Y:S01]  /*171c0*/  FMUL R239, R3, R41 ;  /* 0x0000002903ef7220 */ /* 0x000fe20000400000 */
[----:B------:R-:W-:Y:S01]  /*171d0*/  FSEL R181, R181, R184, P3 ;  /* 0x000000b8b5b57208 */ /* 0x000fe20001800000 */
[----:B------:R-:W-:Y:S01]  /*171e0*/  @!P5 FMUL R183, R183, 16777216 ;  /* 0x4b800000b7b7d820 */ /* 0x000fe20000400000 */
[----:B------:R-:W-:Y:S01]  /*171f0*/  @!P5 FMUL R56, R56, 16777216 ;  /* 0x4b8000003838d820 */ /* 0x000fe20000400000 */
[----:B------:R-:W3:Y:S01]  /*17200*/  LDL.LU R41, [R1+0xcc] ;  /* 0x0000cc0001297983 */ /* 0x000ee20000300800 */
[----:B------:R-:W-:Y:S01]  /*17210*/  FMUL R174, R3, R52 ;  /* 0x0000003403ae7220 */ /* 0x000fe20000400000 */
[----:B------:R-:W-:Y:S01]  /*17220*/  @!P5 FMUL R57, R57, 16777216 ;  /* 0x4b8000003939d820 */ /* 0x000fe20000400000 */
[C---:B------:R-:W-:Y:S01]  /*17230*/  FMUL R251, R3.reuse, R48 ;  /* 0x0000003003fb7220 */ /* 0x040fe20000400000 */
[----:B------:R-:W3:Y:S01]  /*17240*/  LDL.LU R52, [R1+0x10c] ;  /* 0x00010c0001347983 */ /* 0x000ee20000300800 */
[C---:B------:R-:W-:Y:S01]  /*17250*/  FMUL R252, R3.reuse, R53 ;  /* 0x0000003503fc7220 */ /* 0x040fe20000400000 */
[C---:B------:R-:W-:Y:S01]  /*17260*/  FMUL R223, R3.reuse, R180 ;  /* 0x000000b403df7220 */ /* 0x040fe20000400000 */
[C---:B------:R-:W-:Y:S01]  /*17270*/  FMUL R249, R3.reuse, R49 ;  /* 0x0000003103f97220 */ /* 0x040fe20000400000 */
[----:B------:R-:W3:Y:S01]  /*17280*/  LDL.LU R48, [R1+0x108] ;  /* 0x0001080001307983 */ /* 0x000ee20000300800 */
[C---:B------:R-:W-:Y:S01]  /*17290*/  FMUL R12, R3.reuse, R61 ;  /* 0x0000003d030c7220 */ /* 0x040fe20000400000 */
[----:B------:R-:W-:Y:S01]  /*172a0*/  FSEL R84, R196, R84, P3 ;  /* 0x00000054c4547208 */ /* 0x000fe20001800000 */
[C---:B------:R-:W-:Y:S01]  /*172b0*/  FMUL R230, R3.reuse, R183 ;  /* 0x000000b703e67220 */ /* 0x040fe20000400000 */
[----:B------:R-:W3:Y:S01]  /*172c0*/  LDL.LU R53, [R1+0x12c] ;  /* 0x00012c0001357983 */ /* 0x000ee20000300800 */
[----:B------:R-:W-:Y:S01]  /*172d0*/  FMUL R180, R3, R60 ;  /* 0x0000003c03b47220 */ /* 0x000fe20000400000 */
[----:B------:R-:W-:Y:S01]  /*172e0*/  FMUL R196, R85, 0.25 ;  /* 0x3e80000055c47820 */ /* 0x000fe20000400000 */
[----:B------:R-:W-:Y:S01]  /*172f0*/  @!P5 FMUL R181, R181, 16777216 ;  /* 0x4b800000b5b5d820 */ /* 0x000fe20000400000 */
[----:B------:R-:W3:Y:S01]  /*17300*/  LDL.LU R49, [R1+0x11c] ;  /* 0x00011c0001317983 */ /* 0x000ee20000300800 */
[----:B------:R-:W-:Y:S01]  /*17310*/  @!P5 FMUL R68, R68, 16777216 ;  /* 0x4b8000004444d820 */ /* 0x000fe20000400000 */
[C---:B------:R-:W-:Y:S01]  /*17320*/  FMUL R183, R3.reuse, R56 ;  /* 0x0000003803b77220 */ /* 0x040fe20000400000 */
[----:B------:R-:W-:Y:S01]  /*17330*/  FMUL R250, R3, R57 ;  /* 0x0000003903fa7220 */ /* 0x000fe20000400000 */
[----:B------:R-:W3:Y:S01]  /*17340*/  LDL.LU R60, [R1+0xf8] ;  /* 0x0000f800013c7983 */ /* 0x000ee20000300800 */
[----:B------:R-:W-:Y:S01]  /*17350*/  @!P5 FMUL R176, R176, 16777216 ;  /* 0x4b800000b0b0d820 */ /* 0x000fe20000400000 */
[----:B------:R-:W-:Y:S01]  /*17360*/  @!P5 FMUL R64, R64, 16777216 ;  /* 0x4b8000004040d820 */ /* 0x000fe20000400000 */
[----:B------:R-:W-:Y:S01]  /*17370*/  @!P5 FMUL R69, R69, 16777216 ;  /* 0x4b8000004545d820 */ /* 0x000fe20000400000 */
[----:B------:R-:W3:Y:S01]  /*17380*/  LDL.LU R56, [R1+0x1bc] ;  /* 0x0001bc0001387983 */ /* 0x000ee20000300800 */
[----:B------:R-:W-:-:S03]  /*17390*/  FMUL R224, R3, R181 ;  /* 0x000000b503e07220 */ /* 0x000fc60000400000 */
[----:B------:R-:W3:Y:S01]  /*173a0*/  LDL.LU R61, [R1+0xdc] ;  /* 0x0000dc00013d7983 */ /* 0x000ee20000300800 */
[----:B------:R-:W-:Y:S01]  /*173b0*/  FSEL R85, R196, R85, P3 ;  /* 0x00000055c4557208 */ /* 0x000fe20001800000 */
[C---:B------:R-:W-:Y:S02]  /*173c0*/  FMUL R221, R3.reuse, R176 ;  /* 0x000000b003dd7220 */ /* 0x040fe40000400000 */
[----:B------:R-:W-:Y:S01]  /*173d0*/  STL [R1+0xb80], R12 ;  /* 0x000b800c01007387 */ /* 0x000fe20000100800 */
[C---:B------:R-:W-:Y:S01]  /*173e0*/  FMUL R181, R3.reuse, R68 ;  /* 0x0000004403b57220 */ /* 0x040fe20000400000 */
[----:B------:R-:W-:Y:S02]  /*173f0*/  FMUL R196, R92, 0.25 ;  /* 0x3e8000005cc47820 */ /* 0x000fe40000400000 */
[----:B------:R-:W3:Y:S01]  /*17400*/  LDL.LU R57, [R1+0x1a8] ;  /* 0x0001a80001397983 */ /* 0x000ee20000300800 */
[C---:B------:R-:W-:Y:S01]  /*17410*/  FMUL R176, R3.reuse, R64 ;  /* 0x0000004003b07220 */ /* 0x040fe20000400000 */
[----:B------:R-:W-:-:S02]  /*17420*/  FMUL R15, R3, R69 ;  /* 0x00000045030f7220 */ /* 0x000fc40000400000 */
[----:B------:R1:W-:Y:S04]  /*17430*/  STL [R1+0xb84], R250 ;  /* 0x000b84fa01007387 */ /* 0x0003e80000100800 */
[----:B------:R-:W3:Y:S04]  /*17440*/  LDL.LU R68, [R1+0xb8] ;  /* 0x0000b80001447983 */ /* 0x000ee80000300800 */
[----:B------:R-:W3:Y:S01]  /*17450*/  LDL.LU R64, [R1+0xd8] ;  /* 0x0000d80001407983 */ /* 0x000ee20000300800 */
[----:B------:R-:W-:-:S03]  /*17460*/  FSEL R92, R196, R92, P3 ;  /* 0x0000005cc45c7208 */ /* 0x000fc60001800000 */
[----:B------:R-:W4:Y:S01]  /*17470*/  LDL.LU R69, [R1+0x9c] ;  /* 0x00009c0001457983 */ /* 0x000f220000300800 */
[----:B------:R-:W-:Y:S01]  /*17480*/  FMUL R196, R93, 0.25 ;  /* 0x3e8000005dc47820 */ /* 0x000fe20000400000 */
[----:B------:R-:W-:Y:S01]  /*17490*/  @!P5 FMUL R65, R65, 16777216 ;  /* 0x4b8000004141d820 */ /* 0x000fe20000400000 */
[----:B------:R-:W-:-:S03]  /*174a0*/  FMUL R184, R185, 0.25 ;  /* 0x3e800000b9b87820 */ /* 0x000fc60000400000 */
[----:B------:R-:W-:Y:S01]  /*174b0*/  FSEL R93, R196, R93, P3 ;  /* 0x0000005dc45d7208 */ /* 0x000fe20001800000 */
[----:B------:R-:W-:Y:S01]  /*174c0*/  FMUL R196, R100, 0.25 ;  /* 0x3e80000064c47820 */ /* 0x000fe20000400000 */
[----:B0-----:R-:W-:Y:S01]  /*174d0*/  FMUL R4, R3, R65 ;  /* 0x0000004103047220 */ /* 0x001fe20000400000 */
[----:B------:R-:W-:Y:S01]  /*174e0*/  FSEL R184, R184, R185, P3 ;  /* 0x000000b9b8b87208 */ /* 0x000fe20001800000 */
[----:B------:R-:W2:Y:S01]  /*174f0*/  LDL.LU R65, [R1+0xbc] ;  /* 0x0000bc0001417983 */ /* 0x000ea20000300800 */
[----:B------:R-:W-:Y:S01]  /*17500*/  FMUL R185, R188, 0.25 ;  /* 0x3e800000bcb97820 */ /* 0x000fe20000400000 */
[----:B------:R-:W-:Y:S01]  /*17510*/  FSEL R100, R196, R100, P3 ;  /* 0x00000064c4647208 */ /* 0x000fe20001800000 */
[----:B------:R-:W-:Y:S01]  /*17520*/  FMUL R196, R101, 0.25 ;  /* 0x3e80000065c47820 */ /* 0x000fe20000400000 */
[----:B------:R-:W-:Y:S01]  /*17530*/  @!P5 FMUL R178, R178, 16777216 ;  /* 0x4b800000b2b2d820 */ /* 0x000fe20000400000 */
[----:B------:R-:W-:Y:S01]  /*17540*/  @!P5 FMUL R76, R76, 16777216 ;  /* 0x4b8000004c4cd820 */ /* 0x000fe20000400000 */
[----:B------:R-:W-:Y:S01]  /*17550*/  FSEL R185, R185, R188, P3 ;  /* 0x000000bcb9b97208 */ /* 0x000fe20001800000 */
[----:B------:R-:W-:Y:S01]  /*17560*/  @!P5 FMUL R77, R77, 16777216 ;  /* 0x4b8000004d4dd820 */ /* 0x000fe20000400000 */
[----:B------:R-:W-:Y:S01]  /*17570*/  @!P5 FMUL R84, R84, 16777216 ;  /* 0x4b8000005454d820 */ /* 0x000fe20000400000 */
[----:B------:R-:W-:Y:S01]  /*17580*/  FSEL R101, R196, R101, P3 ;  /* 0x00000065c4657208 */ /* 0x000fe20001800000 */
[----:B------:R-:W-:Y:S01]  /*17590*/  @!P5 FMUL R186, R186, 16777216 ;  /* 0x4b800000babad820 */ /* 0x000fe20000400000 */
[----:B------:R-:W-:Y:S01]  /*175a0*/  @!P5 FMUL R80, R80, 16777216 ;  /* 0x4b8000005050d820 */ /* 0x000fe20000400000 */
[----:B------:R-:W-:Y:S01]  /*175b0*/  FMUL R8, R211, 0.25 ;  /* 0x3e800000d3087820 */ /* 0x000fe20000400000 */
[----:B------:R-:W-:Y:S01]  /*175c0*/  FMUL R196, R108, 0.25 ;  /* 0x3e8000006cc47820 */ /* 0x000fe20000400000 */
[----:B------:R-:W-:Y:S01]  /*175d0*/  @!P5 FMUL R85, R85, 16777216 ;  /* 0x4b8000005555d820 */ /* 0x000fe20000400000 */
[----:B------:R-:W-:Y:S01]  /*175e0*/  FMUL R219, R3, R178 ;  /* 0x000000b203db7220 */ /* 0x000fe20000400000 */
[----:B------:R-:W-:Y:S01]  /*175f0*/  @!P5 FMUL R185, R185, 16777216 ;  /* 0x4b800000b9b9d820 */ /* 0x000fe20000400000 */
[----:B------:R-:W-:Y:S01]  /*17600*/  @!P5 FMUL R81, R81, 16777216 ;  /* 0x4b8000005151d820 */ /* 0x000fe20000400000 */
[C---:B------:R-:W-:Y:S01]  /*17610*/  FMUL R178, R3.reuse, R76 ;  /* 0x0000004c03b27220 */ /* 0x040fe20000400000 */
[----:B------:R-:W-:Y:S01]  /*17620*/  @!P5 FMUL R170, R170, 16777216 ;  /* 0x4b800000aaaad820 */ /* 0x000fe20000400000 */
[----:B------:R-:W-:Y:S01]  /*17630*/  @!P5 FMUL R92, R92, 16777216 ;  /* 0x4b8000005c5cd820 */ /* 0x000fe20000400000 */
[----:B------:R-:W3:Y:S01]  /*17640*/  LDL.LU R76, [R1+0x13c] ;  /* 0x00013c00014c7983 */ /* 0x000ee20000300800 */
[----:B------:R-:W-:Y:S01]  /*17650*/  FMUL R7, R3, R77 ;  /* 0x0000004d03077220 */ /* 0x000fe20000400000 */
[----:B------:R-:W-:Y:S01]  /*17660*/  @!P5 FMUL R179, R179, 16777216 ;  /* 0x4b800000b3b3d820 */ /* 0x000fe20000400000 */
[----:B------:R-:W-:Y:S01]  /*17670*/  @!P5 FMUL R88, R88, 16777216 ;  /* 0x4b8000005858d820 */ /* 0x000fe20000400000 */
[C---:B------:R-:W-:Y:S01]  /*17680*/  FMUL R227, R3.reuse, R186 ;  /* 0x000000ba03e37220 */ /* 0x040fe20000400000 */
[----:B------:R-:W3:Y:S01]  /*17690*/  LDL.LU R77, [R1+0x14c] ;  /* 0x00014c00014d7983 */ /* 0x000ee20000300800 */
[----:B-1----:R-:W-:Y:S01]  /*176a0*/  FMUL R250, R3, R84 ;  /* 0x0000005403fa7220 */ /* 0x002fe20000400000 */
[----:B------:R-:W-:Y:S01]  /*176b0*/  @!P5 FMUL R182, R182, 16777216 ;  /* 0x4b800000b6b6d820 */ /* 0x000fe20000400000 */
[----:B------:R-:W-:Y:S01]  /*176c0*/  @!P5 FMUL R93, R93, 16777216 ;  /* 0x4b8000005d5dd820 */ /* 0x000fe20000400000 */
[----:B------:R-:W3:Y:S01]  /*176d0*/  LDL.LU R84, [R1+0x16c] ;  /* 0x00016c0001547983 */ /* 0x000ee20000300800 */
[----:B------:R-:W-:Y:S01]  /*176e0*/  FMUL R186, R3, R80 ;  /* 0x0000005003ba7220 */ /* 0x000fe20000400000 */
[----:B------:R-:W-:Y:S01]  /*176f0*/  FSEL R8, R8, R211, P3 ;  /* 0x000000d308087208 */ /* 0x000fe20001800000 */
[----:B------:R-:W-:Y:S01]  /*17700*/  @!P5 FMUL R184, R184, 16777216 ;  /* 0x4b800000b8b8d820 */ /* 0x000fe20000400000 */
[----:B------:R-:W-:Y:S01]  /*17710*/  FSEL R108, R196, R108, P3 ;  /* 0x0000006cc46c7208 */ /* 0x000fe20001800000 */
[----:B------:R-:W-:Y:S01]  /*17720*/  @!P5 FMUL R89, R89, 16777216 ;  /* 0x4b8000005959d820 */ /* 0x000fe20000400000 */
[C---:B------:R-:W-:Y:S01]  /*17730*/  FMUL R229, R3.reuse, R185 ;  /* 0x000000b903e57220 */ /* 0x040fe20000400000 */
[----:B------:R-:W3:Y:S01]  /*17740*/  LDL.LU R80, [R1+0x15c] ;  /* 0x00015c0001507983 */ /* 0x000ee20000300800 */
[----:B------:R-:W-:Y:S01]  /*17750*/  FMUL R12, R3, R85 ;  /* 0x00000055030c7220 */ /* 0x000fe20000400000 */
[----:B------:R-:W-:Y:S01]  /*17760*/  FMUL R196, R109, 0.25 ;  /* 0x3e8000006dc47820 */ /* 0x000fe20000400000 */
[----:B------:R-:W-:Y:S01]  /*17770*/  @!P5 FMUL R175, R175, 16777216 ;  /* 0x4b800000afafd820 */ /* 0x000fe20000400000 */
[----:B------:R-:W-:Y:S01]  /*17780*/  @!P5 FMUL R100, R100, 16777216 ;  /* 0x4b8000006464d820 */ /* 0x000fe20000400000 */
[C---:B------:R-:W-:Y:S01]  /*17790*/  FMUL R211, R3.reuse, R170 ;  /* 0x000000aa03d37220 */ /* 0x040fe20000400000 */
[----:B------:R-:W3:Y:S01]  /*177a0*/  LDL.LU R85, [R1+0x188] ;  /* 0x0001880001557983 */ /* 0x000ee20000300800 */
[C---:B------:R-:W-:Y:S01]  /*177b0*/  FMUL R185, R3.reuse, R81 ;  /* 0x0000005103b97220 */ /* 0x040fe20000400000 */
[----:B------:R-:W-:Y:S01]  /*177c0*/  @!P5 FMUL R96, R96, 16777216 ;  /* 0x4b8000006060d820 */ /* 0x000fe20000400000 */
[C---:B------:R-:W-:Y:S01]  /*177d0*/  FMUL R226, R3.reuse, R179 ;  /* 0x000000b303e27220 */ /* 0x040fe20000400000 */
[----:B------:R-:W3:Y:S01]  /*177e0*/  LDL.LU R81, [R1+0x17c] ;  /* 0x00017c0001517983 */ /* 0x000ee20000300800 */
[----:B------:R-:W-:Y:S01]  /*177f0*/  FMUL R170, R3, R92 ;  /* 0x0000005c03aa7220 */ /* 0x000fe20000400000 */
[----:B------:R-:W-:Y:S01]  /*17800*/  @!P5 FMUL R171, R171, 16777216 ;  /* 0x4b800000ababd820 */ /* 0x000fe20000400000 */
        /* <DEDUP_REMOVED lines=8> */
[C---:B------:R-:W-:Y:S01]  /*17890*/  FMUL R184, R3.reuse, R89 ;  /* 0x0000005903b87220 */ /* 0x040fe20000400000 */
[----:B------:R-:W-:Y:S01]  /*178a0*/  FSEL R109, R196, R109, P3 ;  /* 0x0000006dc46d7208 */ /* 0x000fe20001800000 */
[----:B------:R-:W3:Y:S01]  /*178b0*/  LDL.LU R93, [R1+0x158] ;  /* 0x00015800015d7983 */ /* 0x000ee20000300800 */
[C---:B------:R-:W-:Y:S01]  /*178c0*/  FMUL R175, R3.reuse, R100 ;  /* 0x0000006403af7220 */ /* 0x040fe20000400000 */
[----:B------:R-:W-:Y:S01]  /*178d0*/  FMUL R196, R116, 0.25 ;  /* 0x3e80000074c47820 */ /* 0x000fe20000400000 */
[C---:B------:R-:W-:Y:S01]  /*178e0*/  FMUL R218, R3.reuse, R171 ;  /* 0x000000ab03da7220 */ /* 0x040fe20000400000 */
[----:B------:R-:W3:Y:S01]  /*178f0*/  LDL.LU R89, [R1+0x178] ;  /* 0x0001780001597983 */ /* 0x000ee20000300800 */
[C---:B------:R-:W-:Y:S01]  /*17900*/  FMUL R14, R3.reuse, R96 ;  /* 0x00000060030e7220 */ /* 0x040fe20000400000 */
[----:B------:R-:W-:-:S02]  /*17910*/  FMUL R171, R3, R101 ;  /* 0x0000006503ab7220 */ /* 0x000fc40000400000 */
[----:B------:R-:W3:Y:S04]  /*17920*/  LDL.LU R100, [R1+0x118] ;  /* 0x0001180001647983 */ /* 0x000ee80000300800 */
[----:B------:R-:W3:Y:S01]  /*17930*/  LDL.LU R96, [R1+0x128] ;  /* 0x0001280001607983 */ /* 0x000ee20000300800 */
[----:B------:R-:W-:-:S03]  /*17940*/  FSEL R116, R196, R116, P3 ;  /* 0x00000074c4747208 */ /* 0x000fc60001800000 */
[----:B------:R-:W3:Y:S01]  /*17950*/  LDL.LU R101, [R1+0xfc] ;  /* 0x0000fc0001657983 */ /* 0x000ee20000300800 */
[----:B------:R-:W-:Y:S01]  /*17960*/  FMUL R196, R117, 0.25 ;  /* 0x3e80000075c47820 */ /* 0x000fe20000400000 */
[----:B------:R-:W-:-:S04]  /*17970*/  @!P5 FMUL R97, R97, 16777216 ;  /* 0x4b8000006161d820 */ /* 0x000fc80000400000 */
[----:B------:R-:W-:Y:S01]  /*17980*/  FSEL R117, R196, R117, P3 ;  /* 0x00000075c4757208 */ /* 0x000fe20001800000 */
[----:B------:R-:W-:Y:S01]  /*17990*/  FMUL R196, R124, 0.25 ;  /* 0x3e8000007cc47820 */ /* 0x000fe20000400000 */
[----:B------:R-:W-:Y:S02]  /*179a0*/  FMUL R13, R3, R97 ;  /* 0x00000061030d7220 */ /* 0x000fe40000400000 */
[----:B------:R-:W3:Y:S02]  /*179b0*/  LDL.LU R97, [R1+0x138] ;  /* 0x0001380001617983 */ /* 0x000ee40000300800 */
        /* <DEDUP_REMOVED lines=8> */
[----:B------:R-:W-:-:S04]  /*17a40*/  FMUL R164, R165, 0.25 ;  /* 0x3e800000a5a47820 */ /* 0x000fc80000400000 */
[----:B------:R-:W-:Y:S01]  /*17a50*/  FSEL R140, R196, R140, P3 ;  /* 0x0000008cc48c7208 */ /* 0x000fe20001800000 */
[----:B------:R-:W-:Y:S01]  /*17a60*/  FMUL R196, R141, 0.25 ;  /* 0x3e8000008dc47820 */ /* 0x000fe20000400000 */
[----:B------:R-:W-:-:S04]  /*17a70*/  FSEL R164, R164, R165, P3 ;  /* 0x000000a5a4a47208 */ /* 0x000fc80001800000 */
[----:B------:R-:W-:Y:S01]  /*17a80*/  FSEL R141, R196, R141, P3 ;  /* 0x0000008dc48d7208 */ /* 0x000fe20001800000 */
[----:B------:R-:W-:Y:S01]  /*17a90*/  FMUL R196, R148, 0.25 ;  /* 0x3e80000094c47820 */ /* 0x000fe20000400000 */
[----:B------:R-:W-:Y:S01]  /*17aa0*/  FSETP.NEU.AND P2, PT, R18, RZ, PT ;  /* 0x000000ff1200720b */ /* 0x000fe20003f4d000 */
[----:B------:R-:W-:Y:S01]  /*17ab0*/  FMUL R18, R207, 0.25 ;  /* 0x3e800000cf127820 */ /* 0x000fe20000400000 */
[----:B------:R-:W-:Y:S01]  /*17ac0*/  @!P5 FMUL R167, R167, 16777216 ;  /* 0x4b800000a7a7d820 */ /* 0x000fe20000400000 */
[----:B------:R-:W-:Y:S01]  /*17ad0*/  @!P5 FMUL R108, R108, 16777216 ;  /* 0x4b8000006c6cd820 */ /* 0x000fe20000400000 */
[----:B------:R-:W-:Y:S01]  /*17ae0*/  FSEL R148, R196, R148, P3 ;  /* 0x00000094c4947208 */ /* 0x000fe20001800000 */
[----:B------:R-:W-:Y:S01]  /*17af0*/  FMUL R196, R149, 0.25 ;  /* 0x3e80000095c47820 */ /* 0x000fe20000400000 */
[----:B------:R-:W-:Y:S01]  /*17b00*/  @!P5 FMUL R164, R164, 16777216 ;  /* 0x4b800000a4a4d820 */ /* 0x000fe20000400000 */
[----:B------:R-:W-:Y:S01]  /*17b10*/  @!P5 FMUL R104, R104, 16777216 ;  /* 0x4b8000006868d820 */ /* 0x000fe20000400000 */
[----:B------:R-:W-:Y:S01]  /*17b20*/  @!P5 FMUL R73, R73, 16777216 ;  /* 0x4b8000004949d820 */ /* 0x000fe20000400000 */
[----:B------:R-:W-:Y:S01]  /*17b30*/  @!P5 FMUL R109, R109, 16777216 ;  /* 0x4b8000006d6dd820 */ /* 0x000fe20000400000 */
[----:B------:R-:W-:Y:S01]  /*17b40*/  @!P5 FMUL R158, R158, 16777216 ;  /* 0x4b8000009e9ed820 */ /* 0x000fe20000400000 */
[----:B------:R-:W-:Y:S01]  /*17b50*/  @!P5 FMUL R105, R105, 16777216 ;  /* 0x4b8000006969d820 */ /* 0x000fe20000400000 */
[----:B------:R-:W-:Y:S01]  /*17b60*/  FSEL R18, R18, R207, P3 ;  /* 0x000000cf12127208 */ /* 0x000fe20001800000 */
[C---:B------:R-:W-:Y:S01]  /*17b70*/  FMUL R217, R3.reuse, R167 ;  /* 0x000000a703d97220 */ /* 0x040fe20000400000 */
[C---:B------:R-:W-:Y:S01]  /*17b80*/  FMUL R207, R3.reuse, R164 ;  /* 0x000000a403cf7220 */ /* 0x040fe20000400000 */
[C---:B------:R-:W-:Y:S01]  /*17b90*/  FMUL R167, R3.reuse, R108 ;  /* 0x0000006c03a77220 */ /* 0x040fe20000400000 */
[----:B------:R-:W-:Y:S01]  /*17ba0*/  FSEL R149, R196, R149, P3 ;  /* 0x00000095c4957208 */ /* 0x000fe20001800000 */
[C---:B------:R-:W-:Y:S01]  /*17bb0*/  FMUL R16, R3.reuse, R73 ;  /* 0x0000004903107220 */ /* 0x040fe20000400000 */
[----:B------:R-:W3:Y:S01]  /*17bc0*/  LDL.LU R108, [R1+0x18c] ;  /* 0x00018c00016c7983 */ /* 0x000ee20000300800 */
[C---:B------:R-:W-:Y:S01]  /*17bd0*/  FMUL R164, R3.reuse, R104 ;  /* 0x0000006803a47220 */ /* 0x040fe20000400000 */
[C---:B------:R-:W-:Y:S01]  /*17be0*/  FMUL R196, R3.reuse, R158 ;  /* 0x0000009e03c47220 */ /* 0x040fe20000400000 */
[C---:B------:R-:W-:Y:S01]  /*17bf0*/  FMUL R73, R3.reuse, R109 ;  /* 0x0000006d03497220 */ /* 0x040fe20000400000 */
[----:B------:R-:W3:Y:S01]  /*17c00*/  LDL.LU R104, [R1+0x198] ;  /* 0x0001980001687983 */ /* 0x000ee20000300800 */
[----:B------:R-:W-:-:S03]  /*17c10*/  FMUL R158, R3, R105 ;  /* 0x00000069039e7220 */ /* 0x000fc60000400000 */
[----:B------:R-:W3:Y:S04]  /*17c20*/  LDL.LU R109, [R1+0x1b8] ;  /* 0x0001b800016d7983 */ /* 0x000ee80000300800 */
[----:B------:R-:W3:Y:S01]  /*17c30*/  LDL.LU R105, [R1+0x19c] ;  /* 0x00019c0001697983 */ /* 0x000ee20000300800 */
[----:B------:R-:W-:-:S05]  /*17c40*/  FMUL R165, R168, 0.25 ;  /* 0x3e800000a8a57820 */ /* 0x000fca0000400000 */
[----:B------:R-:W-:Y:S01]  /*17c50*/  FSEL R165, R165, R168, P3 ;  /* 0x000000a8a5a57208 */ /* 0x000fe20001800000 */
[----:B------:R-:W-:-:S05]  /*17c60*/  FMUL R168, R169, 0.25 ;  /* 0x3e800000a9a87820 */ /* 0x000fca0000400000 */
[----:B------:R-:W-:Y:S01]  /*17c70*/  FSEL R168, R168, R169, P3 ;  /* 0x000000a9a8a87208 */ /* 0x000fe20001800000 */
[----:B------:R-:W-:Y:S01]  /*17c80*/  FMUL R169, R204, 0.25 ;  /* 0x3e800000cca97820 */ /* 0x000fe20000400000 */
[----:B------:R-:W-:-:S04]  /*17c90*/  FMUL R172, R201, 0.25 ;  /* 0x3e800000c9ac7820 */ /* 0x000fc80000400000 */
[----:B------:R-:W-:Y:S01]  /*17ca0*/  FSEL R169, R169, R204, P3 ;  /* 0x000000cca9a97208 */ /* 0x000fe20001800000 */
[----:B------:R-:W-:Y:S01]  /*17cb0*/  @!P5 FMUL R23, R23, 16777216 ;  /* 0x4b8000001717d820 */ /* 0x000fe20000400000 */
[----:B------:R-:W-:Y:S01]  /*17cc0*/  @!P5 FMUL R72, R72, 16777216 ;  /* 0x4b8000004848d820 */ /* 0x000fe20000400000 */
[----:B------:R-:W-:Y:S02]  /*17cd0*/  IMAD.MOV.U32 R237, RZ, RZ, R213 ;  /* 0x000000ffffed7224 */ /* 0x000fe400078e00d5 */
[----:B------:R-:W-:Y:S01]  /*17ce0*/  @!P5 FMUL R169, R169, 16777216 ;  /* 0x4b800000a9a9d820 */ /* 0x000fe20000400000 */
[----:B------:R-:W-:Y:S01]  /*17cf0*/  FSEL R172, R172, R201, P3 ;  /* 0x000000c9acac7208 */ /* 0x000fe20001800000 */
[C---:B------:R-:W-:Y:S01]  /*17d00*/  FMUL R201, R3.reuse, R23 ;  /* 0x0000001703c97220 */ /* 0x040fe20000400000 */
[----:B------:R-:W-:Y:S01]  /*17d10*/  FMUL R23, R24, 0.25 ;  /* 0x3e80000018177820 */ /* 0x000fe20000400000 */
[C---:B------:R-:W-:Y:S01]  /*17d20*/  FMUL R214, R3.reuse, R169 ;  /* 0x000000a903d67220 */ /* 0x040fe20000400000 */
[----:B------:R-:W-:Y:S01]  /*17d30*/  FMUL R169, R3, R72 ;  /* 0x0000004803a97220 */ /* 0x000fe20000400000 */
[----:B------:R-:W-:-:S02]  /*17d40*/  IMAD.MOV.U32 R72, RZ, RZ, R237 ;  /* 0x000000ffff487224 */ /* 0x000fc400078e00ed */
[----:B------:R-:W-:Y:S01]  /*17d50*/  FMUL R188, R189, 0.25 ;  /* 0x3e800000bdbc7820 */ /* 0x000fe20000400000 */
[----:B------:R-:W-:Y:S01]  /*17d60*/  FSEL R23, R23, R24, P0 ;  /* 0x0000001817177208 */ /* 0x000fe20000000000 */
[----:B------:R-:W-:-:S03]  /*17d70*/  FMUL R24, R72, 0.25 ;  /* 0x3e80000048187820 */ /* 0x000fc60000400000 */
[----:B------:R-:W-:Y:S01]  /*17d80*/  FSEL R188, R188, R189, P3 ;  /* 0x000000bdbcbc7208 */ /* 0x000fe20001800000 */
[----:B------:R-:W-:Y:S01]  /*17d90*/  FMUL R189, R192, 0.25 ;  /* 0x3e800000c0bd7820 */ /* 0x000fe20000400000 */
[----:B------:R-:W-:Y:S01]  /*17da0*/  FSEL R24, R24, R72, P0 ;  /* 0x0000004818187208 */ /* 0x000fe20000000000 */
[----:B------:R-:W-:-:S03]  /*17db0*/  FMUL R72, R29, 0.25 ;  /* 0x3e8000001d487820 */ /* 0x000fc60000400000 */
[----:B------:R-:W-:Y:S01]  /*17dc0*/  FSEL R189, R189, R192, P3 ;  /* 0x000000c0bdbd7208 */ /* 0x000fe20001800000 */
[----:B------:R-:W-:Y:S01]  /*17dd0*/  FMUL R192, R193, 0.25 ;  /* 0x3e800000c1c07820 */ /* 0x000fe20000400000 */
[----:B------:R-:W-:Y:S01]  /*17de0*/  FSEL R72, R72, R29, P0 ;  /* 0x0000001d48487208 */ /* 0x000fe20000000000 */
[----:B------:R-:W-:Y:S01]  /*17df0*/  FMUL R173, R200, 0.25 ;  /* 0x3e800000c8ad7820 */ /* 0x000fe20000400000 */
[----:B------:R-:W-:Y:S02]  /*17e00*/  FMUL R11, R208, 0.25 ;  /* 0x3e800000d00b7820 */ /* 0x000fe40000400000 */
[----:B------:R-:W-:Y:S01]  /*17e10*/  FSEL R192, R192, R193, P3 ;  /* 0x000000c1c0c07208 */ /* 0x000fe20001800000 */
[----:B------:R-:W-:Y:S01]  /*17e20*/  FMUL R193, R197, 0.25 ;  /* 0x3e800000c5c17820 */ /* 0x000fe20000400000 */
[----:B------:R-:W-:Y:S01]  /*17e30*/  @!P5 FMUL R191, R191, 16777216 ;  /* 0x4b800000bfbfd820 */ /* 0x000fe20000400000 */
[----:B------:R-:W-:Y:S01]  /*17e40*/  FSEL R173, R173, R200, P3 ;  /* 0x000000c8adad7208 */ /* 0x000fe20001800000 */
[----:B------:R-:W-:Y:S01]  /*17e50*/  @!P5 FMUL R25, R25, 16777216 ;  /* 0x4b8000001919d820 */ /* 0x000fe20000400000 */
[----:B------:R-:W-:-:S02]  /*17e60*/  FSEL R11, R11, R208, P3 ;  /* 0x000000d00b0b7208 */ /* 0x000fc40001800000 */
[----:B------:R-:W-:Y:S01]  /*17e70*/  FSEL R193, R193, R197, P3 ;  /* 0x000000c5c1c17208 */ /* 0x000fe20001800000 */
[----:B------:R-:W-:Y:S01]  /*17e80*/  @!P5 FMUL R152, R152, 16777216 ;  /* 0x4b8000009898d820 */ /* 0x000fe20000400000 */
        /* <DEDUP_REMOVED lines=8> */
[----:B------:R-:W-:Y:S01]  /*17f10*/  FMUL R234, R3, R191 ;  /* 0x000000bf03ea7220 */ /* 0x000fe20000400000 */
        /* <DEDUP_REMOVED lines=35> */
[----:B------:R-:W-:-:S02]  /*18150*/  IMAD.MOV.U32 R25, RZ, RZ, R236 ;  /* 0x000000ffff197224 */ /* 0x000fc400078e00ec */
[C---:B------:R-:W-:Y:S01]  /*18160*/  FMUL R197, R3.reuse, R152 ;  /* 0x0000009803c57220 */ /* 0x040fe20000400000 */
        /* <DEDUP_REMOVED lines=19> */
[----:B------:R-:W-:Y:S01]  /*182a0*/  FMUL R192, R3, R192 ;  /* 0x000000c003c07220 */ /* 0x000fe20000400000 */
[----:B----4-:R-:W-:-:S05]  /*182b0*/  FMUL R29, R69, 0.25 ;  /* 0x3e800000451d7820 */ /* 0x010fca0000400000 */
[----:B------:R-:W-:Y:S01]  /*182c0*/  FSEL R29, R29, R69, P0 ;  /* 0x000000451d1d7208 */ /* 0x000fe20000000000 */
[----:B------:R-:W-:-:S05]  /*182d0*/  FMUL R69, R36, 0.25 ;  /* 0x3e80000024457820 */ /* 0x000fca0000400000 */
[----:B------:R-:W-:Y:S01]  /*182e0*/  FSEL R69, R69, R36, P0 ;  /* 0x0000002445457208 */ /* 0x000fe20000000000 */
[----:B--2---:R-:W-:Y:S01]  /*182f0*/  FMUL R36, R65, 0.25 ;  /* 0x3e80000041247820 */ /* 0x004fe20000400000 */
[C---:B------:R-:W-:Y:S01]  /*18300*/  FMUL R193, R3.reuse, R193 ;  /* 0x000000c103c17220 */ /* 0x040fe20000400000 */
[C---:B------:R-:W-:Y:S01]  /*18310*/  FMUL R194, R3.reuse, R194 ;  /* 0x000000c203c27220 */ /* 0x040fe20000400000 */
[C---:B------:R-:W-:Y:S02]  /*18320*/  FMUL R172, R3.reuse, R116 ;  /* 0x0000007403ac7220 */ /* 0x040fe40000400000 */
[----:B------:R-:W-:Y:S01]  /*18330*/  FSEL R36, R36, R65, P0 ;  /* 0x0000004124247208 */ /* 0x000fe20000000000 */
[----:B------:R-:W-:Y:S01]  /*18340*/  FMUL R65, R40, 0.25 ;  /* 0x3e80000028417820 */ /* 0x000fe20000400000 */
        /* <DEDUP_REMOVED lines=19> */
[----:B------:R-:W-:Y:S01]  /*18480*/  FMUL R3, R25, 0.25 ;  /* 0x3e80000019037820 */ /* 0x000fe20000400000 */
[----:B------:R-:W-:Y:S01]  /*18490*/  FSEL R65, R65, R40, P0 ;  /* 0x0000002841417208 */ /* 0x000fe20000000000 */
[----:B---3--:R-:W-:-:S03]  /*184a0*/  FMUL R40, R61, 0.25 ;  /* 0x3e8000003d287820 */ /* 0x008fc60000400000 */
[----:B------:R-:W-:Y:S01]  /*184b0*/  FSEL R3, R3, R25, P0 ;  /* 0x0000001903037208 */ /* 0x000fe20000000000 */
[----:B------:R-:W-:Y:S01]  /*184c0*/  FMUL R25, R28, 0.25 ;  /* 0x3e8000001c197820 */ /* 0x000fe20000400000 */
[----:B------:R-:W-:Y:S01]  /*184d0*/  FSEL R40, R40, R61, P0 ;  /* 0x0000003d28287208 */ /* 0x000fe20000000000 */
[----:B------:R-:W-:-:S03]  /*184e0*/  FMUL R61, R44, 0.25 ;  /* 0x3e8000002c3d7820 */ /* 0x000fc60000400000 */
[----:B------:R-:W-:Y:S01]  /*184f0*/  FSEL R25, R25, R28, P0 ;  /* 0x0000001c19197208 */ /* 0x000fe20000000000 */
[----:B------:R-:W-:Y:S01]  /*18500*/  FMUL R28, R32, 0.25 ;  /* 0x3e800000201c7820 */ /* 0x000fe20000400000 */
[----:B------:R-:W-:-:S04]  /*18510*/  FSEL R61, R61, R44, P0 ;  /* 0x0000002c3d3d7208 */ /* 0x000fc80000000000 */
[----:B------:R-:W-:Y:S01]  /*18520*/  FSEL R28, R28, R32, P0 ;  /* 0x000000201c1c7208 */ /* 0x000fe20000000000 */
[----:B------:R-:W-:-:S05]  /*18530*/  FMUL R32, R33, 0.25 ;  /* 0x3e80000021207820 */ /* 0x000fca0000400000 */
[----:B------:R-:W-:Y:S01]  /*18540*/  FSEL R32, R32, R33, P0 ;  /* 0x0000002120207208 */ /* 0x000fe20000000000 */
[----:B------:R-:W-:-:S05]  /*18550*/  FMUL R33, R68, 0.25 ;  /* 0x3e80000044217820 */ /* 0x000fca0000400000 */
[----:B------:R-:W-:Y:S01]  /*18560*/  FSEL R33, R33, R68, P0 ;  /* 0x0000004421217208 */ /* 0x000fe20000000000 */
[----:B------:R-:W-:Y:S01]  /*18570*/  FMUL R68, R37, 0.25 ;  /* 0x3e80000025447820 */ /* 0x000fe20000400000 */
[----:B------:R-:W-:-:S05]  /*18580*/  FMUL R44, R101, 0.25 ;  /* 0x3e800000652c7820 */ /* 0x000fca0000400000 */
[----:B------:R-:W-:Y:S01]  /*18590*/  FSEL R44, R44, R101, P0 ;  /* 0x000000652c2c7208 */ /* 0x000fe20000000000 */
[----:B------:R-:W-:-:S05]  /*185a0*/  FMUL R101, R48, 0.25 ;  /* 0x3e80000030657820 */ /* 0x000fca0000400000 */
[----:B------:R-:W-:Y:S01]  /*185b0*/  FSEL R101, R101, R48, P0 ;  /* 0x0000003065657208 */ /* 0x000fe20000000000 */
        /* <DEDUP_REMOVED lines=31> */
[----:B------:R-:W-:Y:S02]  /*187b0*/  FSEL R84, R84, R85, P0 ;  /* 0x0000005554547208 */ /* 0x000fe40000000000 */
[----:B------:R-:W-:Y:S01]  /*187c0*/  FSEL R96, R96, R76, P0 ;  /* 0x0000004c60607208 */ /* 0x000fe20000000000 */
[----:B------:R-:W-:Y:S01]  /*187d0*/  FMUL R76, R92, 0.25 ;  /* 0x3e8000005c4c7820 */ /* 0x000fe20000400000 */
        /* <DEDUP_REMOVED lines=19> */
[----:B------:R-:W-:Y:S01]  /*18910*/  FMUL R113, R162, 0.25 ;  /* 0x3e800000a2717820 */ /* 0x000fe20000400000 */
[----:B------:R-:W-:-:S03]  /*18920*/  FSEL R81, R81, R104, P0 ;  /* 0x0000006851517208 */ /* 0x000fc60000000000 */
[----:B------:R-:W-:Y:S01]  /*18930*/  FSEL R34, R56, R34, P0 ;  /* 0x0000002238227208 */ /* 0x000fe20000000000 */
[----:B------:R-:W-:Y:S01]  /*18940*/  FMUL R56, R35, 0.25 ;  /* 0x3e80000023387820 */ /* 0x000fe20000400000 */
[----:B------:R-:W-:Y:S01]  /*18950*/  FMUL R104, R108, 0.25 ;  /* 0x3e8000006c687820 */ /* 0x000fe20000400000 */
[----:B------:R-:W-:Y:S01]  /*18960*/  FSEL R113, R113, R162, P0 ;  /* 0x000000a271717208 */ /* 0x000fe20000000000 */
[----:B------:R-:W-:Y:S01]  /*18970*/  FMUL R162, R86, 0.25 ;  /* 0x3e80000056a27820 */ /* 0x000fe20000400000 */
[----:B------:R-:W-:Y:S01]  /*18980*/  IMAD.MOV.U32 R141, RZ, RZ, R157 ;  /* 0x000000ffff8d7224 */ /* 0x000fe200078e009d */
[----:B------:R-:W-:Y:S01]  /*18990*/  FSEL R35, R56, R35, P0 ;  /* 0x0000002338237208 */ /* 0x000fe20000000000 */
[----:B------:R-:W-:Y:S01]  /*189a0*/  FMUL R56, R42, 0.25 ;  /* 0x3e8000002a387820 */ /* 0x000fe20000400000 */
[----:B------:R-:W-:Y:S01]  /*189b0*/  FSEL R104, R104, R108, P0 ;  /* 0x0000006c68687208 */ /* 0x000fe20000000000 */
[----:B------:R-:W-:Y:S01]  /*189c0*/  FMUL R108, R57, 0.25 ;  /* 0x3e800000396c7820 */ /* 0x000fe20000400000 */
[----:B------:R-:W-:Y:S01]  /*189d0*/  FSEL R162, R162, R86, P0 ;  /* 0x00000056a2a27208 */ /* 0x000fe20000000000 */
[----:B------:R-:W-:Y:S01]  /*189e0*/  IMAD.MOV.U32 R86, RZ, RZ, R141 ;  /* 0x000000ffff567224 */ /* 0x000fe200078e008d */
[----:B------:R-:W-:Y:S01]  /*189f0*/  FSEL R42, R56, R42, P0 ;  /* 0x0000002a382a7208 */ /* 0x000fe20000000000 */
[----:B------:R-:W-:Y:S01]  /*18a00*/  FMUL R56, R43, 0.25 ;  /* 0x3e8000002b387820 */ /* 0x000fe20000400000 */
[----:B------:R-:W-:Y:S01]  /*18a10*/  MOV R141, R164 ;  /* 0x000000a4008d7202 */ /* 0x000fe20000000f00 */
[----:B------:R-:W-:Y:S01]  /*18a20*/  FMUL R164, R87, 0.25 ;  /* 0x3e80000057a47820 */ /* 0x000fe20000400000 */
        /* <DEDUP_REMOVED lines=8> */
[----:B------:R-:W-:Y:S01]  /*18ab0*/  FMUL R57, R31, 0.25 ;  /* 0x3e8000001f397820 */ /* 0x000fe20000400000 */
[----:B------:R-:W-:Y:S01]  /*18ac0*/  FSEL R50, R56, R50, P0 ;  /* 0x0000003238327208 */ /* 0x000fe20000000000 */
[----:B------:R-:W-:-:S02]  /*18ad0*/  FMUL R56, R51, 0.25 ;  /* 0x3e80000033387820 */ /* 0x000fc40000400000 */
[----:B------:R-:W-:Y:S01]  /*18ae0*/  FSEL R166, R166, R94, P0 ;  /* 0x0000005ea6a67208 */ /* 0x000fe20000000000 */
[----:B------:R-:W-:Y:S01]  /*18af0*/  IMAD.MOV.U32 R94, RZ, RZ, R169 ;  /* 0x000000ffff5e7224 */ /* 0x000fe200078e00a9 */
[----:B------:R-:W-:Y:S01]  /*18b00*/  FSEL R31, R57, R31, P0 ;  /* 0x0000001f391f7208 */ /* 0x000fe20000000000 */
[----:B------:R-:W-:Y:S01]  /*18b10*/  FMUL R57, R38, 0.25 ;  /* 0x3e80000026397820 */ /* 0x000fe20000400000 */
[----:B------:R-:W-:Y:S01]  /*18b20*/  FMUL R169, R91, 0.25 ;  /* 0x3e8000005ba97820 */ /* 0x000fe20000400000 */
[----:B------:R-:W-:Y:S01]  /*18b30*/  FSEL R51, R56, R51, P0 ;  /* 0x0000003338337208 */ /* 0x000fe20000000000 */
[----:B------:R-:W-:Y:S02]  /*18b40*/  FMUL R56, R102, 0.25 ;  /* 0x3e80000066387820 */ /* 0x000fe40000400000 */
[----:B------:R-:W-:Y:S01]  /*18b50*/  FSEL R38, R57, R38, P0 ;  /* 0x0000002639267208 */ /* 0x000fe20000000000 */
[----:B------:R-:W-:Y:S01]  /*18b60*/  FMUL R57, R39, 0.25 ;  /* 0x3e80000027397820 */ /* 0x000fe20000400000 */
[----:B------:R-:W-:Y:S01]  /*18b70*/  FSEL R169, R169, R91, P0 ;  /* 0x0000005ba9a97208 */ /* 0x000fe20000000000 */
[----:B------:R-:W-:-:S02]  /*18b80*/  IMAD.MOV.U32 R91, RZ, RZ, R170 ;  /* 0x000000ffff5b7224 */ /* 0x000fc400078e00aa */
[----:B------:R-:W-:Y:S01]  /*18b90*/  FMUL R170, R98, 0.25 ;  /* 0x3e80000062aa7820 */ /* 0x000fe20000400000 */
[----:B------:R-:W-:Y:S01]  /*18ba0*/  FSEL R102, R56, R102, P0 ;  /* 0x0000006638667208 */ /* 0x000fe20000000000 */
[----:B------:R-:W-:Y:S01]  /*18bb0*/  FMUL R56, R103, 0.25 ;  /* 0x3e80000067387820 */ /* 0x000fe20000400000 */
[----:B------:R-:W-:Y:S01]  /*18bc0*/  FSEL R39, R57, R39, P0 ;  /* 0x0000002739277208 */ /* 0x000fe20000000000 */
[----:B------:R-:W-:Y:S01]  /*18bd0*/  FMUL R57, R46, 0.25 ;  /* 0x3e8000002e397820 */ /* 0x000fe20000400000 */
[----:B------:R-:W-:Y:S01]  /*18be0*/  FSEL R170, R170, R98, P0 ;  /* 0x00000062aaaa7208 */ /* 0x000fe20000000000 */
[----:B------:R-:W-:Y:S02]  /*18bf0*/  IMAD.MOV.U32 R98, RZ, RZ, R171 ;  /* 0x000000ffff627224 */ /* 0x000fe400078e00ab */
[----:B------:R-:W-:Y:S01]  /*18c00*/  FMUL R171, R99, 0.25 ;  /* 0x3e80000063ab7820 */ /* 0x000fe20000400000 */
[----:B------:R-:W-:Y:S01]  /*18c10*/  FSEL R103, R56, R103, P0 ;  /* 0x0000006738677208 */ /* 0x000fe20000000000 */
[----:B------:R-:W-:-:S02]  /*18c20*/  IMAD.MOV.U32 R128, RZ, RZ, R124 ;  /* 0x000000ffff807224 */ /* 0x000fc400078e007c */
[----:B------:R-:W-:Y:S01]  /*18c30*/  FMUL R56, R106, 0.25 ;  /* 0x3e8000006a387820 */ /* 0x000fe20000400000 */
[----:B------:R-:W-:Y:S01]  /*18c40*/  IMAD.MOV.U32 R144, RZ, RZ, R140 ;  /* 0x000000ffff907224 */ /* 0x000fe200078e008c */
[----:B------:R-:W-:Y:S01]  /*18c50*/  FSEL R46, R57, R46, P0 ;  /* 0x0000002e392e7208 */ /* 0x000fe20000000000 */
[----:B------:R-:W-:Y:S01]  /*18c60*/  FMUL R57, R47, 0.25 ;  /* 0x3e8000002f397820 */ /* 0x000fe20000400000 */
[----:B------:R-:W-:Y:S01]  /*18c70*/  MOV R145, R172 ;  /* 0x000000ac00917202 */ /* 0x000fe20000000f00 */
[----:B------:R-:W-:Y:S01]  /*18c80*/  FMUL R172, R126, 0.25 ;  /* 0x3e8000007eac7820 */ /* 0x000fe20000400000 */
[----:B------:R-:W-:Y:S01]  /*18c90*/  MOV R129, R158 ;  /* 0x0000009e00817202 */ /* 0x000fe20000000f00 */
[----:B------:R-:W-:Y:S01]  /*18ca0*/  FMUL R158, R78, 0.25 ;  /* 0x3e8000004e9e7820 */ /* 0x000fe20000400000 */
[----:B------:R-:W-:Y:S01]  /*18cb0*/  FSEL R171, R171, R99, P0 ;  /* 0x00000063abab7208 */ /* 0x000fe20000000000 */
[----:B------:R-:W-:Y:S01]  /*18cc0*/  IMAD.MOV.U32 R99, RZ, RZ, R144 ;  /* 0x000000ffff637224 */ /* 0x000fe200078e0090 */
[----:B------:R-:W-:Y:S01]  /*18cd0*/  MOV R144, R128 ;  /* 0x0000008000907202 */ /* 0x000fe20000000f00 */
[----:B------:R-:W-:Y:S01]  /*18ce0*/  FMUL R117, R156, 0.25 ;  /* 0x3e8000009c757820 */ /* 0x000fe20000400000 */
[----:B------:R-:W-:Y:S01]  /*18cf0*/  FSEL R106, R56, R106, P0 ;  /* 0x0000006a386a7208 */ /* 0x000fe20000000000 */
[----:B------:R-:W-:-:S02]  /*18d00*/  IMAD.MOV.U32 R128, RZ, RZ, R173 ;  /* 0x000000ffff807224 */ /* 0x000fc400078e00ad */
[----:B------:R-:W-:Y:S01]  /*18d10*/  FMUL R56, R107, 0.25 ;  /* 0x3e8000006b387820 */ /* 0x000fe20000400000 */
[----:B------:R-:W-:Y:S01]  /*18d20*/  FSEL R47, R57, R47, P0 ;  /* 0x0000002f392f7208 */ /* 0x000fe20000000000 */
[----:B------:R-:W-:Y:S01]  /*18d30*/  FMUL R173, R127, 0.25 ;  /* 0x3e8000007fad7820 */ /* 0x000fe20000400000 */
[----:B------:R-:W-:Y:S01]  /*18d40*/  MOV R148, R129 ;  /* 0x0000008100947202 */ /* 0x000fe20000000f00 */
[----:B------:R-:W-:Y:S01]  /*18d50*/  FMUL R57, R54, 0.25 ;  /* 0x3e80000036397820 */ /* 0x000fe20000400000 */
[----:B------:R-:W-:Y:S01]  /*18d60*/  FSEL R172, R172, R126, P0 ;  /* 0x0000007eacac7208 */ /* 0x000fe20000000000 */
[----:B------:R-:W-:Y:S01]  /*18d70*/  IMAD.MOV.U32 R129, RZ, RZ, R167 ;  /* 0x000000ffff817224 */ /* 0x000fe200078e00a7 */
[----:B------:R-:W-:Y:S01]  /*18d80*/  FSEL R158, R158, R78, P0 ;  /* 0x0000004e9e9e7208 */ /* 0x000fe20000000000 */
[----:B------:R-:W-:Y:S02]  /*18d90*/  IMAD.MOV.U32 R126, RZ, RZ, R176 ;  /* 0x000000ffff7e7224 */ /* 0x000fe400078e00b0 */
[----:B------:R-:W-:Y:S01]  /*18da0*/  FMUL R167, R90, 0.25 ;  /* 0x3e8000005aa77820 */ /* 0x000fe20000400000 */
[----:B------:R-:W-:Y:S01]  /*18db0*/  FMUL R176, R135, 0.25 ;  /* 0x3e80000087b07820 */ /* 0x000fe20000400000 */
[----:B------:R-:W-:Y:S01]  /*18dc0*/  IMAD.MOV.U32 R78, RZ, RZ, R179 ;  /* 0x000000ffff4e7224 */ /* 0x000fe200078e00b3 */
[----:B------:R-:W-:Y:S01]  /*18dd0*/  FSEL R117, R117, R156, P0 ;  /* 0x0000009c75757208 */ /* 0x000fe20000000000 */
[----:B------:R-:W-:Y:S01]  /*18de0*/  FMUL R179, R138, 0.25 ;  /* 0x3e8000008ab37820 */ /* 0x000fe20000400000 */
[----:B------:R-:W-:Y:S01]  /*18df0*/  FSEL R107, R56, R107, P0 ;  /* 0x0000006b386b7208 */ /* 0x000fe20000000000 */
[----:B------:R-:W-:Y:S01]  /*18e00*/  FMUL R156, R153, 0.25 ;  /* 0x3e800000999c7820 */ /* 0x000fe20000400000 */
[----:B------:R-:W-:Y:S01]  /*18e10*/  FMUL R56, R114, 0.25 ;  /* 0x3e80000072387820 */ /* 0x000fe20000400000 */
[----:B------:R-:W-:Y:S01]  /*18e20*/  FSEL R173, R173, R127, P0 ;  /* 0x0000007fadad7208 */ /* 0x000fe20000000000 */
[----:B------:R-:W-:Y:S01]  /*18e30*/  IMAD.MOV.U32 R127, RZ, RZ, R177 ;  /* 0x000000ffff7f7224 */ /* 0x000fe200078e00b1 */
[----:B------:R-:W-:Y:S01]  /*18e40*/  FSEL R54, R57, R54, P0 ;  /* 0x0000003639367208 */ /* 0x000fe20000000000 */
[----:B------:R-:W-:Y:S01]  /*18e50*/  FMUL R57, R55, 0.25 ;  /* 0x3e80000037397820 */ /* 0x000fe20000400000 */
[----:B------:R-:W-:Y:S01]  /*18e60*/  FSEL R167, R167, R90, P0 ;  /* 0x0000005aa7a77208 */ /* 0x000fe20000000000 */
[----:B------:R-:W-:Y:S01]  /*18e70*/  FMUL R177, R131, 0.25 ;  /* 0x3e80000083b17820 */ /* 0x000fe20000400000 */
[----:B------:R-:W-:Y:S01]  /*18e80*/  FSEL R176, R176, R135, P0 ;  /* 0x00000087b0b07208 */ /* 0x000fe20000000000 */
[----:B------:R-:W-:Y:S01]  /*18e90*/  IMAD.MOV.U32 R90, RZ, RZ, R168 ;  /* 0x000000ffff5a7224 */ /* 0x000fe200078e00a8 */
[----:B------:R-:W-:Y:S01]  /*18ea0*/  MOV R135, R145 ;  /* 0x0000009100877202 */ /* 0x000fe20000000f00 */
[----:B------:R-:W-:Y:S01]  /*18eb0*/  FMUL R168, R95, 0.25 ;  /* 0x3e8000005fa87820 */ /* 0x000fe20000400000 */
[----:B------:R-:W-:Y:S01]  /*18ec0*/  MOV R145, R129 ;  /* 0x0000008100917202 */ /* 0x000fe20000000f00 */
[----:B------:R-:W-:Y:S01]  /*18ed0*/  IMAD.MOV.U32 R149, RZ, RZ, R121 ;  /* 0x000000ffff957224 */ /* 0x000fe200078e0079 */
[----:B------:R-:W-:Y:S01]  /*18ee0*/  FSEL R179, R179, R138, P0 ;  /* 0x0000008ab3b37208 */ /* 0x000fe20000000000 */
[----:B------:R-:W-:Y:S01]  /*18ef0*/  IMAD.MOV.U32 R129, RZ, RZ, R181 ;  /* 0x000000ffff817224 */ /* 0x000fe200078e00b5 */
[----:B------:R-:W-:Y:S01]  /*18f00*/  FSEL R156, R156, R153, P0 ;  /* 0x000000999c9c7208 */ /* 0x000fe20000000000 */
[----:B------:R-:W-:Y:S01]  /*18f10*/  IMAD.MOV.U32 R138, RZ, RZ, R180 ;  /* 0x000000ffff8a7224 */ /* 0x000fe200078e00b4 */
[----:B------:R-:W-:Y:S01]  /*18f20*/  FSEL R114, R56, R114, P0 ;  /* 0x0000007238727208 */ /* 0x000fe20000000000 */
[----:B------:R-:W-:Y:S01]  /*18f30*/  FMUL R153, R160, 0.25 ;  /* 0x3e800000a0997820 */ /* 0x000fe20000400000 */
[----:B------:R-:W-:Y:S01]  /*18f40*/  FMUL R56, R115, 0.25 ;  /* 0x3e80000073387820 */ /* 0x000fe20000400000 */
[----:B------:R-:W-:Y:S01]  /*18f50*/  FMUL R180, R143, 0.25 ;  /* 0x3e8000008fb47820 */ /* 0x000fe20000400000 */
[----:B------:R-:W-:Y:S01]  /*18f60*/  FMUL R181, R139, 0.25 ;  /* 0x3e8000008bb57820 */ /* 0x000fe20000400000 */
[----:B------:R-:W-:Y:S01]  /*18f70*/  FMUL R112, R163, 0.25 ;  /* 0x3e800000a3707820 */ /* 0x000fe20000400000 */
[----:B------:R-:W-:Y:S01]  /*18f80*/  FSEL R55, R57, R55, P0 ;  /* 0x0000003739377208 */ /* 0x000fe20000000000 */
[----:B------:R-:W-:Y:S01]  /*18f90*/  FMUL R57, R110, 0.25 ;  /* 0x3e8000006e397820 */ /* 0x000fe20000400000 */
[----:B------:R-:W-:Y:S01]  /*18fa0*/  FSEL R177, R177, R131, P0 ;  /* 0x00000083b1b17208 */ /* 0x000fe20000000000 */
[----:B------:R-:W-:-:S02]  /*18fb0*/  IMAD.MOV.U32 R131, RZ, RZ, R178 ;  /* 0x000000ffff837224 */ /* 0x000fc400078e00b2 */
[----:B------:R-:W-:Y:S01]  /*18fc0*/  FMUL R124, R63, 0.25 ;  /* 0x3e8000003f7c7820 */ /* 0x000fe20000400000 */
[----:B------:R-:W-:Y:S01]  /*18fd0*/  FSEL R168, R168, R95, P0 ;  /* 0x0000005fa8a87208 */ /* 0x000fe20000000000 */
[----:B------:R-:W-:Y:S01]  /*18fe0*/  FMUL R178, R142, 0.25 ;  /* 0x3e8000008eb27820 */ /* 0x000fe20000400000 */
[----:B------:R-:W-:Y:S01]  /*18ff0*/  MOV R95, R149 ;  /* 0x00000095005f7202 */ /* 0x000fe20000000f00 */
[----:B------:R-:W-:Y:S01]  /*19000*/  IMAD.MOV.U32 R149, RZ, RZ, R174 ;  /* 0x000000ffff957224 */ /* 0x000fe200078e00ae */
[----:B------:R-:W-:Y:S01]  /*19010*/  FSEL R153, R153, R160, P0 ;  /* 0x000000a099997208 */ /* 0x000fe20000000000 */
[----:B------:R-:W-:Y:S01]  /*19020*/  @!P4 FMUL R48, R48, 16777216 ;  /* 0x4b8000003030c820 */ /* 0x000fe20000400000 */
        /* <DEDUP_REMOVED lines=9> */
[----:B------:R-:W-:Y:S01]  /*190c0*/  IMAD.MOV.U32 R140, RZ, RZ, R165 ;  /* 0x000000ffff8c7224 */ /* 0x000fe200078e00a5 */
[----:B------:R-:W-:Y:S01]  /*190d0*/  FSEL R110, R57, R110, P0 ;  /* 0x0000006e396e7208 */ /* 0x000fe20000000000 */
[----:B------:R-:W-:Y:S01]  /*190e0*/  FMUL R57, R111, 0.25 ;  /* 0x3e8000006f397820 */ /* 0x000fe20000400000 */
[----:B------:R-:W-:Y:S01]  /*190f0*/  FSEL R124, R124, R63, P0 ;  /* 0x0000003f7c7c7208 */ /* 0x000fe20000000000 */
[----:B------:R-:W-:Y:S01]  /*19100*/  FMUL R63, R2, R48 ;  /* 0x00000030023f7220 */ /* 0x000fe20000400000 */
[----:B------:R-:W-:Y:S01]  /*19110*/  FSEL R178, R178, R142, P0 ;  /* 0x0000008eb2b27208 */ /* 0x000fe20000000000 */
[----:B------:R-:W-:-:S02]  /*19120*/  IMAD.MOV.U32 R142, RZ, RZ, R149 ;  /* 0x000000ffff8e7224 */ /* 0x000fc400078e0095 */
[----:B------:R-:W-:Y:S01]  /*19130*/  FMUL R121, R62, 0.25 ;  /* 0x3e8000003e797820 */ /* 0x000fe20000400000 */
[----:B------:R-:W-:Y:S01]  /*19140*/  IMAD.MOV.U32 R48, RZ, RZ, R139 ;  /* 0x000000ffff307224 */ /* 0x000fe200078e008b */
[----:B------:R-:W-:Y:S01]  /*19150*/  FSEL R160, R160, R79, P0 ;  /* 0x0000004fa0a07208 */ /* 0x000fe20000000000 */
[----:B------:R-:W-:Y:S01]  /*19160*/  IMAD.MOV.U32 R139, RZ, RZ, R143 ;  /* 0x000000ffff8b7224 */ /* 0x000fe200078e008f */
[----:B------:R-:W-:Y:S01]  /*19170*/  FSEL R122, R56, R122, P0 ;  /* 0x0000007a387a7208 */ /* 0x000fe20000000000 */
[----:B------:R-:W-:Y:S01]  /*19180*/  FMUL R56, R123, 0.25 ;  /* 0x3e8000007b387820 */ /* 0x000fe20000400000 */
[----:B------:R-:W-:Y:S01]  /*19190*/  FSEL R163, R163, R82, P0 ;  /* 0x00000052a3a37208 */ /* 0x000fe20000000000 */
[----:B------:R-:W-:Y:S01]  /*191a0*/  IMAD.MOV.U32 R79, RZ, RZ, R140 ;  /* 0x000000ffff4f7224 */ /* 0x000fe200078e008c */
[----:B------:R-:W-:Y:S01]  /*191b0*/  MOV R143, R138 ;  /* 0x0000008a008f7202 */ /* 0x000fe20000000f00 */
[----:B------:R-:W-:Y:S01]  /*191c0*/  IMAD.MOV.U32 R82, RZ, RZ, R141 ;  /* 0x000000ffff527224 */ /* 0x000fe200078e008d */
[----:B------:R-:W-:Y:S01]  /*191d0*/  FSEL R111, R57, R111, P0 ;  /* 0x0000006f396f7208 */ /* 0x000fe20000000000 */
[----:B------:R-:W-:-:S02]  /*191e0*/  IMAD.MOV.U32 R140, RZ, RZ, R184 ;  /* 0x000000ffff8c7224 */ /* 0x000fc400078e00b8 */
[----:B------:R-:W-:Y:S01]  /*191f0*/  FMUL R57, R118, 0.25 ;  /* 0x3e80000076397820 */ /* 0x000fe20000400000 */
[----:B------:R-:W-:Y:S01]  /*19200*/  IMAD.MOV.U32 R138, RZ, RZ, R142 ;  /* 0x000000ffff8a7224 */ /* 0x000fe200078e008e */
[----:B------:R-:W-:Y:S01]  /*19210*/  MOV R141, R185 ;  /* 0x000000b9008d7202 */ /* 0x000fe20000000f00 */
[----:B------:R-:W-:Y:S01]  /*19220*/  FMUL R184, R151, 0.25 ;  /* 0x3e80000097b87820 */ /* 0x000fe20000400000 */
[----:B------:R-:W-:Y:S01]  /*19230*/  @!P4 FMUL R3, R3, 16777216 ;  /* 0x4b8000000303c820 */ /* 0x000fe20000400000 */
[----:B------:R-:W-:Y:S01]  /*19240*/  @!P4 FMUL R49, R49, 16777216 ;  /* 0x4b8000003131c820 */ /* 0x000fe20000400000 */
[----:B------:R-:W-:Y:S01]  /*19250*/  IMAD.MOV.U32 R142, RZ, RZ, R131 ;  /* 0x000000ffff8e7224 */ /* 0x000fe200078e0083 */
[----:B------:R-:W-:Y:S01]  /*19260*/  FSEL R121, R121, R62, P0 ;  /* 0x0000003e79797208 */ /* 0x000fe20000000000 */
[----:B------:R-:W-:Y:S01]  /*19270*/  FMUL R185, R147, 0.25 ;  /* 0x3e80000093b97820 */ /* 0x000fe20000400000 */
[----:B------:R-:W-:Y:S02]  /*19280*/  IMAD.MOV.U32 R131, RZ, RZ, R135 ;  /* 0x000000ffff837224 */ /* 0x000fe400078e0087 */
[----:B------:R-:W-:Y:S01]  /*19290*/  FMUL R182, R150, 0.25 ;  /* 0x3e80000096b67820 */ /* 0x000fe20000400000 */
[----:B------:R-:W-:-:S02]  /*192a0*/  IMAD.MOV.U32 R62, RZ, RZ, R175 ;  /* 0x000000ffff3e7224 */ /* 0x000fc400078e00af */
[----:B------:R-:W-:Y:S01]  /*192b0*/  FMUL R183, R146, 0.25 ;  /* 0x3e80000092b77820 */ /* 0x000fe20000400000 */
[----:B------:R-:W-:Y:S01]  /*192c0*/  MOV R135, R99 ;  /* 0x0000006300877202 */ /* 0x000fe20000000f00 */
[----:B------:R-:W-:Y:S01]  /*192d0*/  FMUL R175, R130, 0.25 ;  /* 0x3e80000082af7820 */ /* 0x000fe20000400000 */
[----:B------:R-:W-:Y:S01]  /*192e0*/  FSEL R123, R56, R123, P0 ;  /* 0x0000007b387b7208 */ /* 0x000fe20000000000 */
[----:B------:R-:W-:Y:S01]  /*192f0*/  @!P4 FMUL R84, R84, 16777216 ;  /* 0x4b8000005454c820 */ /* 0x000fe20000400000 */
[----:B------:R-:W-:Y:S02]  /*19300*/  IMAD.MOV.U32 R99, RZ, RZ, R98 ;  /* 0x000000ffff637224 */ /* 0x000fe400078e0062 */
[----:B------:R-:W-:Y:S01]  /*19310*/  @!P4 FMUL R85, R85, 16777216 ;  /* 0x4b8000005555c820 */ /* 0x000fe20000400000 */
[C---:B------:R-:W-:Y:S01]  /*19320*/  FMUL R56, R2.reuse, R3 ;  /* 0x0000000302387220 */ /* 0x040fe20000400000 */
[----:B------:R-:W-:Y:S01]  /*19330*/  FMUL R98, R2, R49 ;  /* 0x0000003102627220 */ /* 0x000fe20000400000 */
[----:B------:R-:W-:Y:S01]  /*19340*/  FMUL R116, R161, 0.25 ;  /* 0x3e800000a1747820 */ /* 0x000fe20000400000 */
[----:B------:R-:W-:Y:S01]  /*19350*/  FSEL R118, R57, R118, P0 ;  /* 0x0000007639767208 */ /* 0x000fe20000000000 */
[----:B------:R-:W-:Y:S01]  /*19360*/  @!P4 FMUL R104, R104, 16777216 ;  /* 0x4b8000006868c820 */ /* 0x000fe20000400000 */
[----:B------:R-:W-:Y:S01]  /*19370*/  FSEL R184, R184, R151, P0 ;  /* 0x00000097b8b87208 */ /* 0x000fe20000000000 */
[----:B------:R-:W-:Y:S01]  /*19380*/  IMAD.MOV.U32 R49, RZ, RZ, R139 ;  /* 0x000000ffff317224 */ /* 0x000fe200078e008b */
[----:B------:R-:W-:Y:S01]  /*19390*/  MOV R3, R138 ;  /* 0x0000008a00037202 */ /* 0x000fe20000000f00 */
[----:B------:R-:W-:Y:S01]  /*193a0*/  FMUL R165, R83, 0.25 ;  /* 0x3e80000053a57820 */ /* 0x000fe20000400000 */
[----:B------:R-:W-:Y:S01]  /*193b0*/  FMUL R57, R119, 0.25 ;  /* 0x3e80000077397820 */ /* 0x000fe20000400000 */
[----:B------:R-:W-:Y:S01]  /*193c0*/  FSEL R185, R185, R147, P0 ;  /* 0x00000093b9b97208 */ /* 0x000fe20000000000 */
[----:B------:R-:W-:Y:S01]  /*193d0*/  @!P4 FMUL R23, R23, 16777216 ;  /* 0x4b8000001717c820 */ /* 0x000fe20000400000 */
[----:B------:R-:W-:Y:S01]  /*193e0*/  IMAD.MOV.U32 R151, RZ, RZ, R131 ;  /* 0x000000ffff977224 */ /* 0x000fe200078e0083 */
[----:B------:R-:W-:Y:S01]  /*193f0*/  MOV R139, R87 ;  /* 0x00000057008b7202 */ /* 0x000fe20000000f00 */
[----:B------:R-:W-:Y:S01]  /*19400*/  IMAD.MOV.U32 R147, RZ, RZ, R142 ;  /* 0x000000ffff937224 */ /* 0x000fe200078e008e */
[----:B------:R-:W-:Y:S01]  /*19410*/  FSEL R182, R182, R150, P0 ;  /* 0x00000096b6b67208 */ /* 0x000fe20000000000 */
[----:B------:R-:W-:Y:S01]  /*19420*/  FMUL R87, R2, R84 ;  /* 0x0000005402577220 */ /* 0x000fe20000400000 */
[----:B------:R-:W-:Y:S01]  /*19430*/  FSEL R183, R183, R146, P0 ;  /* 0x00000092b7b77208 */ /* 0x000fe20000000000 */
[----:B------:R-:W-:Y:S01]  /*19440*/  @!P4 FMUL R24, R24, 16777216 ;  /* 0x4b8000001818c820 */ /* 0x000fe20000400000 */
[----:B------:R-:W-:Y:S01]  /*19450*/  FSEL R175, R175, R130, P0 ;  /* 0x00000082afaf7208 */ /* 0x000fe20000000000 */
[----:B------:R-:W-:-:S02]  /*19460*/  IMAD.MOV.U32 R146, RZ, RZ, R90 ;  /* 0x000000ffff927224 */ /* 0x000fc400078e005a */
[C---:B------:R-:W-:Y:S01]  /*19470*/  FMUL R84, R2.reuse, R85 ;  /* 0x0000005502547220 */ /* 0x040fe20000400000 */
[----:B------:R-:W-:Y:S01]  /*19480*/  IMAD.MOV.U32 R150, RZ, RZ, R94 ;  /* 0x000000ffff967224 */ /* 0x000fe200078e005e */
[----:B------:R-:W-:Y:S01]  /*19490*/  MOV R130, R144 ;  /* 0x0000009000827202 */ /* 0x000fe20000000f00 */
[----:B------:R-:W-:Y:S02]  /*194a0*/  IMAD.MOV.U32 R131, RZ, RZ, R86 ;  /* 0x000000ffff837224 */ /* 0x000fe400078e0056 */
[----:B------:R-:W-:Y:S01]  /*194b0*/  FMUL R85, R2, R104 ;  /* 0x0000006802557220 */ /* 0x000fe20000400000 */
[----:B------:R-:W-:Y:S01]  /*194c0*/  IMAD.MOV.U32 R149, RZ, RZ, R73 ;  /* 0x000000ffff957224 */ /* 0x000fe200078e0049 */
[----:B------:R-:W-:Y:S01]  /*194d0*/  FSEL R116, R116, R161, P0 ;  /* 0x000000a174747208 */ /* 0x000fe20000000000 */
[----:B------:R-:W-:Y:S01]  /*194e0*/  FMUL R120, R155, 0.25 ;  /* 0x3e8000009b787820 */ /* 0x000fe20000400000 */
[----:B------:R-:W-:Y:S01]  /*194f0*/  FMUL R73, R2, R23 ;  /* 0x0000001702497220 */ /* 0x000fe20000400000 */
[----:B------:R-:W-:-:S02]  /*19500*/  IMAD.MOV.U32 R104, RZ, RZ, R3 ;  /* 0x000000ffff687224 */ /* 0x000fc400078e0003 */
[----:B------:R-:W-:Y:S01]  /*19510*/  FMUL R125, R70, 0.25 ;  /* 0x3e800000467d7820 */ /* 0x000fe20000400000 */
[----:B------:R-:W-:Y:S01]  /*19520*/  FMUL R161, R75, 0.25 ;  /* 0x3e8000004ba17820 */ /* 0x000fe20000400000 */
[----:B------:R-:W-:Y:S01]  /*19530*/  FSEL R165, R165, R83, P0 ;  /* 0x00000053a5a57208 */ /* 0x000fe20000000000 */
[----:B------:R-:W-:Y:S01]  /*19540*/  IMAD.MOV.U32 R23, RZ, RZ, R147 ;  /* 0x000000ffff177224 */ /* 0x000fe200078e0093 */
[----:B------:R-:W-:Y:S01]  /*19550*/  FSEL R119, R57, R119, P0 ;  /* 0x0000007739777208 */ /* 0x000fe20000000000 */
[----:B------:R-:W-:Y:S01]  /*19560*/  FMUL R136, R66, 0.25 ;  /* 0x3e80000042887820 */ /* 0x000fe20000400000 */
[----:B------:R-:W-:Y:S01]  /*19570*/  MOV R3, R151 ;  /* 0x0000009700037202 */ /* 0x000fe20000000f00 */
[----:B------:R-:W-:Y:S02]  /*19580*/  IMAD.MOV.U32 R83, RZ, RZ, R148 ;  /* 0x000000ffff537224 */ /* 0x000fe400078e0094 */
[----:B------:R-:W-:Y:S01]  /*19590*/  @!P4 FMUL R53, R53, 16777216 ;  /* 0x4b8000003535c820 */ /* 0x000fe20000400000 */
[----:B------:R-:W-:Y:S01]  /*195a0*/  @!P4 FMUL R80, R80, 16777216 ;  /* 0x4b8000005050c820 */ /* 0x000fe20000400000 */
[----:B------:R-:W-:Y:S01]  /*195b0*/  FMUL R57, R2, R24 ;  /* 0x0000001802397220 */ /* 0x000fe20000400000 */
[----:B------:R-:W-:-:S02]  /*195c0*/  IMAD.MOV.U32 R147, RZ, RZ, R146 ;  /* 0x000000ffff937224 */ /* 0x000fc400078e0092 */
[----:B------:R-:W-:Y:S01]  /*195d0*/  @!P4 FMUL R36, R36, 16777216 ;  /* 0x4b8000002424c820 */ /* 0x000fe20000400000 */
[----:B------:R-:W-:Y:S02]  /*195e0*/  IMAD.MOV.U32 R151, RZ, RZ, R150 ;  /* 0x000000ffff977224 */ /* 0x000fe400078e0096 */
[----:B------:R-:W-:Y:S01]  /*195f0*/  @!P4 FMUL R108, R108, 16777216 ;  /* 0x4b8000006c6cc820 */ /* 0x000fe20000400000 */
[----:B------:R-:W-:Y:S02]  /*19600*/  IMAD.MOV.U32 R144, RZ, RZ, R187 ;  /* 0x000000ffff907224 */ /* 0x000fe400078e00bb */
[----:B------:R-:W-:Y:S01]  /*19610*/  @!P4 FMUL R109, R109, 16777216 ;  /* 0x4b8000006d6dc820 */ /* 0x000fe20000400000 */
[----:B------:R-:W-:Y:S01]  /*19620*/  IMAD.MOV.U32 R24, RZ, RZ, R143 ;  /* 0x000000ffff187224 */ /* 0x000fe200078e008f */
[----:B------:R-:W-:Y:S01]  /*19630*/  MOV R150, R131 ;  /* 0x0000008300967202 */ /* 0x000fe20000000f00 */
[----:B------:R-:W-:Y:S02]  /*19640*/  IMAD.MOV.U32 R146, RZ, RZ, R139 ;  /* 0x000000ffff927224 */ /* 0x000fe400078e008b */
[----:B------:R-:W-:Y:S01]  /*19650*/  FMUL R174, R134, 0.25 ;  /* 0x3e80000086ae7820 */ /* 0x000fe20000400000 */
[----:B------:R-:W-:Y:S01]  /*19660*/  @!P4 FMUL R37, R37, 16777216 ;  /* 0x4b8000002525c820 */ /* 0x000fe20000400000 */
[----:B------:R-:W-:Y:S01]  /*19670*/  @!P4 FMUL R52, R52, 16777216 ;  /* 0x4b8000003434c820 */ /* 0x000fe20000400000 */
[----:B------:R-:W-:Y:S01]  /*19680*/  IMAD.MOV.U32 R139, RZ, RZ, R130 ;  /* 0x000000ffff8b7224 */ /* 0x000fe200078e0082 */
[----:B------:R-:W-:Y:S01]  /*19690*/  FSEL R120, R120, R155, P0 ;  /* 0x0000009b78787208 */ /* 0x000fe20000000000 */
[----:B------:R-:W-:Y:S01]  /*196a0*/  @!P4 FMUL R113, R113, 16777216 ;  /* 0x4b8000007171c820 */ /* 0x000fe20000400000 */
[----:B------:R-:W-:Y:S01]  /*196b0*/  MOV R138, R91 ;  /* 0x0000005b008a7202 */ /* 0x000fe20000000f00 */
[----:B------:R-:W-:Y:S01]  /*196c0*/  FMUL R155, R154, 0.25 ;  /* 0x3e8000009a9b7820 */ /* 0x000fe20000400000 */
[----:B------:R-:W-:Y:S01]  /*196d0*/  FSEL R125, R125, R70, P0 ;  /* 0x000000467d7d7208 */ /* 0x000fe20000000000 */
[----:B------:R-:W-:Y:S01]  /*196e0*/  @!P4 FMUL R81, R81, 16777216 ;  /* 0x4b8000005151c820 */ /* 0x000fe20000400000 */
[----:B------:R-:W-:Y:S01]  /*196f0*/  FSEL R161, R161, R75, P0 ;  /* 0x0000004ba1a17208 */ /* 0x000fe20000000000 */
[----:B------:R-:W-:Y:S01]  /*19700*/  @!P4 FMUL R51, R51, 16777216 ;  /* 0x4b8000003333c820 */ /* 0x000fe20000400000 */
[C---:B------:R-:W-:Y:S01]  /*19710*/  FMUL R94, R2.reuse, R53 ;  /* 0x00000035025e7220 */ /* 0x040fe20000400000 */
[----:B------:R-:W-:Y:S01]  /*19720*/  FMUL R91, R2, R80 ;  /* 0x00000050025b7220 */ /* 0x000fe20000400000 */
[----:B------:R-:W-:Y:S01]  /*19730*/  IMAD.MOV.U32 R131, RZ, RZ, R83 ;  /* 0x000000ffff837224 */ /* 0x000fe200078e0053 */
[----:B------:R-:W-:Y:S01]  /*19740*/  FSEL R136, R136, R66, P0 ;  /* 0x0000004288887208 */ /* 0x000fe20000000000 */
[----:B------:R-:W-:Y:S01]  /*19750*/  @!P4 FMUL R112, R112, 16777216 ;  /* 0x4b8000007070c820 */ /* 0x000fe20000400000 */
[----:B------:R-:W-:Y:S01]  /*19760*/  FMUL R75, R2, R36 ;  /* 0x00000024024b7220 */ /* 0x000fe20000400000 */
[----:B------:R-:W-:-:S02]  /*19770*/  IMAD.MOV.U32 R142, RZ, RZ, R99 ;  /* 0x000000ffff8e7224 */ /* 0x000fc400078e0063 */
[C---:B------:R-:W-:Y:S01]  /*19780*/  FMUL R83, R2.reuse, R108 ;  /* 0x0000006c02537220 */ /* 0x040fe20000400000 */
[C---:B------:R-:W-:Y:S01]  /*19790*/  FMUL R80, R2.reuse, R109 ;  /* 0x0000006d02507220 */ /* 0x040fe20000400000 */
[----:B------:R-:W-:Y:S02]  /*197a0*/  IMAD.MOV.U32 R53, RZ, RZ, R144 ;  /* 0x000000ffff357224 */ /* 0x000fe400078e0090 */
[C---:B------:R-:W-:Y:S01]  /*197b0*/  FMUL R70, R2.reuse, R37 ;  /* 0x0000002502467220 */ /* 0x040fe20000400000 */
[----:B------:R-:W-:Y:S01]  /*197c0*/  FMUL R99, R2, R52 ;  /* 0x0000003402637220 */ /* 0x000fe20000400000 */
[----:B------:R-:W-:Y:S01]  /*197d0*/  MOV R109, R24 ;  /* 0x00000018006d7202 */ /* 0x000fe20000000f00 */
[----:B------:R-:W-:Y:S02]  /*197e0*/  IMAD.MOV.U32 R108, RZ, RZ, R78 ;  /* 0x000000ffff6c7224 */ /* 0x000fe400078e004e */
[----:B------:R-:W-:Y:S01]  /*197f0*/  FMUL R137, R71, 0.25 ;  /* 0x3e80000047897820 */ /* 0x000fe20000400000 */
[----:B------:R-:W-:Y:S01]  /*19800*/  IMAD.MOV.U32 R36, RZ, RZ, R150 ;  /* 0x000000ffff247224 */ /* 0x000fe200078e0096 */
[----:B------:R-:W-:Y:S01]  /*19810*/  FSEL R174, R174, R134, P0 ;  /* 0x00000086aeae7208 */ /* 0x000fe20000000000 */
[----:B------:R-:W-:Y:S01]  /*19820*/  @!P4 FMUL R26, R26, 16777216 ;  /* 0x4b8000001a1ac820 */ /* 0x000fe20000400000 */
[C---:B------:R-:W-:Y:S01]  /*19830*/  FMUL R78, R2.reuse, R113 ;  /* 0x00000071024e7220 */ /* 0x040fe20000400000 */
[----:B------:R-:W-:Y:S01]  /*19840*/  IMAD.MOV.U32 R24, RZ, RZ, R146 ;  /* 0x000000ffff187224 */ /* 0x000fe200078e0092 */
[----:B------:R-:W-:Y:S01]  /*19850*/  MOV R37, R139 ;  /* 0x0000008b00257202 */ /* 0x000fe20000000f00 */
[----:B------:R-:W-:Y:S01]  /*19860*/  IMAD.MOV.U32 R134, RZ, RZ, R62 ;  /* 0x000000ffff867224 */ /* 0x000fe200078e003e */
[----:B------:R-:W-:Y:S01]  /*19870*/  MOV R52, R152 ;  /* 0x0000009800347202 */ /* 0x000fe20000000f00 */
[----:B------:R-:W-:Y:S01]  /*19880*/  @!P4 FMUL R45, R45, 16777216 ;  /* 0x4b8000002d2dc820 */ /* 0x000fe20000400000 */
[----:B------:R-:W-:Y:S01]  /*19890*/  FMUL R86, R2, R81 ;  /* 0x0000005102567220 */ /* 0x000fe20000400000 */
[----:B------:R-:W-:-:S02]  /*198a0*/  IMAD.MOV.U32 R113, RZ, RZ, R3 ;  /* 0x000000ffff717224 */ /* 0x000fc400078e0003 */
[----:B------:R-:W-:Y:S01]  /*198b0*/  FMUL R139, R2, R51 ;  /* 0x00000033028b7220 */ /* 0x000fe20000400000 */
[----:B------:R-:W-:Y:S01]  /*198c0*/  FSEL R155, R155, R154, P0 ;  /* 0x0000009a9b9b7208 */ /* 0x000fe20000000000 */
[----:B------:R-:W-:Y:S01]  /*198d0*/  FMUL R133, R58, 0.25 ;  /* 0x3e8000003a857820 */ /* 0x000fe20000400000 */
[----:B------:R-:W-:Y:S01]  /*198e0*/  @!P4 FMUL R40, R40, 16777216 ;  /* 0x4b8000002828c820 */ /* 0x000fe20000400000 */
[----:B------:R-:W-:Y:S01]  /*198f0*/  @!P4 FMUL R105, R105, 16777216 ;  /* 0x4b8000006969c820 */ /* 0x000fe20000400000 */
[----:B------:R-:W-:Y:S01]  /*19900*/  @!P4 FMUL R125, R125, 16777216 ;  /* 0x4b8000007d7dc820 */ /* 0x000fe20000400000 */
[----:B------:R-:W-:Y:S01]  /*19910*/  FMUL R81, R2, R112 ;  /* 0x0000007002517220 */ /* 0x000fe20000400000 */
[----:B------:R-:W-:Y:S01]  /*19920*/  MOV R3, R147 ;  /* 0x0000009300037202 */ /* 0x000fe20000000f00 */
[----:B------:R-:W-:Y:S02]  /*19930*/  IMAD.MOV.U32 R51, RZ, RZ, R53 ;  /* 0x000000ffff337224 */ /* 0x000fe400078e0035 */
[----:B------:R-:W-:Y:S01]  /*19940*/  FMUL R154, R159, 0.25 ;  /* 0x3e8000009f9a7820 */ /* 0x000fe20000400000 */
[----:B------:R-:W-:Y:S01]  /*19950*/  @!P4 FMUL R136, R136, 16777216 ;  /* 0x4b8000008888c820 */ /* 0x000fe20000400000 */
[----:B------:R-:W-:-:S02]  /*19960*/  IMAD.MOV.U32 R143, RZ, RZ, R95 ;  /* 0x000000ffff8f7224 */ /* 0x000fc400078e005f */
[----:B------:R-:W-:Y:S01]  /*19970*/  @!P4 FMUL R28, R28, 16777216 ;  /* 0x4b8000001c1cc820 */ /* 0x000fe20000400000 */
[----:B------:R-:W-:Y:S02]  /*19980*/  IMAD.MOV.U32 R112, RZ, RZ, R23 ;  /* 0x000000ffff707224 */ /* 0x000fe400078e0017 */
[----:B------:R-:W-:Y:S01]  /*19990*/  @!P4 FMUL R161, R161, 16777216 ;  /* 0x4b800000a1a1c820 */ /* 0x000fe20000400000 */
[----:B------:R-:W-:Y:S02]  /*199a0*/  IMAD.MOV.U32 R53, RZ, RZ, R36 ;  /* 0x000000ffff357224 */ /* 0x000fe400078e0024 */
[C---:B------:R-:W-:Y:S01]  /*199b0*/  FMUL R152, R2.reuse, R26 ;  /* 0x0000001a02987220 */ /* 0x040fe20000400000 */
[----:B------:R-:W-:Y:S02]  /*199c0*/  IMAD.MOV.U32 R23, RZ, RZ, R151 ;  /* 0x000000ffff177224 */ /* 0x000fe400078e0097 */
[----:B------:R-:W-:Y:S01]  /*199d0*/  FMUL R132, R59, 0.25 ;  /* 0x3e8000003b847820 */ /* 0x000fe20000400000 */
[----:B------:R-:W-:Y:S01]  /*199e0*/  IMAD.MOV.U32 R36, RZ, RZ, R24 ;  /* 0x000000ffff247224 */ /* 0x000fe200078e0018 */
[----:B------:R-:W-:Y:S01]  /*199f0*/  FSEL R137, R137, R71, P0 ;  /* 0x0000004789897208 */ /* 0x000fe20000000000 */
[----:B------:R-:W-:Y:S01]  /*19a00*/  FMUL R62, R2, R45 ;  /* 0x0000002d023e7220 */ /* 0x000fe20000400000 */
[----:B------:R-:W-:-:S02]  /*19a10*/  IMAD.MOV.U32 R130, RZ, RZ, R82 ;  /* 0x000000ffff827224 */ /* 0x000fc400078e0052 */
[----:B------:R-:W-:Y:S01]  /*19a20*/  @!P4 FMUL R32, R32, 16777216 ;  /* 0x4b8000002020c820 */ /* 0x000fe20000400000 */
[----:B------:R-:W-:Y:S02]  /*19a30*/  IMAD.MOV.U32 R26, RZ, RZ, R52 ;  /* 0x000000ffff1a7224 */ /* 0x000fe400078e0034 */
[----:B------:R-:W-:Y:S01]  /*19a40*/  @!P4 FMUL R116, R116, 16777216 ;  /* 0x4b8000007474c820 */ /* 0x000fe20000400000 */
[----:B------:R-:W-:Y:S02]  /*19a50*/  IMAD.MOV.U32 R24, RZ, RZ, R134 ;  /* 0x000000ffff187224 */ /* 0x000fe400078e0086 */
[----:B------:R-:W-:Y:S01]  /*19a60*/  @!P4 FMUL R30, R30, 16777216 ;  /* 0x4b8000001e1ec820 */ /* 0x000fe20000400000 */
[----:B------:R-:W-:Y:S01]  /*19a70*/  @!P4 FMUL R164, R164, 16777216 ;  /* 0x4b800000a4a4c820 */ /* 0x000fe20000400000 */
[C---:B------:R-:W-:Y:S01]  /*19a80*/  FMUL R71, R2.reuse, R40 ;  /* 0x0000002802477220 */ /* 0x040fe20000400000 */
[C---:B------:R-:W-:Y:S01]  /*19a90*/  FMUL R82, R2.reuse, R105 ;  /* 0x0000006902527220 */ /* 0x040fe20000400000 */
[----:B------:R-:W-:Y:S01]  /*19aa0*/  IMAD.MOV.U32 R45, RZ, RZ, R149 ;  /* 0x000000ffff2d7224 */ /* 0x000fe200078e0095 */
[----:B------:R-:W-:Y:S01]  /*19ab0*/  MOV R52, R3 ;  /* 0x0000000300347202 */ /* 0x000fe20000000f00 */
[----:B------:R-:W-:Y:S01]  /*19ac0*/  FMUL R134, R2, R125 ;  /* 0x0000007d02867220 */ /* 0x000fe20000400000 */
[----:B------:R-:W-:Y:S01]  /*19ad0*/  FSEL R133, R133, R58, P0 ;  /* 0x0000003a85857208 */ /* 0x000fe20000000000 */
[----:B------:R-:W-:Y:S01]  /*19ae0*/  @!P4 FMUL R29, R29, 16777216 ;  /* 0x4b8000001d1dc820 */ /* 0x000fe20000400000 */
[----:B------:R-:W-:Y:S01]  /*19af0*/  IMAD.MOV.U32 R40, RZ, RZ, R131 ;  /* 0x000000ffff287224 */ /* 0x000fe200078e0083 */
[----:B------:R-:W-:Y:S01]  /*19b00*/  MOV R105, R37 ;  /* 0x0000002500697202 */ /* 0x000fe20000000f00 */
[----:B------:R-:W-:-:S02]  /*19b10*/  IMAD.MOV.U32 R3, RZ, RZ, R143 ;  /* 0x000000ffff037224 */ /* 0x000fc400078e008f */
[----:B------:R-:W-:Y:S01]  /*19b20*/  FMUL R125, R2, R136 ;  /* 0x00000088027d7220 */ /* 0x000fe20000400000 */
[----:B------:R-:W-:Y:S01]  /*19b30*/  FSEL R154, R154, R159, P0 ;  /* 0x0000009f9a9a7208 */ /* 0x000fe20000000000 */
[----:B------:R-:W-:Y:S02]  /*19b40*/  IMAD.MOV.U32 R148, RZ, RZ, R186 ;  /* 0x000000ffff947224 */ /* 0x000fe400078e00ba */
[----:B------:R-:W-:Y:S01]  /*19b50*/  @!P4 FMUL R27, R27, 16777216 ;  /* 0x4b8000001b1bc820 */ /* 0x000fe20000400000 */
[----:B------:R-:W-:Y:S01]  /*19b60*/  @!P4 FMUL R166, R166, 16777216 ;  /* 0x4b800000a6a6c820 */ /* 0x000fe20000400000 */
[C---:B------:R-:W-:Y:S01]  /*19b70*/  FMUL R58, R2.reuse, R28 ;  /* 0x0000001c023a7220 */ /* 0x040fe20000400000 */
[----:B------:R-:W-:Y:S02]  /*19b80*/  IMAD.MOV.U32 R37, RZ, RZ, R23 ;  /* 0x000000ffff257224 */ /* 0x000fe400078e0017 */
[----:B------:R-:W-:Y:S01]  /*19b90*/  FMUL R136, R2, R161 ;  /* 0x000000a102887220 */ /* 0x000fe20000400000 */
[----:B------:R-:W-:Y:S01]  /*19ba0*/  FMUL R159, R74, 0.25 ;  /* 0x3e8000004a9f7820 */ /* 0x000fe20000400000 */
[----:B------:R-:W-:Y:S01]  /*19bb0*/  @!P4 FMUL R25, R25, 16777216 ;  /* 0x4b8000001919c820 */ /* 0x000fe20000400000 */
[----:B------:R-:W-:Y:S01]  /*19bc0*/  @!P4 FMUL R41, R41, 16777216 ;  /* 0x4b8000002929c820 */ /* 0x000fe20000400000 */
[----:B------:R-:W-:Y:S01]  /*19bd0*/  @!P4 FMUL R163, R163, 16777216 ;  /* 0x4b800000a3a3c820 */ /* 0x000fe20000400000 */
[----:B------:R-:W-:Y:S01]  /*19be0*/  @!P4 FMUL R170, R170, 16777216 ;  /* 0x4b800000aaaac820 */ /* 0x000fe20000400000 */
[----:B------:R-:W-:Y:S01]  /*19bf0*/  IMAD.MOV.U32 R131, RZ, RZ, R79 ;  /* 0x000000ffff837224 */ /* 0x000fe200078e004f */
[----:B------:R-:W-:Y:S01]  /*19c00*/  MOV R28, R141 ;  /* 0x0000008d001c7202 */ /* 0x000fe20000000f00 */
[----:B------:R-:W-:Y:S01]  /*19c10*/  IMAD.MOV.U32 R23, RZ, RZ, R142 ;  /* 0x000000ffff177224 */ /* 0x000fe200078e008e */
[----:B------:R-:W-:Y:S01]  /*19c20*/  FSEL R132, R132, R59, P0 ;  /* 0x0000003b84847208 */ /* 0x000fe20000000000 */
[----:B------:R-:W-:-:S02]  /*19c30*/  IMAD.MOV.U32 R161, RZ, RZ, R53 ;  /* 0x000000ffffa17224 */ /* 0x000fc400078e0035 */
[----:B------:R-:W-:Y:S01]  /*19c40*/  @!P4 FMUL R167, R167, 16777216 ;  /* 0x4b800000a7a7c820 */ /* 0x000fe20000400000 */
[C---:B------:R-:W-:Y:S01]  /*19c50*/  FMUL R187, R2.reuse, R32 ;  /* 0x0000002002bb7220 */ /* 0x040fe20000400000 */
[C---:B------:R-:W-:Y:S01]  /*19c60*/  FMUL R79, R2.reuse, R116 ;  /* 0x00000074024f7220 */ /* 0x040fe20000400000 */
[C---:B------:R-:W-:Y:S01]  /*19c70*/  FMUL R151, R2.reuse, R30 ;  /* 0x0000001e02977220 */ /* 0x040fe20000400000 */
[----:B------:R-:W-:Y:S01]  /*19c80*/  FMUL R53, R2, R164 ;  /* 0x000000a402357220 */ /* 0x000fe20000400000 */
[----:B------:R-:W-:Y:S01]  /*19c90*/  @!P4 FMUL R33, R33, 16777216 ;  /* 0x4b8000002121c820 */ /* 0x000fe20000400000 */
[----:B------:R-:W-:Y:S01]  /*19ca0*/  @!P4 FMUL R54, R54, 16777216 ;  /* 0x4b8000003636c820 */ /* 0x000fe20000400000 */
[----:B------:R-:W-:Y:S01]  /*19cb0*/  @!P4 FMUL R102, R102, 16777216 ;  /* 0x4b8000006666c820 */ /* 0x000fe20000400000 */
[----:B------:R-:W-:Y:S01]  /*19cc0*/  @!P4 FMUL R103, R103, 16777216 ;  /* 0x4b8000006767c820 */ /* 0x000fe20000400000 */
[----:B------:R-:W-:Y:S01]  /*19cd0*/  FMUL R59, R2, R29 ;  /* 0x0000001d023b7220 */ /* 0x000fe20000400000 */
[----:B------:R-:W-:Y:S01]  /*19ce0*/  IMAD.MOV.U32 R32, RZ, RZ, R140 ;  /* 0x000000ffff207224 */ /* 0x000fe200078e008c */
[----:B------:R-:W-:Y:S01]  /*19cf0*/  MOV R116, R45 ;  /* 0x0000002d00747202 */ /* 0x000fe20000000f00 */
[----:B------:R-:W-:-:S02]  /*19d00*/  IMAD.MOV.U32 R30, RZ, RZ, R40 ;  /* 0x000000ffff1e7224 */ /* 0x000fc400078e0028 */
[----:B------:R-:W-:Y:S01]  /*19d10*/  @!P4 FMUL R165, R165, 16777216 ;  /* 0x4b800000a5a5c820 */ /* 0x000fe20000400000 */
[----:B------:R-:W-:Y:S02]  /*19d20*/  IMAD.MOV.U32 R164, RZ, RZ, R3 ;  /* 0x000000ffffa47224 */ /* 0x000fe400078e0003 */
[----:B------:R-:W-:Y:S01]  /*19d30*/  @!P4 FMUL R168, R168, 16777216 ;  /* 0x4b800000a8a8c820 */ /* 0x000fe20000400000 */
[----:B------:R-:W-:Y:S02]  /*19d40*/  IMAD.MOV.U32 R29, RZ, RZ, R148 ;  /* 0x000000ffff1d7224 */ /* 0x000fe400078e0094 */
[C---:B------:R-:W-:Y:S01]  /*19d50*/  FMUL R150, R2.reuse, R27 ;  /* 0x0000001b02967220 */ /* 0x040fe20000400000 */
[----:B------:R-:W-:Y:S02]  /*19d60*/  IMAD.MOV.U32 R40, RZ, RZ, R138 ;  /* 0x000000ffff287224 */ /* 0x000fe400078e008a */
[----:B------:R-:W-:Y:S01]  /*19d70*/  FMUL R3, R2, R166 ;  /* 0x000000a602037220 */ /* 0x000fe20000400000 */
[----:B------:R-:W-:-:S02]  /*19d80*/  IMAD.MOV.U32 R45, RZ, RZ, R126 ;  /* 0x000000ffff2d7224 */ /* 0x000fc400078e007e */
[C---:B------:R-:W-:Y:S01]  /*19d90*/  FMUL R186, R2.reuse, R25 ;  /* 0x0000001902ba7220 */ /* 0x040fe20000400000 */
[C---:B------:R-:W-:Y:S01]  /*19da0*/  FMUL R66, R2.reuse, R41 ;  /* 0x0000002902427220 */ /* 0x040fe20000400000 */
[C---:B------:R-:W-:Y:S01]  /*19db0*/  FMUL R138, R2.reuse, R163 ;  /* 0x000000a3028a7220 */ /* 0x040fe20000400000 */
[----:B------:R-:W-:Y:S02]  /*19dc0*/  IMAD.MOV.U32 R166, RZ, RZ, R23 ;  /* 0x000000ffffa67224 */ /* 0x000fe400078e0017 */
[----:B------:R-:W-:Y:S01]  /*19dd0*/  FMUL R27, R2, R170 ;  /* 0x000000aa021b7220 */ /* 0x000fe20000400000 */
[----:B------:R-:W-:Y:S01]  /*19de0*/  FSEL R159, R159, R74, P0 ;  /* 0x0000004a9f9f7208 */ /* 0x000fe20000000000 */
[----:B------:R-:W-:Y:S01]  /*19df0*/  @!P4 FMUL R47, R47, 16777216 ;  /* 0x4b8000002f2fc820 */ /* 0x000fe20000400000 */
[----:B------:R-:W-:Y:S01]  /*19e00*/  IMAD.MOV.U32 R41, RZ, RZ, R130 ;  /* 0x000000ffff297224 */ /* 0x000fe200078e0082 */
[----:B------:R-:W-:Y:S01]  /*19e10*/  MOV R163, R26 ;  /* 0x0000001a00a37202 */ /* 0x000fe20000000f00 */
[----:B------:R-:W-:-:S02]  /*19e20*/  IMAD.MOV.U32 R25, RZ, RZ, R128 ;  /* 0x000000ffff197224 */ /* 0x000fc400078e0080 */
[----:B------:R-:W-:Y:S01]  /*19e30*/  FMUL R23, R2, R167 ;  /* 0x000000a702177220 */ /* 0x000fe20000400000 */
[----:B------:R-:W-:Y:S02]  /*19e40*/  IMAD.MOV.U32 R170, RZ, RZ, R28 ;  /* 0x000000ffffaa7224 */ /* 0x000fe400078e001c */
[----:B------:R-:W-:Y:S01]  /*19e50*/  @!P4 FMUL R50, R50, 16777216 ;  /* 0x4b8000003232c820 */ /* 0x000fe20000400000 */
[----:B------:R-:W-:Y:S01]  /*19e60*/  @!P4 FMUL R169, R169, 16777216 ;  /* 0x4b800000a9a9c820 */ /* 0x000fe20000400000 */
[----:B------:R-:W-:Y:S01]  /*19e70*/  @!P4 FMUL R179, R179, 16777216 ;  /* 0x4b800000b3b3c820 */ /* 0x000fe20000400000 */
[C---:B------:R-:W-:Y:S01]  /*19e80*/  FMUL R74, R2.reuse, R33 ;  /* 0x00000021024a7220 */ /* 0x040fe20000400000 */
[C---:B------:R-:W-:Y:S01]  /*19e90*/  FMUL R130, R2.reuse, R54 ;  /* 0x0000003602827220 */ /* 0x040fe20000400000 */
[----:B------:R-:W-:Y:S02]  /*19ea0*/  IMAD.MOV.U32 R167, RZ, RZ, R24 ;  /* 0x000000ffffa77224 */ /* 0x000fe400078e0018 */
[C---:B------:R-:W-:Y:S01]  /*19eb0*/  FMUL R26, R2.reuse, R102 ;  /* 0x00000066021a7220 */ /* 0x040fe20000400000 */
[----:B------:R-:W-:Y:S01]  /*19ec0*/  FMUL R28, R2, R103 ;  /* 0x00000067021c7220 */ /* 0x000fe20000400000 */
[----:B------:R-:W-:-:S02]  /*19ed0*/  IMAD.MOV.U32 R33, RZ, RZ, R129 ;  /* 0x000000ffff217224 */ /* 0x000fc400078e0081 */
[C---:B------:R-:W-:Y:S01]  /*19ee0*/  FMUL R54, R2.reuse, R165 ;  /* 0x000000a502367220 */ /* 0x040fe20000400000 */
[C---:B------:R-:W-:Y:S01]  /*19ef0*/  FMUL R24, R2.reuse, R168 ;  /* 0x000000a802187220 */ /* 0x040fe20000400000 */
[----:B------:R-:W-:Y:S01]  /*19f00*/  MOV R102, R32 ;  /* 0x0000002000667202 */ /* 0x000fe20000000f00 */
[----:B------:R-:W-:Y:S01]  /*19f10*/  IMAD.MOV.U32 R103, RZ, RZ, R29 ;  /* 0x000000ffff677224 */ /* 0x000fe200078e001d */
[----:B------:R-:W-:Y:S01]  /*19f20*/  MOV R165, R52 ;  /* 0x0000003400a57202 */ /* 0x000fe20000000f00 */
[----:B------:R-:W-:Y:S01]  /*19f30*/  @!P4 FMUL R171, R171, 16777216 ;  /* 0x4b800000ababc820 */ /* 0x000fe20000400000 */
[----:B------:R-:W-:Y:S01]  /*19f40*/  MOV R168, R45 ;  /* 0x0000002d00a87202 */ /* 0x000fe20000000f00 */
[C---:B------:R-:W-:Y:S01]  /*19f50*/  FMUL R128, R2.reuse, R47 ;  /* 0x0000002f02807220 */ /* 0x040fe20000400000 */
[----:B------:R-:W-:Y:S02]  /*19f60*/  IMAD.MOV.U32 R52, RZ, RZ, R25 ;  /* 0x000000ffff347224 */ /* 0x000fe400078e0019 */
[C---:B------:R-:W-:Y:S01]  /*19f70*/  FMUL R140, R2.reuse, R50 ;  /* 0x00000032028c7220 */ /* 0x040fe20000400000 */
[C---:B------:R-:W-:Y:S01]  /*19f80*/  FMUL R25, R2.reuse, R169 ;  /* 0x000000a902197220 */ /* 0x040fe20000400000 */
[----:B------:R-:W-:Y:S01]  /*19f90*/  FMUL R47, R2, R179 ;  /* 0x000000b3022f7220 */ /* 0x000fe20000400000 */
[----:B------:R-:W-:Y:S01]  /*19fa0*/  @!P4 FMUL R77, R77, 16777216 ;  /* 0x4b8000004d4dc820 */ /* 0x000fe20000400000 */
[----:B------:R-:W-:-:S02]  /*19fb0*/  IMAD.MOV.U32 R50, RZ, RZ, R131 ;  /* 0x000000ffff327224 */ /* 0x000fc400078e0083 */
[----:B------:R-:W-:Y:S01]  /*19fc0*/  @!P4 FMUL R120, R120, 16777216 ;  /* 0x4b8000007878c820 */ /* 0x000fe20000400000 */
[----:B------:R-:W-:Y:S02]  /*19fd0*/  IMAD.MOV.U32 R169, RZ, RZ, R33 ;  /* 0x000000ffffa97224 */ /* 0x000fe400078e0021 */
[----:B------:R-:W-:Y:S02]  /*19fe0*/  IMAD.MOV.U32 R179, RZ, RZ, R103 ;  /* 0x000000ffffb37224 */ /* 0x000fe400078e0067 */
[----:B------:R-:W-:Y:S01]  /*19ff0*/  FMUL R29, R2, R171 ;  /* 0x000000ab021d7220 */ /* 0x000fe20000400000 */
[----:B------:R-:W-:Y:S02]  /*1a000*/  IMAD.MOV.U32 R103, RZ, RZ, R102 ;  /* 0x000000ffff677224 */ /* 0x000fe400078e0066 */
[----:B------:R-:W-:Y:S01]  /*1a010*/  @!P4 FMUL R55, R55, 16777216 ;  /* 0x4b8000003737c820 */ /* 0x000fe20000400000 */
[----:B------:R-:W-:Y:S01]  /*1a020*/  IMAD.MOV.U32 R102, RZ, RZ, R168 ;  /* 0x000000ffff667224 */ /* 0x000fe200078e00a8 */
[----:B------:R-:W-:Y:S01]  /*1a030*/  MOV R171, R170 ;  /* 0x000000aa00ab7202 */ /* 0x000fe20000000f00 */
[----:B------:R-:W-:Y:S01]  /*1a040*/  @!P4 FMUL R137, R137, 16777216 ;  /* 0x4b8000008989c820 */ /* 0x000fe20000400000 */
[----:B------:R-:W-:Y:S01]  /*1a050*/  MOV R168, R163 ;  /* 0x000000a300a87202 */ /* 0x000fe20000000f00 */
[----:B------:R-:W-:Y:S01]  /*1a060*/  @!P4 FMUL R162, R162, 16777216 ;  /* 0x4b800000a2a2c820 */ /* 0x000fe20000400000 */
[----:B------:R-:W-:Y:S01]  /*1a070*/  @!P4 FMUL R181, R181, 16777216 ;  /* 0x4b800000b5b5c820 */ /* 0x000fe20000400000 */
[----:B------:R-:W-:Y:S01]  /*1a080*/  FMUL R90, R2, R77 ;  /* 0x0000004d025a7220 */ /* 0x000fe20000400000 */
[----:B------:R-:W-:-:S02]  /*1a090*/  IMAD.MOV.U32 R170, RZ, RZ, R169 ;  /* 0x000000ffffaa7224 */ /* 0x000fc400078e00a9 */
[----:B------:R-:W-:Y:S01]  /*1a0a0*/  @!P4 FMUL R159, R159, 16777216 ;  /* 0x4b8000009f9fc820 */ /* 0x000fe20000400000 */
[----:B------:R-:W-:Y:S02]  /*1a0b0*/  IMAD.MOV.U32 R163, RZ, RZ, R50 ;  /* 0x000000ffffa37224 */ /* 0x000fe400078e0032 */
[----:B------:R-:W-:Y:S01]  /*1a0c0*/  FMUL R77, R2, R120 ;  /* 0x00000078024d7220 */ /* 0x000fe20000400000 */
[----:B------:R-:W-:Y:S01]  /*1a0d0*/  IMAD.MOV.U32 R169, RZ, RZ, R51 ;  /* 0x000000ffffa97224 */ /* 0x000fe200078e0033 */
[----:B------:R-:W-:Y:S01]  /*1a0e0*/  MOV R51, R112 ;  /* 0x0000007000337202 */ /* 0x000fe20000000f00 */
[----:B------:R-:W-:Y:S02]  /*1a0f0*/  IMAD.MOV.U32 R50, RZ, RZ, R113 ;  /* 0x000000ffff327224 */ /* 0x000fe400078e0071 */
[----:B------:R-:W-:Y:S01]  /*1a100*/  @!P4 FMUL R182, R182, 16777216 ;  /* 0x4b800000b6b6c820 */ /* 0x000fe20000400000 */
[----:B------:R-:W-:Y:S02]  /*1a110*/  IMAD.MOV.U32 R120, RZ, RZ, R41 ;  /* 0x000000ffff787224 */ /* 0x000fe400078e0029 */
[----:B------:R-:W-:Y:S01]  /*1a120*/  FMUL R131, R2, R55 ;  /* 0x0000003702837220 */ /* 0x000fe20000400000 */
[----:B------:R-:W-:Y:S01]  /*1a130*/  MOV R41, R135 ;  /* 0x0000008700297202 */ /* 0x000fe20000000f00 */
[----:B------:R-:W-:-:S02]  /*1a140*/  IMAD.MOV.U32 R112, RZ, RZ, R49 ;  /* 0x000000ffff707224 */ /* 0x000fc400078e0031 */
[C---:B------:R-:W-:Y:S01]  /*1a150*/  FMUL R135, R2.reuse, R137 ;  /* 0x0000008902877220 */ /* 0x040fe20000400000 */
[C---:B------:R-:W-:Y:S01]  /*1a160*/  FMUL R55, R2.reuse, R162 ;  /* 0x000000a202377220 */ /* 0x040fe20000400000 */
[C---:B------:R-:W-:Y:S01]  /*1a170*/  FMUL R49, R2.reuse, R181 ;  /* 0x000000b502317220 */ /* 0x040fe20000400000 */
[----:B------:R-:W-:Y:S01]  /*1a180*/  @!P4 FMUL R183, R183, 16777216 ;  /* 0x4b800000b7b7c820 */ /* 0x000fe20000400000 */
[C---:B------:R-:W-:Y:S01]  /*1a190*/  FMUL R137, R2.reuse, R159 ;  /* 0x0000009f02897220 */ /* 0x040fe20000400000 */
[----:B------:R-:W-:Y:S01]  /*1a1a0*/  MOV R162, R37 ;  /* 0x0000002500a27202 */ /* 0x000fe20000000f00 */
[----:B------:R-:W-:Y:S01]  /*1a1b0*/  IMAD.MOV.U32 R159, RZ, RZ, R36 ;  /* 0x000000ffff9f7224 */ /* 0x000fe200078e0024 */
[----:B------:R-:W-:Y:S02]  /*1a1c0*/  MOV R181, R171 ;  /* 0x000000ab00b57202 */ /* 0x000fe40000000f00 */
[----:B------:R-:W-:Y:S01]  /*1a1d0*/  MOV R171, R50 ;  /* 0x0000003200ab7202 */ /* 0x000fe20000000f00 */
[----:B------:R-:W-:Y:S01]  /*1a1e0*/  FMUL R50, R2, R182 ;  /* 0x000000b602327220 */ /* 0x000fe20000400000 */
[----:B------:R-:W-:-:S02]  /*1a1f0*/  IMAD.MOV.U32 R182, RZ, RZ, R51 ;  /* 0x000000ffffb67224 */ /* 0x000fc400078e0033 */
[----:B------:R-:W-:Y:S01]  /*1a200*/  FMUL R51, R2, R183 ;  /* 0x000000b702337220 */ /* 0x000fe20000400000 */
[----:B------:R-:W-:Y:S02]  /*1a210*/  IMAD.MOV.U32 R183, RZ, RZ, R162 ;  /* 0x000000ffffb77224 */ /* 0x000fe400078e00a2 */
[----:B------:R-:W-:Y:S01]  /*1a220*/  FMUL R157, R67, 0.25 ;  /* 0x3e800000439d7820 */ /* 0x000fe20000400000 */
[----:B------:R-:W-:Y:S02]  /*1a230*/  IMAD.MOV.U32 R162, RZ, RZ, R159 ;  /* 0x000000ffffa27224 */ /* 0x000fe400078e009f */
[----:B------:R-:W-:Y:S01]  /*1a240*/  @!P4 FMUL R44, R44, 16777216 ;  /* 0x4b8000002c2cc820 */ /* 0x000fe20000400000 */
[----:B------:R-:W0:Y:S01]  /*1a250*/  S2R R159, SR_TID.X ;  /* 0x00000000009f7919 */ /* 0x000e220000002100 */
[----:B------:R-:W-:Y:S01]  /*1a260*/  @!P4 FMUL R76, R76, 16777216 ;  /* 0x4b8000004c4cc820 */ /* 0x000fe20000400000 */
[----:B------:R-:W-:Y:S01]  /*1a270*/  FSEL R157, R157, R67, P0 ;  /* 0x000000439d9d7208 */ /* 0x000fe20000000000 */
[----:B------:R-:W-:Y:S01]  /*1a280*/  FMUL R67, R2, R44 ;  /* 0x0000002c02437220 */ /* 0x000fe20000400000 */
[----:B------:R-:W-:Y:S01]  /*1a290*/  @!P4 FMUL R117, R117, 16777216 ;  /* 0x4b8000007575c820 */ /* 0x000fe20000400000 */
[----:B------:R-:W-:Y:S01]  /*1a2a0*/  MOV R44, R145 ;  /* 0x00000091002c7202 */ /* 0x000fe20000000f00 */
[----:B------:R-:W-:Y:S01]  /*1a2b0*/  @!P4 FMUL R121, R121, 16777216 ;  /* 0x4b8000007979c820 */ /* 0x000fe20000400000 */
[----:B------:R-:W-:Y:S01]  /*1a2c0*/  @!P4 FMUL R160, R160, 16777216 ;  /* 0x4b800000a0a0c820 */ /* 0x000fe20000400000 */
[C---:B------:R-:W-:Y:S01]  /*1a2d0*/  FMUL R95, R2.reuse, R76 ;  /* 0x0000004c025f7220 */ /* 0x040fe20000400000 */
[----:B------:R-:W-:Y:S01]  /*1a2e0*/  FMUL R76, R2, R117 ;  /* 0x00000075024c7220 */ /* 0x000fe20000400000 */
[----:B------:R-:W-:Y:S01]  /*1a2f0*/  @!P4 FMUL R38, R38, 16777216 ;  /* 0x4b8000002626c820 */ /* 0x000fe20000400000 */
[----:B------:R-:W-:Y:S01]  /*1a300*/  @!P4 FMUL R158, R158, 16777216 ;  /* 0x4b8000009e9ec820 */ /* 0x000fe20000400000 */
[----:B------:R-:W-:-:S02]  /*1a310*/  IMAD.MOV.U32 R117, RZ, RZ, R44 ;  /* 0x000000ffff757224 */ /* 0x000fc400078e002c */
[----:B------:R-:W-:Y:S01]  /*1a320*/  FMUL R142, R2, R121 ;  /* 0x00000079028e7220 */ /* 0x000fe20000400000 */
[----:B------:R-:W-:Y:S01]  /*1a330*/  @!P4 FMUL R39, R39, 16777216 ;  /* 0x4b8000002727c820 */ /* 0x000fe20000400000 */
[----:B------:R-:W-:Y:S01]  /*1a340*/  @!P4 FMUL R172, R172, 16777216 ;  /* 0x4b800000acacc820 */ /* 0x000fe20000400000 */
[----:B------:R-:W-:Y:S01]  /*1a350*/  @!P4 FMUL R122, R122, 16777216 ;  /* 0x4b8000007a7ac820 */ /* 0x000fe20000400000 */
[----:B------:R-:W-:Y:S01]  /*1a360*/  @!P4 FMUL R173, R173, 16777216 ;  /* 0x4b800000adadc820 */ /* 0x000fe20000400000 */
[----:B------:R-:W-:Y:S01]  /*1a370*/  @!P4 FMUL R123, R123, 16777216 ;  /* 0x4b8000007b7bc820 */ /* 0x000fe20000400000 */
[----:B------:R-:W-:Y:S02]  /*1a380*/  IMAD.MOV.U32 R44, RZ, RZ, R127 ;  /* 0x000000ffff2c7224 */ /* 0x000fe400078e007f */
[C---:B------:R-:W-:Y:S01]  /*1a390*/  FMUL R127, R2.reuse, R160 ;  /* 0x000000a0027f7220 */ /* 0x040fe20000400000 */
[----:B------:R-:W-:Y:S02]  /*1a3a0*/  IMAD.MOV.U32 R121, RZ, RZ, R30 ;  /* 0x000000ffff797224 */ /* 0x000fe400078e001e */
[----:B------:R-:W-:Y:S01]  /*1a3b0*/  FMUL R147, R2, R38 ;  /* 0x0000002602937220 */ /* 0x000fe20000400000 */
[----:B------:R-:W-:-:S02]  /*1a3c0*/  IMAD.MOV.U32 R160, RZ, RZ, R105 ;  /* 0x000000ffffa07224 */ /* 0x000fc400078e0069 */
[C---:B------:R-:W-:Y:S01]  /*1a3d0*/  FMUL R126, R2.reuse, R158 ;  /* 0x0000009e027e7220 */ /* 0x040fe20000400000 */
[----:B------:R-:W-:Y:S02]  /*1a3e0*/  IMAD.MOV.U32 R105, RZ, RZ, R40 ;  /* 0x000000ffff697224 */ /* 0x000fe400078e0028 */
[C---:B------:R-:W-:Y:S01]  /*1a3f0*/  FMUL R145, R2.reuse, R39 ;  /* 0x0000002702917220 */ /* 0x040fe20000400000 */
[----:B------:R-:W-:Y:S02]  /*1a400*/  IMAD.MOV.U32 R158, RZ, RZ, R41 ;  /* 0x000000ffff9e7224 */ /* 0x000fe400078e0029 */
[C---:B------:R-:W-:Y:S01]  /*1a410*/  FMUL R38, R2.reuse, R172 ;  /* 0x000000ac02267220 */ /* 0x040fe20000400000 */
[C---:B------:R-:W-:Y:S01]  /*1a420*/  FMUL R40, R2.reuse, R173 ;  /* 0x000000ad02287220 */ /* 0x040fe20000400000 */
[C---:B------:R-:W-:Y:S01]  /*1a430*/  FMUL R39, R2.reuse, R122 ;  /* 0x0000007a02277220 */ /* 0x040fe20000400000 */
[----:B------:R-:W-:Y:S01]  /*1a440*/  FMUL R41, R2, R123 ;  /* 0x0000007b02297220 */ /* 0x000fe20000400000 */
[----:B------:R-:W-:Y:S01]  /*1a450*/  IMAD.MOV.U32 R172, RZ, RZ, R121 ;  /* 0x000000ffffac7224 */ /* 0x000fe200078e0079 */
[----:B------:R-:W-:Y:S01]  /*1a460*/  MOV R173, R120 ;  /* 0x0000007800ad7202 */ /* 0x000fe20000000f00 */
[----:B------:R-:W-:Y:S01]  /*1a470*/  BAR.SYNC.DEFER_BLOCKING 0x0 ;  /* 0x0000000000007b1d */ /* 0x000fe20000010000 */
[----:B------:R-:W-:-:S02]  /*1a480*/  F2FP.BF16.F32.PACK_AB R8, R8, R9 ;  /* 0x000000090808723e */ /* 0x000fc400000010ff */
[----:B0-----:R-:W-:-:S03]  /*1a490*/  LOP3.LUT R9, R159, 0x40, RZ, 0xc0, !PT ;  /* 0x000000409f097812 */ /* 0x001fc600078ec0ff */
[----:B------:R-:W0:Y:S01]  /*1a4a0*/  LDS.128 R120, [R19] ;  /* 0x0000000013787984 */ /* 0x000e220000000c00 */
[----:B------:R-:W-:Y:S02]  /*1a4b0*/  ISETP.NE.U32.AND P0, PT, R9, RZ, PT ;  /* 0x000000ff0900720c */ /* 0x000fe40003f05070 */
[----:B------:R-:W-:Y:S02]  /*1a4c0*/  F2FP.BF16.F32.PACK_AB R9, R10, R11 ;  /* 0x0000000b0a09723e */ /* 0x000fe400000010ff */
[----:B------:R-:W-:Y:S02]  /*1a4d0*/  F2FP.BF16.F32.PACK_AB R10, R56, R73 ;  /* 0x00000049380a723e */ /* 0x000fe400000010ff */
[----:B------:R-:W-:Y:S01]  /*1a4e0*/  F2FP.BF16.F32.PACK_AB R11, R57, R186 ;  /* 0x000000ba390b723e */ /* 0x000fe200000010ff */
[----:B------:R-:W-:Y:S01]  /*1a4f0*/  BAR.SYNC.DEFER_BLOCKING 0x0 ;  /* 0x0000000000007b1d */ /* 0x000fe20000010000 */
[----:B------:R-:W-:Y:S01]  /*1a500*/  @!P4 FMUL R42, R42, 16777216 ;  /* 0x4b8000002a2ac820 */ /* 0x000fe20000400000 */
[----:B------:R-:W-:Y:S01]  /*1a510*/  @!P4 FMUL R43, R43, 16777216 ;  /* 0x4b8000002b2bc820 */ /* 0x000fe20000400000 */
[----:B------:R-:W-:Y:S01]  /*1a520*/  @!P4 FMUL R174, R174, 16777216 ;  /* 0x4b800000aeaec820 */ /* 0x000fe20000400000 */
[----:B------:R-:W-:Y:S01]  /*1a530*/  @!P4 FMUL R175, R175, 16777216 ;  /* 0x4b800000afafc820 */ /* 0x000fe20000400000 */
[----:B------:R-:W-:Y:S01]  /*1a540*/  @!P4 FMUL R34, R34, 16777216 ;  /* 0x4b8000002222c820 */ /* 0x000fe20000400000 */
[----:B------:R-:W-:Y:S01]  /*1a550*/  STSM.16.M88.4 [R0], R8 ;  /* 0x0000000800007844 */ /* 0x000fe20000000200 */
[----:B------:R-:W-:Y:S01]  /*1a560*/  @!P4 FMUL R118, R118, 16777216 ;  /* 0x4b8000007676c820 */ /* 0x000fe20000400000 */
[----:B------:R-:W-:Y:S01]  /*1a570*/  @!P4 FMUL R119, R119, 16777216 ;  /* 0x4b8000007777c820 */ /* 0x000fe20000400000 */
[C---:B------:R-:W-:Y:S01]  /*1a580*/  FMUL R144, R2.reuse, R42 ;  /* 0x0000002a02907220 */ /* 0x040fe20000400000 */
[C---:B------:R-:W-:Y:S01]  /*1a590*/  FMUL R129, R2.reuse, R43 ;  /* 0x0000002b02817220 */ /* 0x040fe20000400000 */
[C---:B------:R-:W-:Y:S01]  /*1a5a0*/  FMUL R42, R2.reuse, R174 ;  /* 0x000000ae022a7220 */ /* 0x040fe20000400000 */
[C---:B------:R-:W-:Y:S01]  /*1a5b0*/  FMUL R43, R2.reuse, R175 ;  /* 0x000000af022b7220 */ /* 0x040fe20000400000 */
[----:B------:R-:W-:Y:S01]  /*1a5c0*/  IMAD.MOV.U32 R175, RZ, RZ, R167 ;  /* 0x000000ffffaf7224 */ /* 0x000fe200078e00a7 */
[----:B------:R-:W-:Y:S01]  /*1a5d0*/  MOV R174, R166 ;  /* 0x000000a600ae7202 */ /* 0x000fe20000000f00 */
[----:B------:R-:W-:Y:S01]  /*1a5e0*/  FMUL R148, R2, R34 ;  /* 0x0000002202947220 */ /* 0x000fe20000400000 */
[----:B------:R-:W-:-:S02]  /*1a5f0*/  IMAD.MOV.U32 R166, RZ, RZ, R161 ;  /* 0x000000ffffa67224 */ /* 0x000fc400078e00a1 */
[C---:B------:R-:W-:Y:S01]  /*1a600*/  FMUL R34, R2.reuse, R118 ;  /* 0x0000007602227220 */ /* 0x040fe20000400000 */
[----:B------:R-:W-:Y:S02]  /*1a610*/  IMAD.MOV.U32 R167, RZ, RZ, R160 ;  /* 0x000000ffffa77224 */ /* 0x000fe400078e00a0 */
[----:B------:R-:W-:Y:S01]  /*1a620*/  FMUL R36, R2, R119 ;  /* 0x0000007702247220 */ /* 0x000fe20000400000 */
[----:B------:R-:W-:Y:S02]  /*1a630*/  IMAD.MOV.U32 R161, RZ, RZ, R117 ;  /* 0x000000ffffa17224 */ /* 0x000fe400078e0075 */
[----:B------:R-:W-:Y:S01]  /*1a640*/  IMAD.MOV.U32 R160, RZ, RZ, R116 ;  /* 0x000000ffffa07224 */ /* 0x000fe200078e0074 */
[----:B------:R-:W-:Y:S01]  /*1a650*/  BAR.SYNC.DEFER_BLOCKING 0x0 ;  /* 0x0000000000007b1d */ /* 0x000fe20000010000 */
[----:B------:R-:W-:-:S04]  /*1a660*/  @!P4 FMUL R72, R72, 16777216 ;  /* 0x4b8000004848c820 */ /* 0x000fc80000400000 */
[----:B------:R-:W-:Y:S01]  /*1a670*/  FMUL R72, R2, R72 ;  /* 0x0000004802487220 */ /* 0x000fe20000400000 */
[----:B------:R-:W1:Y:S01]  /*1a680*/  LDS.128 R116, [R19] ;  /* 0x0000000013747984 */ /* 0x000e620000000c00 */
[----:B------:R-:W-:Y:S02]  /*1a690*/  F2FP.BF16.F32.PACK_AB R56, R18, R20 ;  /* 0x000000141238723e */ /* 0x000fe400000010ff */
[----:B------:R-:W-:Y:S02]  /*1a6a0*/  F2FP.BF16.F32.PACK_AB R57, R21, R22 ;  /* 0x000000161539723e */ /* 0x000fe400000010ff */
[----:B------:R-:W-:Y:S02]  /*1a6b0*/  F2FP.BF16.F32.PACK_AB R58, R58, R72 ;  /* 0x000000483a3a723e */ /* 0x000fe400000010ff */
[----:B------:R-:W-:Y:S01]  /*1a6c0*/  F2FP.BF16.F32.PACK_AB R59, R59, R187 ;  /* 0x000000bb3b3b723e */ /* 0x000fe200000010ff */
[----:B------:R-:W-:Y:S01]  /*1a6d0*/  BAR.SYNC.DEFER_BLOCKING 0x0 ;  /* 0x0000000000007b1d */ /* 0x000fe20000010000 */
[----:B------:R-:W-:Y:S01]  /*1a6e0*/  @!P4 FMUL R35, R35, 16777216 ;  /* 0x4b8000002323c820 */ /* 0x000fe20000400000 */
[----:B------:R-:W-:Y:S01]  /*1a6f0*/  @!P4 FMUL R114, R114, 16777216 ;  /* 0x4b8000007272c820 */ /* 0x000fe20000400000 */
[----:B------:R-:W-:Y:S01]  /*1a700*/  @!P4 FMUL R115, R115, 16777216 ;  /* 0x4b8000007373c820 */ /* 0x000fe20000400000 */
[----:B------:R-:W-:-:S02]  /*1a710*/  IMAD.MOV.U32 R113, RZ, RZ, R109 ;  /* 0x000000ffff717224 */ /* 0x000fc400078e006d */
[----:B------:R2:W-:Y:S01]  /*1a720*/  STSM.16.M88.4 [R0], R56 ;  /* 0x0000003800007844 */ /* 0x0005e20000000200 */
[C---:B------:R-:W-:Y:S01]  /*1a730*/  FMUL R146, R2.reuse, R35 ;  /* 0x0000002302927220 */ /* 0x040fe20000400000 */
[C---:B------:R-:W-:Y:S01]  /*1a740*/  FMUL R35, R2.reuse, R114 ;  /* 0x0000007202237220 */ /* 0x040fe20000400000 */
[----:B------:R-:W-:Y:S01]  /*1a750*/  FMUL R37, R2, R115 ;  /* 0x0000007302257220 */ /* 0x000fe20000400000 */
[----:B------:R-:W-:Y:S01]  /*1a760*/  IMAD.MOV.U32 R186, RZ, RZ, R113 ;  /* 0x000000ffffba7224 */ /* 0x000fe200078e0071 */
[----:B------:R-:W-:Y:S01]  /*1a770*/  MOV R18, R112 ;  /* 0x0000007000127202 */ /* 0x000fe20000000f00 */
[----:B------:R-:W-:Y:S01]  /*1a780*/  BAR.SYNC.DEFER_BLOCKING 0x0 ;  /* 0x0000000000007b1d */ /* 0x000fe20000010000 */
[----:B------:R-:W-:Y:S01]  /*1a790*/  @!P4 FMUL R69, R69, 16777216 ;  /* 0x4b8000004545c820 */ /* 0x000fe20000400000 */
[----:B------:R-:W-:-:S03]  /*1a7a0*/  @!P4 FMUL R68, R68, 16777216 ;  /* 0x4b8000004444c820 */ /* 0x000fc60000400000 */
[C---:B------:R-:W-:Y:S01]  /*1a7b0*/  FMUL R69, R2.reuse, R69 ;  /* 0x0000004502457220 */ /* 0x040fe20000400000 */
[----:B------:R-:W-:Y:S01]  /*1a7c0*/  FMUL R68, R2, R68 ;  /* 0x0000004402447220 */ /* 0x000fe20000400000 */
[----:B------:R-:W3:Y:S01]  /*1a7d0*/  LDS.128 R112, [R19] ;  /* 0x0000000013707984 */ /* 0x000ee20000000c00 */
        /* <DEDUP_REMOVED lines=10> */
[----:B------:R-:W-:Y:S02]  /*1a880*/  STSM.16.M88.4 [R0], R72 ;  /* 0x0000004800007844 */ /* 0x000fe40000000200 */
[----:B------:R-:W-:Y:S01]  /*1a890*/  BAR.SYNC.DEFER_BLOCKING 0x0 ;  /* 0x0000000000007b1d */ /* 0x000fe20000010000 */
[----:B------:R-:W-:-:S02]  /*1a8a0*/  IMAD.MOV.U32 R109, RZ, RZ, R48 ;  /* 0x000000ffff6d7224 */ /* 0x000fc400078e0030 */
[C---:B------:R-:W-:Y:S01]  /*1a8b0*/  FMUL R141, R2.reuse, R46 ;  /* 0x0000002e028d7220 */ /* 0x040fe20000400000 */
[C---:B------:R-:W-:Y:S01]  /*1a8c0*/  FMUL R45, R2.reuse, R177 ;  /* 0x000000b1022d7220 */ /* 0x040fe20000400000 */
[C---:B------:R-:W-:Y:S01]  /*1a8d0*/  FMUL R46, R2.reuse, R178 ;  /* 0x000000b2022e7220 */ /* 0x040fe20000400000 */
[C---:B------:R-:W-:Y:S01]  /*1a8e0*/  FMUL R30, R2.reuse, R110 ;  /* 0x0000006e021e7220 */ /* 0x040fe20000400000 */
[----:B------:R-:W-:Y:S01]  /*1a8f0*/  FMUL R32, R2, R111 ;  /* 0x0000006f02207220 */ /* 0x000fe20000400000 */
[----:B------:R-:W-:Y:S02]  /*1a900*/  IMAD.MOV.U32 R178, RZ, RZ, R109 ;  /* 0x000000ffffb27224 */ /* 0x000fe400078e006d */
[----:B------:R-:W-:Y:S02]  /*1a910*/  IMAD.MOV.U32 R177, RZ, RZ, R108 ;  /* 0x000000ffffb17224 */ /* 0x000fe400078e006c */
[----:B------:R-:W-:Y:S01]  /*1a920*/  @!P4 FMUL R65, R65, 16777216 ;  /* 0x4b8000004141c820 */ /* 0x000fe20000400000 */
[----:B------:R-:W-:Y:S01]  /*1a930*/  @!P4 FMUL R64, R64, 16777216 ;  /* 0x4b8000004040c820 */ /* 0x000fe20000400000 */
[----:B------:R-:W4:Y:S02]  /*1a940*/  LDS.128 R108, [R19] ;  /* 0x00000000136c7984 */ /* 0x000f240000000c00 */
[C---:B------:R-:W-:Y:S01]  /*1a950*/  FMUL R65, R2.reuse, R65 ;  /* 0x0000004102417220 */ /* 0x040fe20000400000 */
[----:B------:R-:W-:Y:S01]  /*1a960*/  FMUL R64, R2, R64 ;  /* 0x0000004002407220 */ /* 0x000fe20000400000 */
[----:B------:R-:W-:-:S02]  /*1a970*/  F2FP.BF16.F32.PACK_AB R68, R202, R199 ;  /* 0x000000c7ca44723e */ /* 0x000fc400000010ff */
        /* <DEDUP_REMOVED lines=11> */
[----:B------:R-:W-:Y:S01]  /*1aa30*/  @!P4 FMUL R176, R176, 16777216 ;  /* 0x4b800000b0b0c820 */ /* 0x000fe20000400000 */
[C---:B------:R-:W-:Y:S01]  /*1aa40*/  FMUL R143, R2.reuse, R124 ;  /* 0x0000007c028f7220 */ /* 0x040fe20000400000 */
[----:B------:R-:W-:Y:S01]  /*1aa50*/  FMUL R124, R2, R157 ;  /* 0x0000009d027c7220 */ /* 0x000fe20000400000 */
[----:B------:R-:W-:-:S02]  /*1aa60*/  IMAD.MOV.U32 R157, RZ, RZ, R44 ;  /* 0x000000ffff9d7224 */ /* 0x000fc400078e002c */
[C---:B------:R-:W-:Y:S01]  /*1aa70*/  FMUL R149, R2.reuse, R31 ;  /* 0x0000001f02957220 */ /* 0x040fe20000400000 */
[C---:B------:R-:W-:Y:S01]  /*1aa80*/  FMUL R44, R2.reuse, R176 ;  /* 0x000000b0022c7220 */ /* 0x040fe20000400000 */
[C---:B------:R-:W-:Y:S01]  /*1aa90*/  FMUL R31, R2.reuse, R106 ;  /* 0x0000006a021f7220 */ /* 0x040fe20000400000 */
[----:B------:R-:W-:Y:S01]  /*1aaa0*/  FMUL R33, R2, R107 ;  /* 0x0000006b02217220 */ /* 0x000fe20000400000 */
[----:B------:R-:W-:Y:S01]  /*1aab0*/  IMAD.MOV.U32 R176, RZ, RZ, R105 ;  /* 0x000000ffffb07224 */ /* 0x000fe200078e0069 */
[----:B------:R-:W-:Y:S01]  /*1aac0*/  MOV R20, R104 ;  /* 0x0000006800147202 */ /* 0x000fe20000000f00 */
        /* <DEDUP_REMOVED lines=14> */
[----:B------:R-:W-:Y:S01]  /*1abb0*/  FMUL R48, R2, R180 ;  /* 0x000000b402307220 */ /* 0x000fe20000400000 */
[----:B------:R-:W-:Y:S01]  /*1abc0*/  @!P4 FMUL R97, R97, 16777216 ;  /* 0x4b8000006161c820 */ /* 0x000fe20000400000 */
[----:B------:R0:W-:Y:S01]  /*1abd0*/  STSM.16.M88.4 [R0], R64 ;  /* 0x0000004000007844 */ /* 0x0001e20000000200 */
        /* <DEDUP_REMOVED lines=11> */
[----:B------:R-:W-:-:S02]  /*1ac90*/  IMAD.MOV.U32 R180, RZ, RZ, R103 ;  /* 0x000000ffffb47224 */ /* 0x000fc400078e0067 */
[----:B------:R-:W-:Y:S01]  /*1aca0*/  @!P4 FMUL R185, R185, 16777216 ;  /* 0x4b800000b9b9c820 */ /* 0x000fe20000400000 */
[C---:B------:R-:W-:Y:S01]  /*1acb0*/  FMUL R101, R2.reuse, R101 ;  /* 0x0000006502657220 */ /* 0x040fe20000400000 */
[C---:B------:R-:W-:Y:S01]  /*1acc0*/  FMUL R100, R2.reuse, R100 ;  /* 0x0000006402647220 */ /* 0x040fe20000400000 */
[----:B------:R-:W-:Y:S02]  /*1acd0*/  IMAD.MOV.U32 R103, RZ, RZ, R170 ;  /* 0x000000ffff677224 */ /* 0x000fe400078e00aa */
[----:B------:R-:W-:Y:S01]  /*1ace0*/  IMAD.MOV.U32 R170, RZ, RZ, R163 ;  /* 0x000000ffffaa7224 */ /* 0x000fe200078e00a3 */
[----:B------:R-:W-:Y:S01]  /*1acf0*/  MOV R163, R52 ;  /* 0x0000003400a37202 */ /* 0x000fe20000000f00 */
        /* <DEDUP_REMOVED lines=14> */
[----:B------:R-:W-:Y:S01]  /*1ade0*/  IMAD.MOV.U32 R184, RZ, RZ, R103 ;  /* 0x000000ffffb87224 */ /* 0x000fe200078e0067 */
[----:B------:R-:W-:Y:S01]  /*1adf0*/  F2FP.BF16.F32.PACK_AB R62, R62, R101 ;  /* 0x000000653e3e723e */ /* 0x000fe200000010ff */
[----:B------:R-:W-:Y:S01]  /*1ae00*/  IMAD.MOV.U32 R185, RZ, RZ, R102 ;  /* 0x000000ffffb97224 */ /* 0x000fe200078e0066 */
[----:B------:R-:W-:Y:S01]  /*1ae10*/  F2FP.BF16.F32.PACK_AB R63, R63, R100 ;  /* 0x000000643f3f723e */ /* 0x000fe200000010ff */
[----:B------:R-:W-:Y:S01]  /*1ae20*/  BAR.SYNC.DEFER_BLOCKING 0x0 ;  /* 0x0000000000007b1d */ /* 0x000fe20000010000 */
[----:B------:R-:W-:-:S02]  /*1ae30*/  F2FP.BF16.F32.PACK_AB R60, R210, R207 ;  /* 0x000000cfd23c723e */ /* 0x000fc400000010ff */
[----:B------:R-:W-:-:S03]  /*1ae40*/  F2FP.BF16.F32.PACK_AB R61, R208, R204 ;  /* 0x000000ccd03d723e */ /* 0x000fc600000010ff */
[----:B------:R-:W4:Y:S02]  /*1ae50*/  LDS.128 R100, [R19] ;  /* 0x0000000013647984 */ /* 0x000f240000000c00 */
[----:B------:R-:W-:Y:S06]  /*1ae60*/  BAR.SYNC.DEFER_BLOCKING 0x0 ;  /* 0x0000000000007b1d */ /* 0x000fec0000010000 */
[----:B------:R1:W-:Y:S01]  /*1ae70*/  STSM.16.M88.4 [R0], R60 ;  /* 0x0000003c00007844 */ /* 0x0003e20000000200 */
[----:B--2---:R-:W-:Y:S02]  /*1ae80*/  F2FP.BF16.F32.PACK_AB R58, R98, R99 ;  /* 0x00000063623a723e */ /* 0x004fe400000010ff */
[----:B------:R-:W-:Y:S01]  /*1ae90*/  F2FP.BF16.F32.PACK_AB R59, R96, R97 ;  /* 0x00000061603b723e */ /* 0x000fe200000010ff */
[----:B------:R-:W-:Y:S01]  /*1aea0*/  BAR.SYNC.DEFER_BLOCKING 0x0 ;  /* 0x0000000000007b1d */ /* 0x000fe20000010000 */
[----:B------:R-:W-:-:S02]  /*1aeb0*/  F2FP.BF16.F32.PACK_AB R56, R217, R213 ;  /* 0x000000d5d938723e */ /* 0x000fc400000010ff */
[----:B------:R-:W-:-:S03]  /*1aec0*/  F2FP.BF16.F32.PACK_AB R57, R214, R211 ;  /* 0x000000d3d639723e */ /* 0x000fc600000010ff */
[----:B------:R-:W2:Y:S02]  /*1aed0*/  LDS.128 R96, [R19] ;  /* 0x0000000013607984 */ /* 0x000ea40000000c00 */
[----:B------:R-:W-:Y:S06]  /*1aee0*/  BAR.SYNC.DEFER_BLOCKING 0x0 ;  /* 0x0000000000007b1d */ /* 0x000fec0000010000 */
[----:B------:R3:W-:Y:S01]  /*1aef0*/  STSM.16.M88.4 [R0], R56 ;  /* 0x0000003800007844 */ /* 0x0007e20000000200 */
[----:B------:R-:W-:Y:S02]  /*1af00*/  F2FP.BF16.F32.PACK_AB R10, R94, R95 ;  /* 0x0000005f5e0a723e */ /* 0x000fe400000010ff */
[----:B------:R-:W-:Y:S01]  /*1af10*/  F2FP.BF16.F32.PACK_AB R11, R92, R93 ;  /* 0x0000005d5c0b723e */ /* 0x000fe200000010ff */
[----:B------:R-:W-:Y:S01]  /*1af20*/  BAR.SYNC.DEFER_BLOCKING 0x0 ;  /* 0x0000000000007b1d */ /* 0x000fe20000010000 */
[----:B------:R-:W-:-:S02]  /*1af30*/  F2FP.BF16.F32.PACK_AB R8, R218, R215 ;  /* 0x000000d7da08723e */ /* 0x000fc400000010ff */
[----:B------:R-:W-:-:S03]  /*1af40*/  F2FP.BF16.F32.PACK_AB R9, R216, R212 ;  /* 0x000000d4d809723e */ /* 0x000fc600000010ff */
[----:B------:R-:W2:Y:S02]  /*1af50*/  LDS.128 R92, [R19] ;  /* 0x00000000135c7984 */ /* 0x000ea40000000c00 */
[----:B------:R-:W-:Y:S06]  /*1af60*/  BAR.SYNC.DEFER_BLOCKING 0x0 ;  /* 0x0000000000007b1d */ /* 0x000fec0000010000 */
[----:B------:R4:W-:Y:S01]  /*1af70*/  STSM.16.M88.4 [R0], R8 ;  /* 0x0000000800007844 */ /* 0x0009e20000000200 */
[----:B0-----:R-:W-:Y:S02]  /*1af80*/  F2FP.BF16.F32.PACK_AB R66, R90, R91 ;  /* 0x0000005b5a42723e */ /* 0x001fe400000010ff */
[----:B------:R-:W-:Y:S01]  /*1af90*/  F2FP.BF16.F32.PACK_AB R67, R88, R89 ;  /* 0x000000595843723e */ /* 0x000fe200000010ff */
[----:B------:R-:W-:Y:S01]  /*1afa0*/  BAR.SYNC.DEFER_BLOCKING 0x0 ;  /* 0x0000000000007b1d */ /* 0x000fe20000010000 */
[----:B------:R-:W-:-:S02]  /*1afb0*/  F2FP.BF16.F32.PACK_AB R64, R225, R221 ;  /* 0x000000dde140723e */ /* 0x000fc400000010ff */
[----:B------:R-:W-:-:S03]  /*1afc0*/  F2FP.BF16.F32.PACK_AB R65, R222, R219 ;  /* 0x000000dbde41723e */ /* 0x000fc600000010ff */
[----:B------:R-:W0:Y:S02]  /*1afd0*/  LDS.128 R88, [R19] ;  /* 0x0000000013587984 */ /* 0x000e240000000c00 */
[----:B------:R-:W-:Y:S06]  /*1afe0*/  BAR.SYNC.DEFER_BLOCKING 0x0 ;  /* 0x0000000000007b1d */ /* 0x000fec0000010000 */
[----:B------:R-:W-:Y:S01]  /*1aff0*/  STSM.16.M88.4 [R0], R64 ;  /* 0x0000004000007844 */ /* 0x000fe20000000200 */
[----:B-1----:R-:W-:Y:S02]  /*1b000*/  F2FP.BF16.F32.PACK_AB R62, R86, R87 ;  /* 0x00000057563e723e */ /* 0x002fe400000010ff */
[----:B------:R-:W-:Y:S01]  /*1b010*/  F2FP.BF16.F32.PACK_AB R63, R84, R85 ;  /* 0x00000055543f723e */ /* 0x000fe200000010ff */
[----:B------:R-:W-:Y:S01]  /*1b020*/  BAR.SYNC.DEFER_BLOCKING 0x0 ;  /* 0x0000000000007b1d */ /* 0x000fe20000010000 */
[----:B------:R-:W-:-:S02]  /*1b030*/  F2FP.BF16.F32.PACK_AB R60, R226, R223 ;  /* 0x000000dfe23c723e */ /* 0x000fc400000010ff */
[----:B------:R-:W-:-:S03]  /*1b040*/  F2FP.BF16.F32.PACK_AB R61, R224, R220 ;  /* 0x000000dce03d723e */ /* 0x000fc600000010ff */
[----:B------:R-:W1:Y:S02]  /*1b050*/  LDS.128 R84, [R19] ;  /* 0x0000000013547984 */ /* 0x000e640000000c00 */
[----:B------:R-:W-:Y:S06]  /*1b060*/  BAR.SYNC.DEFER_BLOCKING 0x0 ;  /* 0x0000000000007b1d */ /* 0x000fec0000010000 */
[----:B------:R-:W-:Y:S01]  /*1b070*/  STSM.16.M88.4 [R0], R60 ;  /* 0x0000003c00007844 */ /* 0x000fe20000000200 */
[----:B---3--:R-:W-:Y:S02]  /*1b080*/  F2FP.BF16.F32.PACK_AB R58, R82, R83 ;  /* 0x00000053523a723e */ /* 0x008fe400000010ff */
[----:B------:R-:W-:Y:S01]  /*1b090*/  F2FP.BF16.F32.PACK_AB R59, R80, R81 ;  /* 0x00000051503b723e */ /* 0x000fe200000010ff */
[----:B------:R-:W-:Y:S01]  /*1b0a0*/  BAR.SYNC.DEFER_BLOCKING 0x0 ;  /* 0x0000000000007b1d */ /* 0x000fe20000010000 */
[----:B------:R-:W-:-:S02]  /*1b0b0*/  F2FP.BF16.F32.PACK_AB R56, R230, R228 ;  /* 0x000000e4e638723e */ /* 0x000fc400000010ff */
[----:B------:R-:W-:-:S03]  /*1b0c0*/  F2FP.BF16.F32.PACK_AB R57, R229, R227 ;  /* 0x000000e3e539723e */ /* 0x000fc600000010ff */
[----:B------:R-:W3:Y:S02]  /*1b0d0*/  LDS.128 R80, [R19] ;  /* 0x0000000013507984 */ /* 0x000ee40000000c00 */
[----:B------:R-:W-:Y:S06]  /*1b0e0*/  BAR.SYNC.DEFER_BLOCKING 0x0 ;  /* 0x0000000000007b1d */ /* 0x000fec0000010000 */
[----:B------:R-:W-:Y:S01]  /*1b0f0*/  STSM.16.M88.4 [R0], R56 ;  /* 0x0000003800007844 */ /* 0x000fe20000000200 */
[----:B----4-:R-:W-:Y:S02]  /*1b100*/  F2FP.BF16.F32.PACK_AB R10, R78, R79 ;  /* 0x0000004f4e0a723e */ /* 0x010fe400000010ff */
[----:B------:R-:W-:Y:S01]  /*1b110*/  F2FP.BF16.F32.PACK_AB R11, R76, R77 ;  /* 0x0000004d4c0b723e */ /* 0x000fe200000010ff */
[----:B------:R-:W-:Y:S01]  /*1b120*/  BAR.SYNC.DEFER_BLOCKING 0x0 ;  /* 0x0000000000007b1d */ /* 0x000fe20000010000 */
[----:B------:R-:W-:-:S02]  /*1b130*/  F2FP.BF16.F32.PACK_AB R8, R231, R188 ;  /* 0x000000bce708723e */ /* 0x000fc400000010ff */
[----:B------:R-:W-:-:S03]  /*1b140*/  F2FP.BF16.F32.PACK_AB R9, R189, R190 ;  /* 0x000000bebd09723e */ /* 0x000fc600000010ff */
[----:B------:R-:W4:Y:S02]  /*1b150*/  LDS.128 R76, [R19] ;  /* 0x00000000134c7984 */ /* 0x000f240000000c00 */
[----:B------:R-:W-:Y:S01]  /*1b160*/  BAR.SYNC.DEFER_BLOCKING 0x0 ;  /* 0x0000000000007b1d */ /* 0x000fe20000010000 */
[----:B------:R-:W-:Y:S01]  /*1b170*/  IMAD.MOV.U32 R21, RZ, RZ, R186 ;  /* 0x000000ffff157224 */ /* 0x000fe200078e00ba */
[----:B------:R-:W-:Y:S01]  /*1b180*/  MOV R186, R184 ;  /* 0x000000b800ba7202 */ /* 0x000fe20000000f00 */
[----:B------:R-:W-:Y:S01]  /*1b190*/  IMAD.MOV.U32 R184, RZ, RZ, R182 ;  /* 0x000000ffffb87224 */ /* 0x000fe200078e00b6 */
[----:B------:R-:W-:Y:S01]  /*1b1a0*/  MOV R182, R179 ;  /* 0x000000b300b67202 */ /* 0x000fe20000000f00 */
[----:B------:R-:W-:Y:S01]  /*1b1b0*/  IMAD.MOV.U32 R179, RZ, RZ, R12 ;  /* 0x000000ffffb37224 */ /* 0x000fe200078e000c */
[----:B------:R2:W-:Y:S02]  /*1b1c0*/  STSM.16.M88.4 [R0], R8 ;  /* 0x0000000800007844 */ /* 0x0005e40000000200 */
[----:B------:R-:W-:Y:S01]  /*1b1d0*/  BAR.SYNC.DEFER_BLOCKING 0x0 ;  /* 0x0000000000007b1d */ /* 0x000fe20000010000 */
[----:B--2---:R-:W-:-:S02]  /*1b1e0*/  F2FP.BF16.F32.PACK_AB R11, R128, R129 ;  /* 0x00000081800b723e */ /* 0x004fc400000010ff */
[----:B------:R-:W-:Y:S01]  /*1b1f0*/  F2FP.BF16.F32.PACK_AB R128, R20, R251 ;  /* 0x000000fb1480723e */ /* 0x000fe200000010ff */
[----:B------:R-:W-:Y:S02]  /*1b200*/  IMAD.MOV.U32 R20, RZ, RZ, R18 ;  /* 0x000000ffff147224 */ /* 0x000fe400078e0012 */
[----:B------:R-:W-:Y:S02]  /*1b210*/  IMAD.MOV.U32 R18, RZ, RZ, R185 ;  /* 0x000000ffff127224 */ /* 0x000fe400078e00b9 */
[----:B------:R-:W-:Y:S02]  /*1b220*/  IMAD.MOV.U32 R185, RZ, RZ, R183 ;  /* 0x000000ffffb97224 */ /* 0x000fe400078e00b7 */
[----:B------:R-:W-:Y:S02]  /*1b230*/  IMAD.MOV.U32 R183, RZ, RZ, R181 ;  /* 0x000000ffffb77224 */ /* 0x000fe400078e00b5 */
[----:B------:R-:W-:Y:S01]  /*1b240*/  IMAD.MOV.U32 R181, RZ, RZ, R250 ;  /* 0x000000ffffb57224 */ /* 0x000fe200078e00fa */
[----:B------:R-:W2:Y:S04]  /*1b250*/  LDS.128 R72, [R19] ;  /* 0x0000000013487984 */ /* 0x000ea80000000c00 */
[----:B------:R-:W3:Y:S04]  /*1b260*/  LDL.LU R250, [R1+0xb84] ;  /* 0x000b840001fa7983 */ /* 0x000ee80000300800 */
[----:B------:R-:W3:Y:S01]  /*1b270*/  LDL.LU R12, [R1+0xb80] ;  /* 0x000b8000010c7983 */ /* 0x000ee20000300800 */
[----:B------:R-:W-:-:S02]  /*1b280*/  F2FP.BF16.F32.PACK_AB R64, R234, R192 ;  /* 0x000000c0ea40723e */ /* 0x000fc400000010ff */
[----:B------:R-:W-:Y:S02]  /*1b290*/  F2FP.BF16.F32.PACK_AB R65, R193, R194 ;  /* 0x000000c2c141723e */ /* 0x000fe400000010ff */
[----:B------:R-:W-:Y:S02]  /*1b2a0*/  F2FP.BF16.F32.PACK_AB R66, R155, R156 ;  /* 0x0000009c9b42723e */ /* 0x000fe400000010ff */
[----:B------:R-:W-:Y:S01]  /*1b2b0*/  F2FP.BF16.F32.PACK_AB R67, R153, R154 ;  /* 0x0000009a9943723e */ /* 0x000fe200000010ff */
[----:B------:R-:W-:Y:S06]  /*1b2c0*/  BAR.SYNC.DEFER_BLOCKING 0x0 ;  /* 0x0000000000007b1d */ /* 0x000fec0000010000 */
[----:B------:R-:W-:Y:S02]  /*1b2d0*/  STSM.16.M88.4 [R0], R64 ;  /* 0x0000004000007844 */ /* 0x000fe40000000200 */
[----:B------:R-:W-:Y:S01]  /*1b2e0*/  BAR.SYNC.DEFER_BLOCKING 0x0 ;  /* 0x0000000000007b1d */ /* 0x000fe20000010000 */
[----:B------:R-:W-:-:S02]  /*1b2f0*/  F2FP.BF16.F32.PACK_AB R60, R235, R232 ;  /* 0x000000e8eb3c723e */ /* 0x000fc400000010ff */
[----:B------:R-:W-:-:S03]  /*1b300*/  F2FP.BF16.F32.PACK_AB R61, R233, R191 ;  /* 0x000000bfe93d723e */ /* 0x000fc600000010ff */
[----:B------:R-:W2:Y:S01]  /*1b310*/  LDS.128 R68, [R19] ;  /* 0x0000000013447984 */ /* 0x000ea20000000c00 */
        /* <DEDUP_REMOVED lines=31> */
[----:B---3--:R-:W-:Y:S01]  /*1b510*/  F2FP.BF16.F32.PACK_AB R141, R12, R250 ;  /* 0x000000fa0c8d723e */ /* 0x008fe200000010ff */
[----:B------:R-:W-:Y:S01]  /*1b520*/  BAR.SYNC.DEFER_BLOCKING 0x0 ;  /* 0x0000000000007b1d */ /* 0x000fe20000010000 */
[----:B------:R-:W-:Y:S01]  /*1b530*/  IMAD.MOV.U32 R20, RZ, RZ, R18 ;  /* 0x000000ffff147224 */ /* 0x000fe200078e0012 */
[----:B------:R-:W-:Y:S02]  /*1b540*/  MOV R21, R186 ;  /* 0x000000ba00157202 */ /* 0x000fe40000000f00 */
[----:B------:R-:W-:Y:S02]  /*1b550*/  F2FP.BF16.F32.PACK_AB R133, R15, R4 ;  /* 0x000000040f85723e */ /* 0x000fe400000010ff */
[----:B------:R-:W-:-:S02]  /*1b560*/  F2FP.BF16.F32.PACK_AB R134, R134, R125 ;  /* 0x0000007d8686723e */ /* 0x000fc400000010ff */
[----:B------:R-:W-:Y:S01]  /*1b570*/  F2FP.BF16.F32.PACK_AB R135, R135, R124 ;  /* 0x0000007c8787723e */ /* 0x000fe200000010ff */
[----:B------:R-:W3:Y:S04]  /*1b580*/  LDL.LU R12, [R1+0xb7c] ;  /* 0x000b7c00010c7983 */ /* 0x000ee80000300800 */
[----:B------:R0:W-:Y:S01]  /*1b590*/  STSM.16.M88.4 [R0], R140 ;  /* 0x0000008c00007844 */ /* 0x0001e20000000200 */
[----:B------:R-:W-:Y:S01]  /*1b5a0*/  BAR.SYNC.DEFER_BLOCKING 0x0 ;  /* 0x0000000000007b1d */ /* 0x000fe20000010000 */
[----:B------:R-:W-:Y:S01]  /*1b5b0*/  F2FP.BF16.F32.PACK_AB R132, R21, R20 ;  /* 0x000000141584723e */ /* 0x000fe200000010ff */
[----:B------:R-:W-:Y:S02]  /*1b5c0*/  IMAD.MOV.U32 R18, RZ, RZ, R185 ;  /* 0x000000ffff127224 */ /* 0x000fe400078e00b9 */
[----:B------:R-:W-:Y:S01]  /*1b5d0*/  IMAD.MOV.U32 R186, RZ, RZ, R184 ;  /* 0x000000ffffba7224 */ /* 0x000fe200078e00b8 */
[----:B------:R-:W-:-:S02]  /*1b5e0*/  F2FP.BF16.F32.PACK_AB R125, R7, R16 ;  /* 0x00000010077d723e */ /* 0x000fc400000010ff */
[----:B------:R-:W-:Y:S02]  /*1b5f0*/  F2FP.BF16.F32.PACK_AB R126, R126, R137 ;  /* 0x000000897e7e723e */ /* 0x000fe400000010ff */
[----:B------:R-:W-:Y:S02]  /*1b600*/  F2FP.BF16.F32.PACK_AB R127, R127, R136 ;  /* 0x000000887f7f723e */ /* 0x000fe400000010ff */
[----:B------:R-:W-:Y:S02]  /*1b610*/  F2FP.BF16.F32.PACK_AB R138, R55, R138 ;  /* 0x0000008a378a723e */ /* 0x000fe400000010ff */
[----:B------:R-:W-:Y:S02]  /*1b620*/  F2FP.BF16.F32.PACK_AB R22, R3, R23 ;  /* 0x000000170316723e */ /* 0x000fe400000010ff */
[----:B------:R-:W-:Y:S02]  /*1b630*/  F2FP.BF16.F32.PACK_AB R26, R26, R27 ;  /* 0x0000001b1a1a723e */ /* 0x000fe400000010ff */
[----:B------:R-:W-:-:S02]  /*1b640*/  F2FP.BF16.F32.PACK_AB R30, R30, R31 ;  /* 0x0000001f1e1e723e */ /* 0x000fc400000010ff */
[----:B------:R-:W-:Y:S02]  /*1b650*/  F2FP.BF16.F32.PACK_AB R34, R34, R35 ;  /* 0x000000232222723e */ /* 0x000fe400000010ff */
[----:B------:R-:W-:Y:S02]  /*1b660*/  F2FP.BF16.F32.PACK_AB R38, R38, R39 ;  /* 0x000000272626723e */ /* 0x000fe400000010ff */
[----:B------:R-:W-:Y:S01]  /*1b670*/  F2FP.BF16.F32.PACK_AB R42, R42, R43 ;  /* 0x0000002b2a2a723e */ /* 0x000fe200000010ff */
[----:B------:R-:W2:Y:S01]  /*1b680*/  LDS.128 R128, [R19] ;  /* 0x0000000013807984 */ /* 0x000ea20000000c00 */
[----:B------:R-:W-:Y:S01]  /*1b690*/  F2FP.BF16.F32.PACK_AB R139, R53, R54 ;  /* 0x00000036358b723e */ /* 0x000fe200000010ff */
[----:B------:R-:W-:Y:S01]  /*1b6a0*/  IMAD.MOV.U32 R21, RZ, RZ, R186 ;  /* 0x000000ffff157224 */ /* 0x000fe200078e00ba */
[----:B------:R-:W-:Y:S01]  /*1b6b0*/  MOV R20, R18 ;  /* 0x0000001200147202 */ /* 0x000fe20000000f00 */
[----:B------:R-:W-:Y:S01]  /*1b6c0*/  BAR.SYNC.DEFER_BLOCKING 0x0 ;  /* 0x0000000000007b1d */ /* 0x000fe20000010000 */
[----:B------:R-:W-:Y:S01]  /*1b6d0*/  IMAD.MOV.U32 R184, RZ, RZ, R183 ;  /* 0x000000ffffb87224 */ /* 0x000fe200078e00b7 */
[----:B------:R-:W-:-:S02]  /*1b6e0*/  MOV R185, R182 ;  /* 0x000000b600b97202 */ /* 0x000fc40000000f00 */
[----:B------:R-:W-:Y:S02]  /*1b6f0*/  F2FP.BF16.F32.PACK_AB R23, R24, R25 ;  /* 0x000000191817723e */ /* 0x000fe400000010ff */
[----:B------:R-:W-:Y:S02]  /*1b700*/  F2FP.BF16.F32.PACK_AB R27, R28, R29 ;  /* 0x0000001d1c1b723e */ /* 0x000fe400000010ff */
[----:B------:R-:W1:Y:S01]  /*1b710*/  LDC.64 R54, c[0x0][0x270] ;  /* 0x00009c00ff367b82 */ /* 0x000e620000000a00 */
[----:B------:R-:W4:Y:S01]  /*1b720*/  S2R R146, SR_CTAID.X ;  /* 0x0000000000927919 */ /* 0x000f220000002500 */
[----:B------:R-:W1:Y:S06]  /*1b730*/  S2R R147, SR_CTAID.Y ;  /* 0x0000000000937919 */ /* 0x000e6c0000002600 */
[----:B0-----:R-:W0:Y:S01]  /*1b740*/  LDC.64 R140, c[0x0][0x228] ;  /* 0x00008a00ff8c7b82 */ /* 0x001e220000000a00 */
[----:B------:R-:W-:-:S07]  /*1b750*/  F2FP.BF16.F32.PACK_AB R46, R46, R47 ;  /* 0x0000002f2e2e723e */ /* 0x000fce00000010ff */
[----:B------:R-:W2:Y:S01]  /*1b760*/  LDC R143, c[0x0][0x278] ;  /* 0x00009e00ff8f7b82 */ /* 0x000ea20000000800 */
[----:B------:R-:W-:Y:S07]  /*1b770*/  STSM.16.M88.4 [R0], R132 ;  /* 0x0000008400007844 */ /* 0x000fee0000000200 */
[----:B------:R-:W-:Y:S01]  /*1b780*/  BAR.SYNC.DEFER_BLOCKING 0x0 ;  /* 0x0000000000007b1d */ /* 0x000fe20000010000 */
[----:B------:R-:W-:-:S05]  /*1b790*/  F2FP.BF16.F32.PACK_AB R124, R21, R20 ;  /* 0x00000014157c723e */ /* 0x000fca00000010ff */
[----:B------:R-:W3:Y:S02]  /*1b7a0*/  LDS.128 R132, [R19] ;  /* 0x0000000013847984 */ /* 0x000ee40000000c00 */
[----:B------:R-:W-:Y:S06]  /*1b7b0*/  BAR.SYNC.DEFER_BLOCKING 0x0 ;  /* 0x0000000000007b1d */ /* 0x000fec0000010000 */
[----:B------:R-:W-:Y:S02]  /*1b7c0*/  STSM.16.M88.4 [R0], R124 ;  /* 0x0000007c00007844 */ /* 0x000fe40000000200 */
[----:B------:R-:W-:Y:S01]  /*1b7d0*/  BAR.SYNC.DEFER_BLOCKING 0x0 ;  /* 0x0000000000007b1d */ /* 0x000fe20000010000 */
[----:B------:R-:W-:-:S02]  /*1b7e0*/  IMAD.MOV.U32 R183, RZ, RZ, R181 ;  /* 0x000000ffffb77224 */ /* 0x000fc400078e00b5 */
[----:B------:R-:W-:Y:S02]  /*1b7f0*/  IMAD.MOV.U32 R182, RZ, RZ, R179 ;  /* 0x000000ffffb67224 */ /* 0x000fe400078e00b3 */
[----:B------:R-:W-:Y:S02]  /*1b800*/  IMAD.MOV.U32 R186, RZ, RZ, R185 ;  /* 0x000000ffffba7224 */ /* 0x000fe400078e00b9 */
[----:B------:R-:W-:Y:S01]  /*1b810*/  IMAD.MOV.U32 R18, RZ, RZ, R183 ;  /* 0x000000ffff127224 */ /* 0x000fe200078e00b7 */
[----:B------:R-:W-:Y:S01]  /*1b820*/  MOV R185, R182 ;  /* 0x000000b600b97202 */ /* 0x000fe20000000f00 */
[----:B------:R-:W3:Y:S03]  /*1b830*/  LDS.128 R124, [R19] ;  /* 0x00000000137c7984 */ /* 0x000ee60000000c00 */
[----:B------:R-:W-:Y:S02]  /*1b840*/  F2FP.BF16.F32.PACK_AB R136, R18, R186 ;  /* 0x000000ba1288723e */ /* 0x000fe400000010ff */
[----:B------:R-:W-:Y:S01]  /*1b850*/  F2FP.BF16.F32.PACK_AB R137, R185, R184 ;  /* 0x000000b8b989723e */ /* 0x000fe200000010ff */
[----:B------:R-:W-:Y:S06]  /*1b860*/  BAR.SYNC.DEFER_BLOCKING 0x0 ;  /* 0x0000000000007b1d */ /* 0x000fec0000010000 */
[----:B------:R-:W-:Y:S02]  /*1b870*/  STSM.16.M88.4 [R0], R136 ;  /* 0x0000008800007844 */ /* 0x000fe40000000200 */
[----:B------:R-:W-:Y:S01]  /*1b880*/  BAR.SYNC.DEFER_BLOCKING 0x0 ;  /* 0x0000000000007b1d */ /* 0x000fe20000010000 */
[----:B------:R-:W-:Y:S01]  /*1b890*/  IMAD.MOV.U32 R181, RZ, RZ, R178 ;  /* 0x000000ffffb57224 */ /* 0x000fe200078e00b2 */
[----:B------:R-:W-:Y:S01]  /*1b8a0*/  MOV R179, R177 ;  /* 0x000000b100b37202 */ /* 0x000fe20000000f00 */
[----:B------:R-:W-:-:S04]  /*1b8b0*/  IMAD.MOV.U32 R178, RZ, RZ, R176 ;  /* 0x000000ffffb27224 */ /* 0x000fc800078e00b0 */
[----:B------:R-:W-:Y:S02]  /*1b8c0*/  IMAD.MOV.U32 R182, RZ, RZ, R179 ;  /* 0x000000ffffb67224 */ /* 0x000fe400078e00b3 */
[----:B------:R-:W-:Y:S01]  /*1b8d0*/  IMAD.MOV.U32 R183, RZ, RZ, R178 ;  /* 0x000000ffffb77224 */ /* 0x000fe200078e00b2 */
[----:B------:R-:W3:Y:S04]  /*1b8e0*/  LDS.128 R136, [R19] ;  /* 0x0000000013887984 */ /* 0x000ee80000000c00 */
[----:B------:R-:W-:Y:S02]  /*1b8f0*/  F2FP.BF16.F32.PACK_AB R20, R183, R182 ;  /* 0x000000b6b714723e */ /* 0x000fe400000010ff */
[----:B------:R-:W-:Y:S01]  /*1b900*/  F2FP.BF16.F32.PACK_AB R21, R181, R180 ;  /* 0x000000b4b515723e */ /* 0x000fe200000010ff */
[----:B------:R-:W-:Y:S06]  /*1b910*/  BAR.SYNC.DEFER_BLOCKING 0x0 ;  /* 0x0000000000007b1d */ /* 0x000fec0000010000 */
[----:B------:R-:W-:Y:S02]  /*1b920*/  STSM.16.M88.4 [R0], R20 ;  /* 0x0000001400007844 */ /* 0x000fe40000000200 */
[----:B------:R-:W-:Y:S01]  /*1b930*/  BAR.SYNC.DEFER_BLOCKING 0x0 ;  /* 0x0000000000007b1d */ /* 0x000fe20000010000 */
[----:B------:R-:W-:Y:S01]  /*1b940*/  IMAD.MOV.U32 R177, RZ, RZ, R14 ;  /* 0x000000ffffb17224 */ /* 0x000fe200078e000e */
[----:B------:R-:W-:Y:S01]  /*1b950*/  MOV R179, R175 ;  /* 0x000000af00b37202 */ /* 0x000fe20000000f00 */
[----:B------:R-:W-:-:S02]  /*1b960*/  IMAD.MOV.U32 R176, RZ, RZ, R13 ;  /* 0x000000ffffb07224 */ /* 0x000fc400078e000d */
[----:B------:R-:W-:Y:S02]  /*1b970*/  IMAD.MOV.U32 R178, RZ, RZ, R177 ;  /* 0x000000ffffb27224 */ /* 0x000fe400078e00b1 */
[----:B------:R-:W-:Y:S01]  /*1b980*/  IMAD.MOV.U32 R177, RZ, RZ, R174 ;  /* 0x000000ffffb17224 */ /* 0x000fe200078e00ae */
[----:B------:R-:W3:Y:S04]  /*1b990*/  LDL.LU R13, [R1+0xb78] ;  /* 0x000b7800010d7983 */ /* 0x000ee80000300800 */
[----:B------:R-:W3:Y:S01]  /*1b9a0*/  LDS.128 R20, [R19] ;  /* 0x0000000013147984 */ /* 0x000ee20000000c00 */
[----:B------:R-:W-:Y:S02]  /*1b9b0*/  F2FP.BF16.F32.PACK_AB R24, R179, R178 ;  /* 0x000000b2b318723e */ /* 0x000fe400000010ff */
[----:B------:R-:W-:Y:S01]  /*1b9c0*/  F2FP.BF16.F32.PACK_AB R25, R177, R176 ;  /* 0x000000b0b119723e */ /* 0x000fe200000010ff */
[----:B------:R-:W-:Y:S01]  /*1b9d0*/  BAR.SYNC.DEFER_BLOCKING 0x0 ;  /* 0x0000000000007b1d */ /* 0x000fe20000010000 */
[----:B------:R-:W-:-:S05]  /*1b9e0*/  IMAD.MOV.U32 R174, RZ, RZ, R173 ;  /* 0x000000ffffae7224 */ /* 0x000fca00078e00ad */
[----:B------:R-:W2:Y:S04]  /*1b9f0*/  LDL.LU R14, [R1+0xb74] ;  /* 0x000b7400010e7983 */ /* 0x000ea80000300800 */
[----:B------:R-:W-:Y:S01]  /*1ba00*/  STSM.16.M88.4 [R0], R24 ;  /* 0x0000001800007844 */ /* 0x000fe20000000200 */
[----:B------:R-:W-:Y:S01]  /*1ba10*/  BAR.SYNC.DEFER_BLOCKING 0x0 ;  /* 0x0000000000007b1d */ /* 0x000fe20000010000 */
[----:B------:R-:W-:Y:S01]  /*1ba20*/  MOV R173, R160 ;  /* 0x000000a000ad7202 */ /* 0x000fe20000000f00 */
[----:B------:R-:W-:-:S04]  /*1ba30*/  IMAD.MOV.U32 R160, RZ, RZ, R5 ;  /* 0x000000ffffa07224 */ /* 0x000fc800078e0005 */
[----:B------:R-:W3:Y:S04]  /*1ba40*/  LDL.LU R15, [R1+0xb70] ;  /* 0x000b7000010f7983 */ /* 0x000ee80000300800 */
[----:B------:R-:W3:Y:S01]  /*1ba50*/  LDL.LU R4, [R1+0xb6c] ;  /* 0x000b6c0001047983 */ /* 0x000ee20000300800 */
[----:B------:R-:W-:-:S03]  /*1ba60*/  IMAD.MOV.U32 R175, RZ, RZ, R161 ;  /* 0x000000ffffaf7224 */ /* 0x000fc600078e00a1 */
[----:B------:R-:W3:Y:S01]  /*1ba70*/  LDL.LU R5, [R1+0xb68] ;  /* 0x000b680001057983 */ /* 0x000ee20000300800 */
[----:B------:R-:W-:-:S03]  /*1ba80*/  IMAD.MOV.U32 R161, RZ, RZ, R6 ;  /* 0x000000ffffa17224 */ /* 0x000fc600078e0006 */
[----:B------:R-:W3:Y:S04]  /*1ba90*/  LDL.LU R6, [R1+0xb64] ;  /* 0x000b640001067983 */ /* 0x000ee80000300800 */
[----:B------:R-:W3:Y:S04]  /*1baa0*/  LDS.128 R24, [R19] ;  /* 0x0000000013187984 */ /* 0x000ee80000000c00 */
[----:B------:R-:W3:Y:S01]  /*1bab0*/  LDL.LU R7, [R1+0xb60] ;  /* 0x000b600001077983 */ /* 0x000ee20000300800 */
[----:B------:R-:W-:Y:S02]  /*1bac0*/  F2FP.BF16.F32.PACK_AB R28, R175, R174 ;  /* 0x000000aeaf1c723e */ /* 0x000fe400000010ff */
[----:B------:R-:W-:-:S02]  /*1bad0*/  F2FP.BF16.F32.PACK_AB R29, R173, R172 ;  /* 0x000000acad1d723e */ /* 0x000fc400000010ff */
[----:B------:R-:W-:Y:S01]  /*1bae0*/  F2FP.BF16.F32.PACK_AB R31, R32, R33 ;  /* 0x00000021201f723e */ /* 0x000fe200000010ff */
[----:B------:R-:W-:Y:S01]  /*1baf0*/  BAR.SYNC.DEFER_BLOCKING 0x0 ;  /* 0x0000000000007b1d */ /* 0x000fe20000010000 */
[----:B------:R-:W-:Y:S02]  /*1bb00*/  F2FP.BF16.F32.PACK_AB R35, R36, R37 ;  /* 0x000000252423723e */ /* 0x000fe400000010ff */
[----:B------:R-:W-:Y:S02]  /*1bb10*/  F2FP.BF16.F32.PACK_AB R39, R40, R41 ;  /* 0x000000292827723e */ /* 0x000fe400000010ff */
[----:B------:R-:W-:Y:S01]  /*1bb20*/  F2FP.BF16.F32.PACK_AB R43, R44, R45 ;  /* 0x0000002d2c2b723e */ /* 0x000fe200000010ff */
[----:B-1----:R-:W-:Y:S01]  /*1bb30*/  IMAD R18, R147, R54, RZ ;  /* 0x0000003693127224 */ /* 0x002fe200078e02ff */
[----:B------:R-:W-:Y:S01]  /*1bb40*/  F2FP.BF16.F32.PACK_AB R47, R48, R49 ;  /* 0x00000031302f723e */ /* 0x000fe200000010ff */
[----:B------:R-:W3:Y:S04]  /*1bb50*/  LDL.LU R16, [R1+0xb5c] ;  /* 0x000b5c0001107983 */ /* 0x000ee80000300800 */
[----:B------:R-:W-:Y:S01]  /*1bb60*/  STSM.16.M88.4 [R0], R28 ;  /* 0x0000001c00007844 */ /* 0x000fe20000000200 */
[----:B------:R-:W-:Y:S01]  /*1bb70*/  BAR.SYNC.DEFER_BLOCKING 0x0 ;  /* 0x0000000000007b1d */ /* 0x000fe20000010000 */
[----:B------:R-:W-:-:S02]  /*1bb80*/  F2FP.BF16.F32.PACK_AB R32, R171, R170 ;  /* 0x000000aaab20723e */ /* 0x000fc400000010ff */
[----:B------:R-:W-:-:S03]  /*1bb90*/  F2FP.BF16.F32.PACK_AB R33, R169, R168 ;  /* 0x000000a8a921723e */ /* 0x000fc600000010ff */
[----:B------:R-:W1:Y:S02]  /*1bba0*/  LDS.128 R28, [R19] ;  /* 0x00000000131c7984 */ /* 0x000e640000000c00 */
[----:B------:R-:W-:Y:S06]  /*1bbb0*/  BAR.SYNC.DEFER_BLOCKING 0x0 ;  /* 0x0000000000007b1d */ /* 0x000fec0000010000 */
[----:B------:R-:W-:Y:S02]  /*1bbc0*/  STSM.16.M88.4 [R0], R32 ;  /* 0x0000002000007844 */ /* 0x000fe40000000200 */
        /* <DEDUP_REMOVED lines=11> */
[----:B------:R-:W4:Y:S01]  /*1bc80*/  S2R R164, SR_TID.X ;  /* 0x0000000000a47919 */ /* 0x000f220000002100 */
[----:B------:R-:W-:Y:S01]  /*1bc90*/  STSM.16.M88.4 [R0], R40 ;  /* 0x0000002800007844 */ /* 0x000fe20000000200 */
[----:B------:R-:W-:Y:S01]  /*1bca0*/  BAR.SYNC.DEFER_BLOCKING 0x0 ;  /* 0x0000000000007b1d */ /* 0x000fe20000010000 */
[----:B----4-:R-:W-:-:S05]  /*1bcb0*/  LOP3.LUT R164, R164, 0x3f, RZ, 0xc0, !PT ;  /* 0x0000003fa4a47812 */ /* 0x010fca00078ec0ff */
[----:B------:R-:W-:Y:S01]  /*1bcc0*/  IMAD R146, R146, 0x40, R164 ;  /* 0x0000004092927824 */ /* 0x000fe200078e02a4 */
[----:B------:R-:W4:Y:S03]  /*1bcd0*/  LDS.128 R40, [R19] ;  /* 0x0000000013287984 */ /* 0x000f260000000c00 */
[----:B------:R-:W-:Y:S01]  /*1bce0*/  IMAD R53, R146, R55, RZ ;  /* 0x0000003792357224 */ /* 0x000fe200078e02ff */
[----:B------:R-:W-:-:S03]  /*1bcf0*/  SHF.L.U32 R3, R18, 0x1, RZ ;  /* 0x0000000112037819 */ /* 0x000fc600000006ff */
[----:B------:R-:W-:Y:S01]  /*1bd00*/  IMAD.SHL.U32 R44, R53, 0x2, RZ ;  /* 0x00000002352c7824 */ /* 0x000fe200078e00ff */
[----:B------:R-:W-:Y:S02]  /*1bd10*/  F2FP.BF16.F32.PACK_AB R45, R17, R248 ;  /* 0x000000f8112d723e */ /* 0x000fe400000010ff */
[----:B------:R-:W-:Y:S02]  /*1bd20*/  SHF.R.U32.HI R54, RZ, 0x6, R159 ;  /* 0x00000006ff367819 */ /* 0x000fe4000001169f */
[----:B------:R-:W-:Y:S02]  /*1bd30*/  F2FP.BF16.F32.PACK_AB R244, R247, R244 ;  /* 0x000000f4f7f4723e */ /* 0x000fe400000010ff */
[----:B------:R-:W-:Y:S02]  /*1bd40*/  F2FP.BF16.F32.PACK_AB R245, R237, R236 ;  /* 0x000000ecedf5723e */ /* 0x000fe400000010ff */
[----:B------:R-:W-:Y:S01]  /*1bd50*/  F2FP.BF16.F32.PACK_AB R246, R50, R51 ;  /* 0x0000003332f6723e */ /* 0x000fe200000010ff */
[----:B------:R-:W-:Y:S01]  /*1bd60*/  IMAD.HI R18, R18, 0x2, RZ ;  /* 0x0000000212127827 */ /* 0x000fe200078e02ff */
[----:B------:R-:W-:Y:S01]  /*1bd70*/  BAR.SYNC.DEFER_BLOCKING 0x0 ;  /* 0x0000000000007b1d */ /* 0x000fe20000010000 */
[----:B0-----:R-:W-:-:S02]  /*1bd80*/  IADD3 R3, P3, P4, R44, R140, R3 ;  /* 0x0000008c2c037210 */ /* 0x001fc40007c7e003 */
[----:B------:R-:W-:Y:S01]  /*1bd90*/  F2FP.BF16.F32.PACK_AB R44, R158, R157 ;  /* 0x0000009d9e2c723e */ /* 0x000fe200000010ff */
[----:B------:R-:W-:Y:S02]  /*1bda0*/  IMAD.HI R53, R53, 0x2, RZ ;  /* 0x0000000235357827 */ /* 0x000fe400078e02ff */
[----:B------:R-:W4:Y:S04]  /*1bdb0*/  LDL.LU R17, [R1+0xb58] ;  /* 0x000b580001117983 */ /* 0x000f280000300800 */
[----:B------:R-:W-:Y:S01]  /*1bdc0*/  STSM.16.M88.4 [R0], R44 ;  /* 0x0000002c00007844 */ /* 0x000fe20000000200 */
[----:B------:R-:W-:Y:S01]  /*1bdd0*/  BAR.SYNC.DEFER_BLOCKING 0x0 ;  /* 0x0000000000007b1d */ /* 0x000fe20000010000 */
[----:B------:R-:W-:Y:S02]  /*1bde0*/  SGXT.U32 R54, R54, 0x1 ;  /* 0x000000013636781a */ /* 0x000fe40000000000 */
[----:B------:R-:W-:-:S02]  /*1bdf0*/  F2FP.BF16.F32.PACK_AB R247, R52, R2 ;  /* 0x0000000234f7723e */ /* 0x000fc400000010ff */
[----:B------:R-:W-:Y:S02]  /*1be00*/  IADD3.X R18, R53, R141, R18, P3, P4 ;  /* 0x0000008d35127210 */ /* 0x000fe40001fe8412 */
[----:B--2---:R-:W-:Y:S01]  /*1be10*/  PRMT R145, R14, 0x7632, R145 ;  /* 0x000076320e917816 */ /* 0x004fe20000000091 */
[----:B------:R-:W2:Y:S04]  /*1be20*/  LDL.LU R159, [R1+0x204] ;  /* 0x00020400019f7983 */ /* 0x000ea80000300800 */
[----:B------:R-:W0:Y:S01]  /*1be30*/  LDS.128 R44, [R19] ;  /* 0x00000000132c7984 */ /* 0x000e220000000c00 */
[----:B------:R-:W-:Y:S01]  /*1be40*/  BAR.SYNC.DEFER_BLOCKING 0x0 ;  /* 0x0000000000007b1d */ /* 0x000fe20000010000 */
[----:B------:R-:W-:-:S04]  /*1be50*/  IMAD R49, R54, R143, RZ ;  /* 0x0000008f36317224 */ /* 0x000fc800078e02ff */
[----:B------:R-:W-:Y:S01]  /*1be60*/  IMAD R53, R143, 0x2, R49 ;  /* 0x000000028f357824 */ /* 0x000fe200078e0231 */
[----:B---3--:R-:W-:Y:S01]  /*1be70*/  PRMT R144, R7, 0x7632, R144 ;  /* 0x0000763207907816 */ /* 0x008fe20000000090 */
[----:B------:R-:W3:Y:S02]  /*1be80*/  LDL.LU R158, [R1+0x200] ;  /* 0x00020000019e7983 */ /* 0x000ee40000300800 */
[----:B------:R-:W-:Y:S01]  /*1be90*/  IMAD R54, R143, 0x2, R53 ;  /* 0x000000028f367824 */ /* 0x000fe200078e0235 */
[-C--:B------:R-:W-:Y:S02]  /*1bea0*/  LEA R50, P4, R53, R3.reuse, 0x1 ;  /* 0x0000000335327211 */ /* 0x080fe400078808ff */
[-C--:B------:R-:W-:Y:S01]  /*1beb0*/  LEA R48, P3, R49, R3.reuse, 0x1 ;  /* 0x0000000331307211 */ /* 0x080fe200078608ff */
[----:B------:R-:W3:Y:S04]  /*1bec0*/  LDL.LU R157, [R1+0x20c] ;  /* 0x00020c00019d7983 */ /* 0x000ee80000300800 */
[----:B------:R1:W-:Y:S01]  /*1bed0*/  STSM.16.M88.4 [R0], R244 ;  /* 0x000000f400007844 */ /* 0x0003e20000000200 */
[----:B------:R-:W-:Y:S01]  /*1bee0*/  BAR.SYNC.DEFER_BLOCKING 0x0 ;  /* 0x0000000000007b1d */ /* 0x000fe20000010000 */
[----:B------:R-:W-:-:S02]  /*1bef0*/  LEA R52, P5, R54, R3, 0x1 ;  /* 0x0000000336347211 */ /* 0x000fc400078a08ff */
[----:B------:R-:W-:Y:S02]  /*1bf00*/  LEA R2, R143, R54, 0x1 ;  /* 0x000000368f027211 */ /* 0x000fe400078e08ff */
[-C--:B------:R-:W-:Y:S02]  /*1bf10*/  LEA.HI.X.SX32 R51, R53, R18.reuse, 0x1, P4 ;  /* 0x0000001235337211 */ /* 0x080fe400020f0eff */
[-C--:B------:R-:W-:Y:S01]  /*1bf20*/  LEA.HI.X.SX32 R49, R49, R18.reuse, 0x1, P3 ;  /* 0x0000001231317211 */ /* 0x080fe200018f0eff */
[C---:B------:R-:W-:Y:S01]  /*1bf30*/  IMAD R141, R143.reuse, 0x2, R2 ;  /* 0x000000028f8d7824 */ /* 0x040fe200078e0202 */
[----:B------:R-:W-:Y:S02]  /*1bf40*/  LEA.HI.X.SX32 R53, R54, R18, 0x1, P5 ;  /* 0x0000001236357211 */ /* 0x000fe400028f0eff */
[----:B------:R-:W-:Y:S01]  /*1bf50*/  LEA R54, P3, R2, R3, 0x1 ;  /* 0x0000000302367211 */ /* 0x000fe200078608ff */
[----:B-1----:R-:W-:-:S03]  /*1bf60*/  IMAD R0, R143, 0x2, R141 ;  /* 0x000000028f007824 */ /* 0x002fc600078e028d */
[----:B------:R-:W-:Y:S02]  /*1bf70*/  LEA.HI.X.SX32 R55, R2, R18, 0x1, P3 ;  /* 0x0000001202377211 */ /* 0x000fe400018f0eff */
[----:B------:R-:W-:Y:S01]  /*1bf80*/  LEA R140, P3, R141, R3, 0x1 ;  /* 0x000000038d8c7211 */ /* 0x000fe200078608ff */
[----:B------:R-:W-:-:S03]  /*1bf90*/  IMAD R2, R143, 0x2, R0 ;  /* 0x000000028f027824 */ /* 0x000fc600078e0200 */
[----:B------:R-:W-:Y:S01]  /*1bfa0*/  LEA.HI.X.SX32 R141, R141, R18, 0x1, P3 ;  /* 0x000000128d8d7211 */ /* 0x000fe200018f0eff */
[----:B------:R1:W-:Y:S04]  /*1bfb0*/  STG.E.U16 desc[UR60][R48.64], R4 ;  /* 0x0000000430007986 */ /* 0x0003e8000c10153c */
[----:B------:R0:W-:Y:S01]  /*1bfc0*/  STG.E.U16 desc[UR60][R50.64], R5 ;  /* 0x0000000532007986 */ /* 0x0001e2000c10153c */
[----:B-1----:R-:W-:Y:S02]  /*1bfd0*/  PRMT R49, R4, 0x7632, R49 ;  /* 0x0000763204317816 */ /* 0x002fe40000000031 */
[----:B------:R-:W-:Y:S02]  /*1bfe0*/  LEA R4, P3, R0, R3, 0x1 ;  /* 0x0000000300047211 */ /* 0x000fe400078608ff */
[----:B0-----:R-:W-:-:S02]  /*1bff0*/  PRMT R51, R5, 0x7632, R51 ;  /* 0x0000763205337816 */ /* 0x001fc40000000033 */
[----:B------:R-:W-:Y:S01]  /*1c000*/  LEA.HI.X.SX32 R5, R0, R18, 0x1, P3 ;  /* 0x0000001200057211 */ /* 0x000fe200018f0eff */
[----:B------:R-:W-:Y:S01]  /*1c010*/  STG.E.U16 desc[UR60][R52.64], R6 ;  /* 0x0000000634007986 */ /* 0x000fe2000c10153c */
[CC--:B------:R-:W-:Y:S02]  /*1c020*/  LEA R48, P3, R2.reuse, R3.reuse, 0x1 ;  /* 0x0000000302307211 */ /* 0x0c0fe400078608ff */
[C---:B------:R-:W-:Y:S01]  /*1c030*/  LEA R0, R143.reuse, R2, 0x1 ;  /* 0x000000028f007211 */ /* 0x040fe200078e08ff */
[----:B------:R-:W-:Y:S04]  /*1c040*/  STG.E.U16 desc[UR60][R54.64], R7 ;  /* 0x0000000736007986 */ /* 0x000fe8000c10153c */
[----:B------:R0:W-:Y:S04]  /*1c050*/  STG.E.U16 desc[UR60][R140.64], R49 ;  /* 0x000000318c007986 */ /* 0x0001e8000c10153c */
[----:B------:R1:W-:Y:S01]  /*1c060*/  STG.E.U16 desc[UR60][R4.64], R51 ;  /* 0x0000003304007986 */ /* 0x0003e2000c10153c */
[-C--:B0-----:R-:W-:Y:S01]  /*1c070*/  LEA.HI.X.SX32 R49, R2, R18.reuse, 0x1, P3 ;  /* 0x0000001202317211 */ /* 0x081fe200018f0eff */
[C---:B------:R-:W-:Y:S01]  /*1c080*/  IMAD R2, R143.reuse, 0x2, R0 ;  /* 0x000000028f027824 */ /* 0x040fe200078e0200 */
[C---:B------:R-:W-:Y:S01]  /*1c090*/  LEA R50, P3, R0.reuse, R3, 0x1 ;  /* 0x0000000300327211 */ /* 0x040fe200078608ff */
[----:B------:R-:W0:Y:S03]  /*1c0a0*/  LDC R141, c[0x0][0x278] ;  /* 0x00009e00ff8d7b82 */ /* 0x000e260000000800 */
[----:B-1----:R-:W-:Y:S01]  /*1c0b0*/  LEA.HI.X.SX32 R51, R0, R18, 0x1, P3 ;  /* 0x0000001200337211 */ /* 0x002fe200018f0eff */
[----:B------:R-:W-:Y:S01]  /*1c0c0*/  IMAD R0, R143, 0x2, R2 ;  /* 0x000000028f007824 */ /* 0x000fe200078e0202 */
[----:B------:R-:W-:-:S02]  /*1c0d0*/  PRMT R53, R6, 0x7632, R53 ;  /* 0x0000763206357816 */ /* 0x000fc40000000035 */
[-C--:B------:R-:W-:Y:S01]  /*1c0e0*/  LEA R6, P3, R2, R3.reuse, 0x1 ;  /* 0x0000000302067211 */ /* 0x080fe200078608ff */
[----:B------:R-:W-:Y:S01]  /*1c0f0*/  IMAD R142, R143, 0x2, R0 ;  /* 0x000000028f8e7824 */ /* 0x000fe200078e0200 */
[-C--:B------:R-:W-:Y:S02]  /*1c100*/  LEA R52, P4, R0, R3.reuse, 0x1 ;  /* 0x0000000300347211 */ /* 0x080fe400078808ff */
[----:B------:R-:W-:Y:S01]  /*1c110*/  LEA.HI.X.SX32 R7, R2, R18, 0x1, P3 ;  /* 0x0000001202077211 */ /* 0x000fe200018f0eff */
[----:B------:R1:W-:Y:S01]  /*1c120*/  STG.E.U16 desc[UR60][R48.64], R53 ;  /* 0x0000003530007986 */ /* 0x0003e2000c10153c */
[----:B------:R-:W-:-:S04]  /*1c130*/  LEA R54, P3, R142, R3, 0x1 ;  /* 0x000000038e367211 */ /* 0x000fc800078608ff */
[----:B------:R-:W-:Y:S01]  /*1c140*/  LEA.HI.X.SX32 R55, R142, R18, 0x1, P3 ;  /* 0x000000128e377211 */ /* 0x000fe200018f0eff */
[----:B------:R4:W-:Y:S01]  /*1c150*/  STG.E.U16 desc[UR60][R50.64], R144 ;  /* 0x0000009032007986 */ /* 0x0009e2000c10153c */
[C---:B------:R-:W-:Y:S01]  /*1c160*/  LEA R142, R143.reuse, R142, 0x1 ;  /* 0x0000008e8f8e7211 */ /* 0x040fe200078e08ff */
[----:B-1----:R-:W1:Y:S01]  /*1c170*/  LDC R49, c[0x0][0x278] ;  /* 0x00009e00ff317b82 */ /* 0x002e620000000800 */
[----:B------:R-:W-:Y:S01]  /*1c180*/  LEA.HI.X.SX32 R53, R0, R18, 0x1, P4 ;  /* 0x0000001200357211 */ /* 0x000fe200020f0eff */
[----:B------:R4:W-:Y:S01]  /*1c190*/  STG.E.U16 desc[UR60][R6.64], R12 ;  /* 0x0000000c06007986 */ /* 0x0009e2000c10153c */
[----:B------:R-:W-:Y:S01]  /*1c1a0*/  LEA R4, P3, R142, R3, 0x1 ;  /* 0x000000038e047211 */ /* 0x000fe200078608ff */
[----:B------:R-:W-:-:S04]  /*1c1b0*/  IMAD R0, R143, 0x2, R142 ;  /* 0x000000028f007824 */ /* 0x000fc800078e028e */
[----:B----4-:R-:W4:Y:S01]  /*1c1c0*/  LDC R51, c[0x0][0x278] ;  /* 0x00009e00ff337b82 */ /* 0x010f220000000800 */
[----:B------:R0:W-:Y:S01]  /*1c1d0*/  STG.E.U16 desc[UR60][R52.64], R13 ;  /* 0x0000000d34007986 */ /* 0x0001e2000c10153c */
[----:B------:R-:W-:Y:S01]  /*1c1e0*/  LEA.HI.X.SX32 R5, R142, R18, 0x1, P3 ;  /* 0x000000128e057211 */ /* 0x000fe200018f0eff */
[----:B------:R-:W-:Y:S01]  /*1c1f0*/  IMAD R2, R143, 0x2, R0 ;  /* 0x000000028f027824 */ /* 0x000fe200078e0200 */
[----:B------:R-:W-:-:S04]  /*1c200*/  LEA R6, P3, R0, R3, 0x1 ;  /* 0x0000000300067211 */ /* 0x000fc800078608ff */
[----:B0-----:R-:W0:Y:S01]  /*1c210*/  LDC R53, c[0x0][0x278] ;  /* 0x00009e00ff357b82 */ /* 0x001e220000000800 */
[----:B------:R-:W-:Y:S01]  /*1c220*/  PRMT R140, R12, 0x7632, R140 ;  /* 0x000076320c8c7816 */ /* 0x000fe2000000008c */
[----:B------:R1:W-:Y:S01]  /*1c230*/  STG.E.U16 desc[UR60][R54.64], R14 ;  /* 0x0000000e36007986 */ /* 0x0003e2000c10153c */
[-C--:B------:R-:W-:Y:S01]  /*1c240*/  LEA.HI.X.SX32 R7, R0, R18.reuse, 0x1, P3 ;  /* 0x0000001200077211 */ /* 0x080fe200018f0eff */
[----:B------:R-:W-:Y:S01]  /*1c250*/  IMAD R0, R141, 0x2, R2 ;  /* 0x000000028d007824 */ /* 0x000fe200078e0202 */
[CC--:B------:R-:W-:Y:S02]  /*1c260*/  LEA R12, P3, R2.reuse, R3.reuse, 0x1 ;  /* 0x00000003020c7211 */ /* 0x0c0fe400078608ff */
[----:B------:R-:W-:Y:S01]  /*1c270*/  PRMT R144, R13, 0x7632, R144 ;  /* 0x000076320d907816 */ /* 0x000fe20000000090 */
[----:B------:R-:W0:Y:S01]  /*1c280*/  LDC R141, c[0x0][0x278] ;  /* 0x00009e00ff8d7b82 */ /* 0x000e220000000800 */
[----:B------:R-:W-:Y:S02]  /*1c290*/  LEA.HI.X.SX32 R13, R2, R18, 0x1, P3 ;  /* 0x00000012020d7211 */ /* 0x000fe400018f0eff */
[----:B------:R-:W-:-:S05]  /*1c2a0*/  LEA R48, P3, R0, R3, 0x1 ;  /* 0x0000000300307211 */ /* 0x000fca00078608ff */
[----:B-1----:R-:W1:Y:S01]  /*1c2b0*/  LDC R55, c[0x0][0x278] ;  /* 0x00009e00ff377b82 */ /* 0x002e620000000800 */
[----:B------:R-:W-:Y:S01]  /*1c2c0*/  LEA R2, R49, R0, 0x1 ;  /* 0x0000000031027211 */ /* 0x000fe200078e08ff */
[----:B------:R4:W-:Y:S01]  /*1c2d0*/  STG.E.U16 desc[UR60][R4.64], R15 ;  /* 0x0000000f04007986 */ /* 0x0009e2000c10153c */
[----:B------:R-:W-:Y:S02]  /*1c2e0*/  LEA.HI.X.SX32 R49, R0, R18, 0x1, P3 ;  /* 0x0000001200317211 */ /* 0x000fe400018f0eff */
[----:B------:R-:W-:Y:S01]  /*1c2f0*/  PRMT R52, R15, 0x7632, R52 ;  /* 0x000076320f347816 */ /* 0x000fe20000000034 */
[----:B----4-:R-:W-:Y:S01]  /*1c300*/  IMAD R0, R51, 0x2, R2 ;  /* 0x0000000233007824 */ /* 0x010fe200078e0202 */
[----:B------:R-:W-:-:S04]  /*1c310*/  LEA R50, P3, R2, R3, 0x1 ;  /* 0x0000000302327211 */ /* 0x000fc800078608ff */
[-C--:B------:R-:W-:Y:S01]  /*1c320*/  LEA.HI.X.SX32 R51, R2, R18.reuse, 0x1, P3 ;  /* 0x0000001202337211 */ /* 0x080fe200018f0eff */
[----:B------:R-:W4:Y:S01]  /*1c330*/  LDC R15, c[0x0][0x278] ;  /* 0x00009e00ff0f7b82 */ /* 0x000f220000000800 */
[----:B0-----:R-:W-:Y:S01]  /*1c340*/  IMAD R2, R53, 0x2, R0 ;  /* 0x0000000235027824 */ /* 0x001fe200078e0200 */
[----:B------:R0:W-:Y:S06]  /*1c350*/  STG.E.U16 desc[UR60][R6.64], R140 ;  /* 0x0000008c06007986 */ /* 0x0001ec000c10153c */
[----:B------:R-:W4:Y:S01]  /*1c360*/  LDC R53, c[0x0][0x278] ;  /* 0x00009e00ff357b82 */ /* 0x000f220000000800 */
[----:B------:R-:W-:Y:S04]  /*1c370*/  STG.E.U16 desc[UR60][R12.64], R144 ;  /* 0x000000900c007986 */ /* 0x000fe8000c10153c */
[----:B------:R0:W-:Y:S01]  /*1c380*/  STG.E.U16 desc[UR60][R48.64], R145 ;  /* 0x0000009130007986 */ /* 0x0001e2000c10153c */
[-C--:B------:R-:W-:Y:S01]  /*1c390*/  LEA R4, P3, R0, R3.reuse, 0x1 ;  /* 0x0000000300047211 */ /* 0x080fe200078608ff */
[----:B-1----:R-:W-:Y:S01]  /*1c3a0*/  IMAD R14, R55, 0x2, R2 ;  /* 0x00000002370e7824 */ /* 0x002fe200078e0202 */
[-C--:B0-----:R-:W-:Y:S01]  /*1c3b0*/  LEA R6, P4, R2, R3.reuse, 0x1 ;  /* 0x0000000302067211 */ /* 0x081fe200078808ff */
[----:B------:R-:W0:Y:S08]  /*1c3c0*/  LDC R55, c[0x0][0x278] ;  /* 0x00009e00ff377b82 */ /* 0x000e300000000800 */
[----:B------:R-:W1:Y:S01]  /*1c3d0*/  LDC R49, c[0x0][0x278] ;  /* 0x00009e00ff317b82 */ /* 0x000e620000000800 */
[----:B------:R-:W-:Y:S01]  /*1c3e0*/  LEA.HI.X.SX32 R5, R0, R18, 0x1, P3 ;  /* 0x0000001200057211 */ /* 0x000fe200018f0eff */
[----:B------:R4:W-:Y:S01]  /*1c3f0*/  STG.E.U16 desc[UR60][R50.64], R52 ;  /* 0x0000003432007986 */ /* 0x0009e2000c10153c */
[----:B------:R-:W-:-:S02]  /*1c400*/  LEA R12, P3, R14, R3, 0x1 ;  /* 0x000000030e0c7211 */ /* 0x000fc400078608ff */
[----:B------:R-:W-:Y:S02]  /*1c410*/  LEA R0, R141, R14, 0x1 ;  /* 0x0000000e8d007211 */ /* 0x000fe400078e08ff */
[-C--:B------:R-:W-:Y:S01]  /*1c420*/  LEA.HI.X.SX32 R7, R2, R18.reuse, 0x1, P4 ;  /* 0x0000001202077211 */ /* 0x080fe200020f0eff */
[----:B------:R4:W-:Y:S01]  /*1c430*/  STG.E.U16 desc[UR60][R4.64], R120 ;  /* 0x0000007804007986 */ /* 0x0009e2000c10153c */
[-C--:B------:R-:W-:Y:S01]  /*1c440*/  LEA.HI.X.SX32 R13, R14, R18.reuse, 0x1, P3 ;  /* 0x000000120e0d7211 */ /* 0x080fe200018f0eff */
[----:B----4-:R-:W-:Y:S01]  /*1c450*/  IMAD R2, R15, 0x2, R0 ;  /* 0x000000020f027824 */ /* 0x010fe200078e0200 */
[----:B------:R-:W4:Y:S01]  /*1c460*/  LDC R51, c[0x0][0x278] ;  /* 0x00009e00ff337b82 */ /* 0x000f220000000800 */
[CC--:B------:R-:W-:Y:S01]  /*1c470*/  LEA R14, P3, R0.reuse, R3.reuse, 0x1 ;  /* 0x00000003000e7211 */ /* 0x0c0fe200078608ff */
[----:B------:R0:W-:Y:S01]  /*1c480*/  STG.E.U16 desc[UR60][R6.64], R121 ;  /* 0x0000007906007986 */ /* 0x0001e2000c10153c */
[----:B------:R-:W-:Y:S02]  /*1c490*/  PRMT R52, R121, 0x7632, R52 ;  /* 0x0000763279347816 */ /* 0x000fe40000000034 */
[-C--:B------:R-:W-:Y:S01]  /*1c4a0*/  LEA.HI.X.SX32 R15, R0, R18.reuse, 0x1, P3 ;  /* 0x00000012000f7211 */ /* 0x080fe200018f0eff */
[----:B------:R-:W-:Y:S01]  /*1c4b0*/  IMAD R0, R53, 0x2, R2 ;  /* 0x0000000235007824 */ /* 0x000fe200078e0202 */
[CC--:B------:R-:W-:Y:S01]  /*1c4c0*/  LEA R4, P3, R2.reuse, R3.reuse, 0x1 ;  /* 0x0000000302047211 */ /* 0x0c0fe200078608ff */
[----:B------:R-:W2:Y:S08]  /*1c4d0*/  LDC R53, c[0x0][0x278] ;  /* 0x00009e00ff357b82 */ /* 0x000eb00000000800 */
[----:B0-----:R-:W0:Y:S01]  /*1c4e0*/  LDC R121, c[0x0][0x278] ;  /* 0x00009e00ff797b82 */ /* 0x001e220000000800 */
[-C--:B------:R-:W-:Y:S01]  /*1c4f0*/  LEA.HI.X.SX32 R5, R2, R18.reuse, 0x1, P3 ;  /* 0x0000001202057211 */ /* 0x080fe200018f0eff */
[----:B-1----:R-:W-:Y:S01]  /*1c500*/  IMAD R2, R49, 0x2, R0 ;  /* 0x0000000231027824 */ /* 0x002fe200078e0200 */
[C---:B------:R-:W-:Y:S01]  /*1c510*/  LEA R6, P3, R0.reuse, R3, 0x1 ;  /* 0x0000000300067211 */ /* 0x040fe200078608ff */
[----:B------:R1:W-:Y:S03]  /*1c520*/  STG.E.U16 desc[UR60][R12.64], R122 ;  /* 0x0000007a0c007986 */ /* 0x0003e6000c10153c */
[----:B------:R-:W-:Y:S01]  /*1c530*/  LEA.HI.X.SX32 R7, R0, R18, 0x1, P3 ;  /* 0x0000001200077211 */ /* 0x000fe200018f0eff */
[----:B------:R-:W3:Y:S01]  /*1c540*/  LDC R141, c[0x0][0x278] ;  /* 0x00009e00ff8d7b82 */ /* 0x000ee20000000800 */
[----:B------:R-:W-:Y:S01]  /*1c550*/  LEA R0, R55, R2, 0x1 ;  /* 0x0000000237007211 */ /* 0x000fe200078e08ff */
[----:B------:R-:W-:Y:S01]  /*1c560*/  STG.E.U16 desc[UR60][R14.64], R123 ;  /* 0x0000007b0e007986 */ /* 0x000fe2000c10153c */
[----:B-1----:R-:W-:-:S05]  /*1c570*/  PRMT R13, R120, 0x7632, R13 ;  /* 0x00007632780d7816 */ /* 0x002fca000000000d */
[----:B------:R-:W1:Y:S01]  /*1c580*/  LDC R55, c[0x0][0x278] ;  /* 0x00009e00ff377b82 */ /* 0x000e620000000800 */
[CC--:B------:R-:W-:Y:S01]  /*1c590*/  LEA R12, P3, R2.reuse, R3.reuse, 0x1 ;  /* 0x00000003020c7211 */ /* 0x0c0fe200078608ff */
[----:B------:R4:W-:Y:S03]  /*1c5a0*/  STG.E.U16 desc[UR60][R4.64], R13 ;  /* 0x0000000d04007986 */ /* 0x0009e6000c10153c */
[-C--:B----4-:R-:W-:Y:S01]  /*1c5b0*/  LEA.HI.X.SX32 R13, R2, R18.reuse, 0x1, P3 ;  /* 0x00000012020d7211 */ /* 0x090fe200018f0eff */
[----:B------:R-:W-:Y:S01]  /*1c5c0*/  IMAD R2, R51, 0x2, R0 ;  /* 0x0000000233027824 */ /* 0x000fe200078e0200 */
[CC--:B------:R-:W-:Y:S01]  /*1c5d0*/  LEA R48, P3, R0.reuse, R3.reuse, 0x1 ;  /* 0x0000000300307211 */ /* 0x0c0fe200078608ff */
[----:B------:R-:W4:Y:S03]  /*1c5e0*/  LDC R51, c[0x0][0x278] ;  /* 0x00009e00ff337b82 */ /* 0x000f260000000800 */
[----:B------:R-:W-:Y:S01]  /*1c5f0*/  LEA.HI.X.SX32 R49, R0, R18, 0x1, P3 ;  /* 0x0000001200317211 */ /* 0x000fe200018f0eff */
[----:B0-----:R-:W-:Y:S01]  /*1c600*/  IMAD R0, R121, 0x2, R2 ;  /* 0x0000000279007824 */ /* 0x001fe200078e0202 */
[----:B------:R-:W-:-:S03]  /*1c610*/  LEA R4, P3, R2, R3, 0x1 ;  /* 0x0000000302047211 */ /* 0x000fc600078608ff */
[----:B--2---:R-:W-:Y:S01]  /*1c620*/  IMAD R50, R53, 0x2, R0 ;  /* 0x0000000235327824 */ /* 0x004fe200078e0200 */
[----:B------:R0:W-:Y:S01]  /*1c630*/  STG.E.U16 desc[UR60][R6.64], R52 ;  /* 0x0000003406007986 */ /* 0x0001e2000c10153c */
[----:B------:R-:W2:Y:S01]  /*1c640*/  LDC R53, c[0x0][0x278] ;  /* 0x00009e00ff357b82 */ /* 0x000ea20000000800 */
[----:B------:R-:W-:Y:S02]  /*1c650*/  LEA.HI.X.SX32 R5, R2, R18, 0x1, P3 ;  /* 0x0000001202057211 */ /* 0x000fe400018f0eff */
[----:B------:R-:W-:Y:S02]  /*1c660*/  PRMT R54, R122, 0x7632, R54 ;  /* 0x000076327a367816 */ /* 0x000fe40000000036 */
[----:B------:R-:W-:-:S03]  /*1c670*/  PRMT R120, R123, 0x7632, R120 ;  /* 0x000076327b787816 */ /* 0x000fc60000000078 */
[----:B------:R-:W2:Y:S01]  /*1c680*/  LDC R121, c[0x0][0x278] ;  /* 0x00009e00ff797b82 */ /* 0x000ea20000000800 */
[-C--:B0-----:R-:W-:Y:S01]  /*1c690*/  LEA R6, P3, R50, R3.reuse, 0x1 ;  /* 0x0000000332067211 */ /* 0x081fe200078608ff */
[----:B------:R0:W-:Y:S01]  /*1c6a0*/  STG.E.U16 desc[UR60][R12.64], R54 ;  /* 0x000000360c007986 */ /* 0x0001e2000c10153c */
[----:B------:R-:W-:Y:S02]  /*1c6b0*/  LEA R14, P4, R0, R3, 0x1 ;  /* 0x00000003000e7211 */ /* 0x000fe400078808ff */
[----:B------:R-:W-:Y:S01]  /*1c6c0*/  LEA.HI.X.SX32 R7, R50, R18, 0x1, P3 ;  /* 0x0000001232077211 */ /* 0x000fe200018f0eff */
[----:B------:R1:W-:Y:S01]  /*1c6d0*/  STG.E.U16 desc[UR60][R48.64], R120 ;  /* 0x0000007830007986 */ /* 0x0003e2000c10153c */
[----:B---3--:R-:W-:Y:S02]  /*1c6e0*/  LEA R50, R141, R50, 0x1 ;  /* 0x000000328d327211 */ /* 0x008fe400078e08ff */
[----:B------:R-:W-:-:S03]  /*1c6f0*/  LEA.HI.X.SX32 R15, R0, R18, 0x1, P4 ;  /* 0x00000012000f7211 */ /* 0x000fc600020f0eff */
[----:B----4-:R-:W-:Y:S01]  /*1c700*/  IMAD R0, R51, 0x2, R50 ;  /* 0x0000000233007824 */ /* 0x010fe200078e0232 */
[CC--:B0-----:R-:W-:Y:S01]  /*1c710*/  LEA R12, P3, R50.reuse, R3.reuse, 0x1 ;  /* 0x00000003320c7211 */ /* 0x0c1fe200078608ff */
[----:B------:R-:W0:Y:S01]  /*1c720*/  LDC R51, c[0x0][0x278] ;  /* 0x00009e00ff337b82 */ /* 0x000e220000000800 */
[----:B------:R3:W-:Y:S07]  /*1c730*/  STG.E.U16 desc[UR60][R4.64], R116 ;  /* 0x0000007404007986 */ /* 0x0007ee000c10153c */
[----:B-1----:R-:W1:Y:S01]  /*1c740*/  LDC R49, c[0x0][0x278] ;  /* 0x00009e00ff317b82 */ /* 0x002e620000000800 */
[----:B------:R-:W-:Y:S01]  /*1c750*/  LEA.HI.X.SX32 R13, R50, R18, 0x1, P3 ;  /* 0x00000012320d7211 */ /* 0x000fe200018f0eff */
[----:B------:R-:W-:Y:S01]  /*1c760*/  IMAD R2, R55, 0x2, R0 ;  /* 0x0000000237027824 */ /* 0x000fe200078e0200 */
[----:B---3--:R-:W-:-:S05]  /*1c770*/  LEA R4, P3, R0, R3, 0x1 ;  /* 0x0000000300047211 */ /* 0x008fca00078608ff */
[----:B------:R-:W3:Y:S01]  /*1c780*/  LDC R55, c[0x0][0x278] ;  /* 0x00009e00ff377b82 */ /* 0x000ee20000000800 */
[----:B------:R4:W-:Y:S01]  /*1c790*/  STG.E.U16 desc[UR60][R14.64], R117 ;  /* 0x000000750e007986 */ /* 0x0009e2000c10153c */
[----:B------:R-:W-:Y:S01]  /*1c7a0*/  LEA.HI.X.SX32 R5, R0, R18, 0x1, P3 ;  /* 0x0000001200057211 */ /* 0x000fe200018f0eff */
[----:B--2---:R-:W-:Y:S02]  /*1c7b0*/  IMAD R0, R53, 0x2, R2 ;  /* 0x0000000235007824 */ /* 0x004fe400078e0202 */
[----:B------:R2:W-:Y:S03]  /*1c7c0*/  STG.E.U16 desc[UR60][R6.64], R118 ;  /* 0x0000007606007986 */ /* 0x0005e6000c10153c */
[----:B------:R-:W3:Y:S01]  /*1c7d0*/  LDC R53, c[0x0][0x278] ;  /* 0x00009e00ff357b82 */ /* 0x000ee20000000800 */
[----:B------:R-:W-:Y:S01]  /*1c7e0*/  STG.E.U16 desc[UR60][R12.64], R119 ;  /* 0x000000770c007986 */ /* 0x000fe2000c10153c */
[----:B----4-:R-:W-:-:S02]  /*1c7f0*/  PRMT R15, R116, 0x7632, R15 ;  /* 0x00007632740f7816 */ /* 0x010fc4000000000f */
[----:B--2---:R-:W-:-:S04]  /*1c800*/  LEA R6, P3, R2, R3, 0x1 ;  /* 0x0000000302067211 */ /* 0x004fc800078608ff */
[----:B------:R-:W-:Y:S02]  /*1c810*/  LEA.HI.X.SX32 R7, R2, R18, 0x1, P3 ;  /* 0x0000001202077211 */ /* 0x000fe400018f0eff */
[CC--:B------:R-:W-:Y:S02]  /*1c820*/  LEA R14, P3, R0.reuse, R3.reuse, 0x1 ;  /* 0x00000003000e7211 */ /* 0x0c0fe400078608ff */
[----:B------:R-:W-:Y:S01]  /*1c830*/  LEA R2, R121, R0, 0x1 ;  /* 0x0000000079027211 */ /* 0x000fe200078e08ff */
[----:B------:R2:W-:Y:S01]  /*1c840*/  STG.E.U16 desc[UR60][R4.64], R15 ;  /* 0x0000000f04007986 */ /* 0x0005e2000c10153c */
[----:B------:R-:W-:Y:S02]  /*1c850*/  PRMT R52, R117, 0x7632, R52 ;  /* 0x0000763275347816 */ /* 0x000fe40000000034 */
[----:B------:R-:W4:Y:S01]  /*1c860*/  LDC R117, c[0x0][0x278] ;  /* 0x00009e00ff757b82 */ /* 0x000f220000000800 */
[----:B--2---:R-:W-:Y:S01]  /*1c870*/  LEA.HI.X.SX32 R15, R0, R18, 0x1, P3 ;  /* 0x00000012000f7211 */ /* 0x004fe200018f0eff */
[----:B-1----:R-:W-:Y:S01]  /*1c880*/  IMAD R0, R49, 0x2, R2 ;  /* 0x0000000231007824 */ /* 0x002fe200078e0202 */
[----:B------:R-:W-:-:S04]  /*1c890*/  LEA R48, P3, R2, R3, 0x1 ;  /* 0x0000000302307211 */ /* 0x000fc800078608ff */
[-C--:B------:R-:W-:Y:S01]  /*1c8a0*/  LEA.HI.X.SX32 R49, R2, R18.reuse, 0x1, P3 ;  /* 0x0000001202317211 */ /* 0x080fe200018f0eff */
[----:B0-----:R-:W-:Y:S01]  /*1c8b0*/  IMAD R2, R51, 0x2, R0 ;  /* 0x0000000233027824 */ /* 0x001fe200078e0200 */
[C---:B------:R-:W-:Y:S01]  /*1c8c0*/  LEA R4, P3, R0.reuse, R3, 0x1 ;  /* 0x0000000300047211 */ /* 0x040fe200078608ff */
[----:B------:R-:W0:Y:S02]  /*1c8d0*/  LDC R51, c[0x0][0x278] ;  /* 0x00009e00ff337b82 */ /* 0x000e240000000800 */
[----:B---3--:R-:W-:Y:S01]  /*1c8e0*/  IMAD R50, R55, 0x2, R2 ;  /* 0x0000000237327824 */ /* 0x008fe200078e0202 */
[----:B------:R1:W-:Y:S01]  /*1c8f0*/  STG.E.U16 desc[UR60][R6.64], R52 ;  /* 0x0000003406007986 */ /* 0x0003e2000c10153c */
[----:B------:R-:W-:-:S04]  /*1c900*/  LEA.HI.X.SX32 R5, R0, R18, 0x1, P3 ;  /* 0x0000001200057211 */ /* 0x000fc800018f0eff */
[----:B------:R-:W2:Y:S01]  /*1c910*/  LDC R55, c[0x0][0x278] ;  /* 0x00009e00ff377b82 */ /* 0x000ea20000000800 */
[----:B------:R-:W-:Y:S02]  /*1c920*/  PRMT R54, R118, 0x7632, R54 ;  /* 0x0000763276367816 */ /* 0x000fe40000000036 */
[CC--:B-1----:R-:W-:Y:S02]  /*1c930*/  LEA R6, P3, R50.reuse, R3.reuse, 0x1 ;  /* 0x0000000332067211 */ /* 0x0c2fe400078608ff */
[----:B------:R-:W-:Y:S02]  /*1c940*/  PRMT R116, R119, 0x7632, R116 ;  /* 0x0000763277747816 */ /* 0x000fe40000000074 */
[----:B------:R-:W-:Y:S02]  /*1c950*/  LEA.HI.X.SX32 R7, R50, R18, 0x1, P3 ;  /* 0x0000001232077211 */ /* 0x000fe400018f0eff */
[----:B------:R-:W-:Y:S02]  /*1c960*/  LEA R12, P4, R2, R3, 0x1 ;  /* 0x00000003020c7211 */ /* 0x000fe400078808ff */
[----:B------:R-:W-:-:S02]  /*1c970*/  LEA R50, R53, R50, 0x1 ;  /* 0x0000003235327211 */ /* 0x000fc400078e08ff */
[----:B------:R-:W1:Y:S01]  /*1c980*/  LDC R53, c[0x0][0x278] ;  /* 0x00009e00ff357b82 */ /* 0x000e620000000800 */
[----:B------:R3:W-:Y:S01]  /*1c990*/  STG.E.U16 desc[UR60][R14.64], R54 ;  /* 0x000000360e007986 */ /* 0x0007e2000c10153c */
[----:B------:R-:W-:-:S03]  /*1c9a0*/  LEA.HI.X.SX32 R13, R2, R18, 0x1, P4 ;  /* 0x00000012020d7211 */ /* 0x000fc600020f0eff */
[----:B------:R3:W-:Y:S01]  /*1c9b0*/  STG.E.U16 desc[UR60][R48.64], R116 ;  /* 0x0000007430007986 */ /* 0x0007e2000c10153c */
[----:B------:R-:W-:Y:S01]  /*1c9c0*/  PRMT R52, R113, 0x7632, R52 ;  /* 0x0000763271347816 */ /* 0x000fe20000000034 */
[----:B----4-:R-:W-:Y:S02]  /*1c9d0*/  IMAD R0, R117, 0x2, R50 ;  /* 0x0000000275007824 */ /* 0x010fe400078e0232 */
[----:B------:R4:W-:Y:S04]  /*1c9e0*/  STG.E.U16 desc[UR60][R4.64], R112 ;  /* 0x0000007004007986 */ /* 0x0009e8000c10153c */
[----:B------:R4:W-:Y:S01]  /*1c9f0*/  STG.E.U16 desc[UR60][R12.64], R113 ;  /* 0x000000710c007986 */ /* 0x0009e2000c10153c */
[CC--:B---3--:R-:W-:Y:S01]  /*1ca00*/  LEA R14, P3, R50.reuse, R3.reuse, 0x1 ;  /* 0x00000003320e7211 */ /* 0x0c8fe200078608ff */
[----:B------:R-:W3:Y:S03]  /*1ca10*/  LDC R49, c[0x0][0x278] ;  /* 0x00009e00ff317b82 */ /* 0x000ee60000000800 */
[----:B------:R-:W-:Y:S01]  /*1ca20*/  LEA.HI.X.SX32 R15, R50, R18, 0x1, P3 ;  /* 0x00000012320f7211 */ /* 0x000fe200018f0eff */
[----:B0-----:R-:W-:Y:S01]  /*1ca30*/  IMAD R2, R51, 0x2, R0 ;  /* 0x0000000233027824 */ /* 0x001fe200078e0200 */
[----:B----4-:R-:W-:-:S03]  /*1ca40*/  LEA R4, P3, R0, R3, 0x1 ;  /* 0x0000000300047211 */ /* 0x010fc600078608ff */
[----:B------:R-:W0:Y:S01]  /*1ca50*/  LDC R113, c[0x0][0x278] ;  /* 0x00009e00ff717b82 */ /* 0x000e220000000800 */
[----:B------:R4:W-:Y:S01]  /*1ca60*/  STG.E.U16 desc[UR60][R6.64], R114 ;  /* 0x0000007206007986 */ /* 0x0009e2000c10153c */
[----:B------:R-:W-:Y:S01]  /*1ca70*/  LEA.HI.X.SX32 R5, R0, R18, 0x1, P3 ;  /* 0x0000001200057211 */ /* 0x000fe200018f0eff */
[----:B--2---:R-:W-:-:S05]  /*1ca80*/  IMAD R0, R55, 0x2, R2 ;  /* 0x0000000237007824 */ /* 0x004fca00078e0202 */
[----:B------:R-:W2:Y:S01]  /*1ca90*/  LDC R51, c[0x0][0x278] ;  /* 0x00009e00ff337b82 */ /* 0x000ea20000000800 */
[----:B------:R-:W-:Y:S02]  /*1caa0*/  PRMT R13, R112, 0x7632, R13 ;  /* 0x00007632700d7816 */ /* 0x000fe4000000000d */
[CC--:B----4-:R-:W-:Y:S01]  /*1cab0*/  LEA R6, P3, R2.reuse, R3.reuse, 0x1 ;  /* 0x0000000302067211 */ /* 0x0d0fe200078608ff */
[----:B------:R-:W-:Y:S04]  /*1cac0*/  STG.E.U16 desc[UR60][R14.64], R115 ;  /* 0x000000730e007986 */ /* 0x000fe8000c10153c */
[----:B------:R-:W4:Y:S01]  /*1cad0*/  LDC R55, c[0x0][0x278] ;  /* 0x00009e00ff377b82 */ /* 0x000f220000000800 */
[----:B------:R-:W-:Y:S02]  /*1cae0*/  LEA.HI.X.SX32 R7, R2, R18, 0x1, P3 ;  /* 0x0000001202077211 */ /* 0x000fe400018f0eff */
[----:B------:R-:W-:-:S02]  /*1caf0*/  LEA R12, P3, R0, R3, 0x1 ;  /* 0x00000003000c7211 */ /* 0x000fc400078608ff */
[----:B-1----:R-:W-:Y:S01]  /*1cb00*/  LEA R2, R53, R0, 0x1 ;  /* 0x0000000035027211 */ /* 0x002fe200078e08ff */
[----:B------:R1:W-:Y:S02]  /*1cb10*/  STG.E.U16 desc[UR60][R4.64], R13 ;  /* 0x0000000d04007986 */ /* 0x0003e4000c10153c */
[----:B------:R-:W4:Y:S01]  /*1cb20*/  LDC R53, c[0x0][0x278] ;  /* 0x00009e00ff357b82 */ /* 0x000f220000000800 */
[----:B-1----:R-:W-:Y:S01]  /*1cb30*/  LEA.HI.X.SX32 R13, R0, R18, 0x1, P3 ;  /* 0x00000012000d7211 */ /* 0x002fe200018f0eff */
[----:B---3--:R-:W-:Y:S01]  /*1cb40*/  IMAD R0, R49, 0x2, R2 ;  /* 0x0000000231007824 */ /* 0x008fe200078e0202 */
[----:B------:R-:W-:-:S04]  /*1cb50*/  LEA R48, P3, R2, R3, 0x1 ;  /* 0x0000000302307211 */ /* 0x000fc800078608ff */
[-C--:B------:R-:W-:Y:S01]  /*1cb60*/  LEA.HI.X.SX32 R49, R2, R18.reuse, 0x1, P3 ;  /* 0x0000001202317211 */ /* 0x080fe200018f0eff */
[----:B0-----:R-:W-:Y:S01]  /*1cb70*/  IMAD R2, R113, 0x2, R0 ;  /* 0x0000000271027824 */ /* 0x001fe200078e0200 */
[C---:B------:R-:W-:Y:S01]  /*1cb80*/  LEA R4, P3, R0.reuse, R3, 0x1 ;  /* 0x0000000300047211 */ /* 0x040fe200078608ff */
[----:B------:R-:W0:Y:S02]  /*1cb90*/  LDC R113, c[0x0][0x278] ;  /* 0x00009e00ff717b82 */ /* 0x000e240000000800 */
[----:B--2---:R-:W-:Y:S01]  /*1cba0*/  IMAD R50, R51, 0x2, R2 ;  /* 0x0000000233327824 */ /* 0x004fe200078e0202 */
[----:B------:R1:W-:Y:S01]  /*1cbb0*/  STG.E.U16 desc[UR60][R6.64], R52 ;  /* 0x0000003406007986 */ /* 0x0003e2000c10153c */
[----:B------:R-:W-:-:S04]  /*1cbc0*/  LEA.HI.X.SX32 R5, R0, R18, 0x1, P3 ;  /* 0x0000001200057211 */ /* 0x000fc800018f0eff */
[----:B------:R-:W2:Y:S01]  /*1cbd0*/  LDC R51, c[0x0][0x278] ;  /* 0x00009e00ff337b82 */ /* 0x000ea20000000800 */
[----:B------:R-:W-:Y:S02]  /*1cbe0*/  PRMT R54, R114, 0x7632, R54 ;  /* 0x0000763272367816 */ /* 0x000fe40000000036 */
[CC--:B-1----:R-:W-:Y:S02]  /*1cbf0*/  LEA R6, P3, R50.reuse, R3.reuse, 0x1 ;  /* 0x0000000332067211 */ /* 0x0c2fe400078608ff */
[----:B------:R-:W-:Y:S02]  /*1cc00*/  PRMT R112, R115, 0x7632, R112 ;  /* 0x0000763273707816 */ /* 0x000fe40000000070 */
[----:B------:R-:W-:Y:S02]  /*1cc10*/  LEA.HI.X.SX32 R7, R50, R18, 0x1, P3 ;  /* 0x0000001232077211 */ /* 0x000fe400018f0eff */
[----:B----4-:R-:W-:Y:S02]  /*1cc20*/  LEA R50, R55, R50, 0x1 ;  /* 0x0000003237327211 */ /* 0x010fe400078e08ff */
[----:B------:R-:W1:Y:S01]  /*1cc30*/  LDC R55, c[0x0][0x278] ;  /* 0x00009e00ff377b82 */ /* 0x000e620000000800 */
[----:B------:R3:W-:Y:S01]  /*1cc40*/  STG.E.U16 desc[UR60][R12.64], R54 ;  /* 0x000000360c007986 */ /* 0x0007e2000c10153c */
[----:B------:R-:W-:-:S03]  /*1cc50*/  LEA R14, P4, R2, R3, 0x1 ;  /* 0x00000003020e7211 */ /* 0x000fc600078808ff */
[----:B------:R4:W-:Y:S01]  /*1cc60*/  STG.E.U16 desc[UR60][R48.64], R112 ;  /* 0x0000007030007986 */ /* 0x0009e2000c10153c */
[----:B------:R-:W-:Y:S01]  /*1cc70*/  LEA.HI.X.SX32 R15, R2, R18, 0x1, P4 ;  /* 0x00000012020f7211 */ /* 0x000fe200020f0eff */
[----:B------:R-:W-:Y:S02]  /*1cc80*/  IMAD R0, R53, 0x2, R50 ;  /* 0x0000000235007824 */ /* 0x000fe400078e0232 */
[----:B------:R-:W1:Y:S01]  /*1cc90*/  LDC R53, c[0x0][0x278] ;  /* 0x00009e00ff357b82 */ /* 0x000e620000000800 */
[----:B------:R0:W-:Y:S01]  /*1cca0*/  STG.E.U16 desc[UR60][R4.64], R108 ;  /* 0x0000006c04007986 */ /* 0x0001e2000c10153c */
[----:B---3--:R-:W-:-:S06]  /*1ccb0*/  LEA R12, P3, R50, R3, 0x1 ;  /* 0x00000003320c7211 */ /* 0x008fcc00078608ff */
[----:B----4-:R-:W3:Y:S01]  /*1ccc0*/  LDC R49, c[0x0][0x278] ;  /* 0x00009e00ff317b82 */ /* 0x010ee20000000800 */
[----:B------:R4:W-:Y:S01]  /*1ccd0*/  STG.E.U16 desc[UR60][R14.64], R109 ;  /* 0x0000006d0e007986 */ /* 0x0009e2000c10153c */
[----:B------:R-:W-:Y:S01]  /*1cce0*/  PRMT R52, R109, 0x7632, R52 ;  /* 0x000076326d347816 */ /* 0x000fe20000000034 */
[----:B0-----:R-:W-:Y:S01]  /*1ccf0*/  IMAD R2, R113, 0x2, R0 ;  /* 0x0000000271027824 */ /* 0x001fe200078e0200 */
[-C--:B------:R-:W-:Y:S02]  /*1cd00*/  LEA.HI.X.SX32 R13, R50, R18.reuse, 0x1, P3 ;  /* 0x00000012320d7211 */ /* 0x080fe400018f0eff */
[C---:B------:R-:W-:Y:S01]  /*1cd10*/  LEA R4, P3, R0.reuse, R3, 0x1 ;  /* 0x0000000300047211 */ /* 0x040fe200078608ff */
[----:B------:R0:W-:Y:S01]  /*1cd20*/  STG.E.U16 desc[UR60][R6.64], R110 ;  /* 0x0000006e06007986 */ /* 0x0001e2000c10153c */
[----:B----4-:R-:W4:Y:S02]  /*1cd30*/  LDC R109, c[0x0][0x278] ;  /* 0x00009e00ff6d7b82 */ /* 0x010f240000000800 */
[----:B------:R-:W-:Y:S01]  /*1cd40*/  LEA.HI.X.SX32 R5, R0, R18, 0x1, P3 ;  /* 0x0000001200057211 */ /* 0x000fe200018f0eff */
[----:B--2---:R-:W-:Y:S01]  /*1cd50*/  IMAD R0, R51, 0x2, R2 ;  /* 0x0000000233007824 */ /* 0x004fe200078e0202 */
[----:B------:R-:W-:-:S02]  /*1cd60*/  PRMT R15, R108, 0x7632, R15 ;  /* 0x000076326c0f7816 */ /* 0x000fc4000000000f */
[CC--:B0-----:R-:W-:Y:S02]  /*1cd70*/  LEA R6, P3, R2.reuse, R3.reuse, 0x1 ;  /* 0x0000000302067211 */ /* 0x0c1fe400078608ff */
[----:B------:R-:W0:Y:S02]  /*1cd80*/  LDC R51, c[0x0][0x278] ;  /* 0x00009e00ff337b82 */ /* 0x000e240000000800 */
[----:B------:R-:W-:Y:S02]  /*1cd90*/  LEA.HI.X.SX32 R7, R2, R18, 0x1, P3 ;  /* 0x0000001202077211 */ /* 0x000fe400018f0eff */
[CC--:B------:R-:W-:Y:S01]  /*1cda0*/  LEA R14, P3, R0.reuse, R3.reuse, 0x1 ;  /* 0x00000003000e7211 */ /* 0x0c0fe200078608ff */
[----:B------:R-:W-:Y:S01]  /*1cdb0*/  STG.E.U16 desc[UR60][R12.64], R111 ;  /* 0x0000006f0c007986 */ /* 0x000fe2000c10153c */
[----:B-1----:R-:W-:Y:S02]  /*1cdc0*/  LEA R2, R55, R0, 0x1 ;  /* 0x0000000037027211 */ /* 0x002fe400078e08ff */
[----:B------:R-:W1:Y:S01]  /*1cdd0*/  LDC R55, c[0x0][0x278] ;  /* 0x00009e00ff377b82 */ /* 0x000e620000000800 */
[----:B------:R2:W-:Y:S02]  /*1cde0*/  STG.E.U16 desc[UR60][R4.64], R15 ;  /* 0x0000000f04007986 */ /* 0x0005e4000c10153c */
[----:B--2---:R-:W-:Y:S01]  /*1cdf0*/  LEA.HI.X.SX32 R15, R0, R18, 0x1, P3 ;  /* 0x00000012000f7211 */ /* 0x004fe200018f0eff */
[----:B---3--:R-:W-:Y:S01]  /*1ce00*/  IMAD R0, R49, 0x2, R2 ;  /* 0x0000000231007824 */ /* 0x008fe200078e0202 */
[----:B------:R-:W-:-:S04]  /*1ce10*/  LEA R48, P3, R2, R3, 0x1 ;  /* 0x0000000302307211 */ /* 0x000fc800078608ff */
[-C--:B------:R-:W-:Y:S01]  /*1ce20*/  LEA.HI.X.SX32 R49, R2, R18.reuse, 0x1, P3 ;  /* 0x0000001202317211 */ /* 0x080fe200018f0eff */
[----:B------:R-:W-:Y:S01]  /*1ce30*/  IMAD R2, R53, 0x2, R0 ;  /* 0x0000000235027824 */ /* 0x000fe200078e0200 */
[C---:B------:R-:W-:Y:S01]  /*1ce40*/  LEA R4, P3, R0.reuse, R3, 0x1 ;  /* 0x0000000300047211 */ /* 0x040fe200078608ff */
[----:B------:R-:W2:Y:S02]  /*1ce50*/  LDC R53, c[0x0][0x278] ;  /* 0x00009e00ff357b82 */ /* 0x000ea40000000800 */
[----:B----4-:R-:W-:Y:S01]  /*1ce60*/  IMAD R50, R109, 0x2, R2 ;  /* 0x000000026d327824 */ /* 0x010fe200078e0202 */
[----:B------:R3:W-:Y:S01]  /*1ce70*/  STG.E.U16 desc[UR60][R6.64], R52 ;  /* 0x0000003406007986 */ /* 0x0007e2000c10153c */
[----:B------:R-:W-:-:S04]  /*1ce80*/  LEA.HI.X.SX32 R5, R0, R18, 0x1, P3 ;  /* 0x0000001200057211 */ /* 0x000fc800018f0eff */
[----:B------:R-:W4:Y:S01]  /*1ce90*/  LDC R109, c[0x0][0x278] ;  /* 0x00009e00ff6d7b82 */ /* 0x000f220000000800 */
[----:B------:R-:W-:Y:S02]  /*1cea0*/  PRMT R54, R110, 0x7632, R54 ;  /* 0x000076326e367816 */ /* 0x000fe40000000036 */
[CC--:B---3--:R-:W-:Y:S02]  /*1ceb0*/  LEA R6, P3, R50.reuse, R3.reuse, 0x1 ;  /* 0x0000000332067211 */ /* 0x0c8fe400078608ff */
[----:B------:R-:W-:Y:S02]  /*1cec0*/  PRMT R108, R111, 0x7632, R108 ;  /* 0x000076326f6c7816 */ /* 0x000fe4000000006c */
[----:B------:R-:W-:Y:S02]  /*1ced0*/  LEA.HI.X.SX32 R7, R50, R18, 0x1, P3 ;  /* 0x0000001232077211 */ /* 0x000fe400018f0eff */
[----:B0-----:R-:W-:Y:S02]  /*1cee0*/  LEA R50, R51, R50, 0x1 ;  /* 0x0000003233327211 */ /* 0x001fe400078e08ff */
[----:B------:R-:W0:Y:S01]  /*1cef0*/  LDC R51, c[0x0][0x278] ;  /* 0x00009e00ff337b82 */ /* 0x000e220000000800 */
[----:B------:R3:W-:Y:S01]  /*1cf00*/  STG.E.U16 desc[UR60][R14.64], R54 ;  /* 0x000000360e007986 */ /* 0x0007e2000c10153c */
[----:B------:R-:W-:-:S03]  /*1cf10*/  LEA R12, P4, R2, R3, 0x1 ;  /* 0x00000003020c7211 */ /* 0x000fc600078808ff */
[----:B------:R3:W-:Y:S01]  /*1cf20*/  STG.E.U16 desc[UR60][R48.64], R108 ;  /* 0x0000006c30007986 */ /* 0x0007e2000c10153c */
[----:B-1----:R-:W-:Y:S02]  /*1cf30*/  IMAD R0, R55, 0x2, R50 ;  /* 0x0000000237007824 */ /* 0x002fe400078e0232 */
[----:B------:R-:W1:Y:S01]  /*1cf40*/  LDC R55, c[0x0][0x278] ;  /* 0x00009e00ff377b82 */ /* 0x000e620000000800 */
[----:B------:R-:W-:Y:S02]  /*1cf50*/  LEA.HI.X.SX32 R13, R2, R18, 0x1, P4 ;  /* 0x00000012020d7211 */ /* 0x000fe400020f0eff */
[----:B---3--:R-:W-:-:S05]  /*1cf60*/  LEA R14, P3, R50, R3, 0x1 ;  /* 0x00000003320e7211 */ /* 0x008fca00078608ff */
[----:B------:R-:W3:Y:S01]  /*1cf70*/  LDC R49, c[0x0][0x278] ;  /* 0x00009e00ff317b82 */ /* 0x000ee20000000800 */
[----:B------:R4:W-:Y:S01]  /*1cf80*/  STG.E.U16 desc[UR60][R4.64], R104 ;  /* 0x0000006804007986 */ /* 0x0009e2000c10153c */
[----:B------:R-:W-:Y:S01]  /*1cf90*/  LEA.HI.X.SX32 R15, R50, R18, 0x1, P3 ;  /* 0x00000012320f7211 */ /* 0x000fe200018f0eff */
[----:B--2---:R-:W-:Y:S02]  /*1cfa0*/  IMAD R2, R53, 0x2, R0 ;  /* 0x0000000235027824 */ /* 0x004fe400078e0200 */
[----:B------:R-:W-:Y:S03]  /*1cfb0*/  STG.E.U16 desc[UR60][R12.64], R105 ;  /* 0x000000690c007986 */ /* 0x000fe6000c10153c */
[----:B------:R-:W2:Y:S01]  /*1cfc0*/  LDC R53, c[0x0][0x278] ;  /* 0x00009e00ff357b82 */ /* 0x000ea20000000800 */
[----:B------:R0:W-:Y:S01]  /*1cfd0*/  STG.E.U16 desc[UR60][R6.64], R106 ;  /* 0x0000006a06007986 */ /* 0x0001e2000c10153c */
[----:B----4-:R-:W-:-:S04]  /*1cfe0*/  LEA R4, P3, R0, R3, 0x1 ;  /* 0x0000000300047211 */ /* 0x010fc800078608ff */
[-C--:B------:R-:W-:Y:S01]  /*1cff0*/  LEA.HI.X.SX32 R5, R0, R18.reuse, 0x1, P3 ;  /* 0x0000001200057211 */ /* 0x080fe200018f0eff */
[----:B------:R-:W-:Y:S01]  /*1d000*/  IMAD R0, R109, 0x2, R2 ;  /* 0x000000026d007824 */ /* 0x000fe200078e0202 */
[-C--:B0-----:R-:W-:Y:S02]  /*1d010*/  LEA R6, P3, R2, R3.reuse, 0x1 ;  /* 0x0000000302067211 */ /* 0x081fe400078608ff */
[----:B------:R-:W-:Y:S02]  /*1d020*/  PRMT R13, R104, 0x7632, R13 ;  /* 0x00007632680d7816 */ /* 0x000fe4000000000d */
[----:B------:R-:W-:Y:S02]  /*1d030*/  PRMT R52, R105, 0x7632, R52 ;  /* 0x0000763269347816 */ /* 0x000fe40000000034 */
[----:B------:R-:W-:Y:S01]  /*1d040*/  LEA.HI.X.SX32 R7, R2, R18, 0x1, P3 ;  /* 0x0000001202077211 */ /* 0x000fe200018f0eff */
[----:B------:R-:W0:Y:S01]  /*1d050*/  LDC R105, c[0x0][0x278] ;  /* 0x00009e00ff697b82 */ /* 0x000e220000000800 */
[----:B------:R-:W-:Y:S01]  /*1d060*/  LEA R12, P3, R0, R3, 0x1 ;  /* 0x00000003000c7211 */ /* 0x000fe200078608ff */
[----:B------:R-:W-:Y:S01]  /*1d070*/  STG.E.U16 desc[UR60][R14.64], R107 ;  /* 0x0000006b0e007986 */ /* 0x000fe2000c10153c */
[----:B------:R-:W-:-:S03]  /*1d080*/  LEA R2, R51, R0, 0x1 ;  /* 0x0000000033027211 */ /* 0x000fc600078e08ff */
[----:B------:R4:W-:Y:S02]  /*1d090*/  STG.E.U16 desc[UR60][R4.64], R13 ;  /* 0x0000000d04007986 */ /* 0x0009e4000c10153c */
[----:B------:R-:W0:Y:S01]  /*1d0a0*/  LDC R51, c[0x0][0x278] ;  /* 0x00009e00ff337b82 */ /* 0x000e220000000800 */
[----:B----4-:R-:W-:Y:S01]  /*1d0b0*/  LEA.HI.X.SX32 R13, R0, R18, 0x1, P3 ;  /* 0x00000012000d7211 */ /* 0x010fe200018f0eff */
[----:B---3--:R-:W-:Y:S01]  /*1d0c0*/  IMAD R0, R49, 0x2, R2 ;  /* 0x0000000231007824 */ /* 0x008fe200078e0202 */
[----:B------:R-:W-:-:S04]  /*1d0d0*/  LEA R48, P3, R2, R3, 0x1 ;  /* 0x0000000302307211 */ /* 0x000fc800078608ff */
[-C--:B------:R-:W-:Y:S01]  /*1d0e0*/  LEA.HI.X.SX32 R49, R2, R18.reuse, 0x1, P3 ;  /* 0x0000001202317211 */ /* 0x080fe200018f0eff */
[----:B-1----:R-:W-:Y:S01]  /*1d0f0*/  IMAD R2, R55, 0x2, R0 ;  /* 0x0000000237027824 */ /* 0x002fe200078e0200 */
[C---:B------:R-:W-:Y:S01]  /*1d100*/  LEA R4, P3, R0.reuse, R3, 0x1 ;  /* 0x0000000300047211 */ /* 0x040fe200078608ff */
[----:B------:R-:W1:Y:S02]  /*1d110*/  LDC R55, c[0x0][0x278] ;  /* 0x00009e00ff377b82 */ /* 0x000e640000000800 */
[----:B--2---:R-:W-:Y:S01]  /*1d120*/  IMAD R50, R53, 0x2, R2 ;  /* 0x0000000235327824 */ /* 0x004fe200078e0202 */
[----:B------:R2:W-:Y:S01]  /*1d130*/  STG.E.U16 desc[UR60][R6.64], R52 ;  /* 0x0000003406007986 */ /* 0x0005e2000c10153c */
[----:B------:R-:W-:-:S04]  /*1d140*/  LEA.HI.X.SX32 R5, R0, R18, 0x1, P3 ;  /* 0x0000001200057211 */ /* 0x000fc800018f0eff */
[----:B------:R-:W3:Y:S01]  /*1d150*/  LDC R53, c[0x0][0x278] ;  /* 0x00009e00ff357b82 */ /* 0x000ee20000000800 */
[----:B------:R-:W-:Y:S02]  /*1d160*/  PRMT R54, R106, 0x7632, R54 ;  /* 0x000076326a367816 */ /* 0x000fe40000000036 */
[CC--:B--2---:R-:W-:Y:S02]  /*1d170*/  LEA R6, P3, R50.reuse, R3.reuse, 0x1 ;  /* 0x0000000332067211 */ /* 0x0c4fe400078608ff */
[----:B------:R-:W-:Y:S02]  /*1d180*/  PRMT R104, R107, 0x7632, R104 ;  /* 0x000076326b687816 */ /* 0x000fe40000000068 */
[----:B------:R-:W-:Y:S02]  /*1d190*/  LEA.HI.X.SX32 R7, R50, R18, 0x1, P3 ;  /* 0x0000001232077211 */ /* 0x000fe400018f0eff */
[----:B0-----:R-:W-:Y:S02]  /*1d1a0*/  LEA R50, R105, R50, 0x1 ;  /* 0x0000003269327211 */ /* 0x001fe400078e08ff */
[----:B------:R-:W0:Y:S01]  /*1d1b0*/  LDC R105, c[0x0][0x278] ;  /* 0x00009e00ff697b82 */ /* 0x000e220000000800 */
[----:B------:R2:W-:Y:S01]  /*1d1c0*/  STG.E.U16 desc[UR60][R12.64], R54 ;  /* 0x000000360c007986 */ /* 0x0005e2000c10153c */
[----:B------:R-:W-:-:S03]  /*1d1d0*/  LEA R14, P4, R2, R3, 0x1 ;  /* 0x00000003020e7211 */ /* 0x000fc600078808ff */
[----:B------:R4:W-:Y:S01]  /*1d1e0*/  STG.E.U16 desc[UR60][R48.64], R104 ;  /* 0x0000006830007986 */ /* 0x0009e2000c10153c */
[----:B------:R-:W-:Y:S02]  /*1d1f0*/  IMAD R0, R51, 0x2, R50 ;  /* 0x0000000233007824 */ /* 0x000fe400078e0232 */
[----:B------:R-:W0:Y:S01]  /*1d200*/  LDC R51, c[0x0][0x278] ;  /* 0x00009e00ff337b82 */ /* 0x000e220000000800 */
[----:B------:R-:W-:Y:S02]  /*1d210*/  LEA.HI.X.SX32 R15, R2, R18, 0x1, P4 ;  /* 0x00000012020f7211 */ /* 0x000fe400020f0eff */
[----:B--2---:R-:W-:-:S05]  /*1d220*/  LEA R12, P3, R50, R3, 0x1 ;  /* 0x00000003320c7211 */ /* 0x004fca00078608ff */
[----:B----4-:R-:W2:Y:S01]  /*1d230*/  LDC R49, c[0x0][0x278] ;  /* 0x00009e00ff317b82 */ /* 0x010ea20000000800 */
[----:B------:R4:W-:Y:S01]  /*1d240*/  STG.E.U16 desc[UR60][R4.64], R100 ;  /* 0x0000006404007986 */ /* 0x0009e2000c10153c */
[----:B------:R-:W-:Y:S01]  /*1d250*/  LEA.HI.X.SX32 R13, R50, R18, 0x1, P3 ;  /* 0x00000012320d7211 */ /* 0x000fe200018f0eff */
[----:B-1----:R-:W-:Y:S02]  /*1d260*/  IMAD R2, R55, 0x2, R0 ;  /* 0x0000000237027824 */ /* 0x002fe400078e0200 */
[----:B------:R1:W-:Y:S03]  /*1d270*/  STG.E.U16 desc[UR60][R14.64], R101 ;  /* 0x000000650e007986 */ /* 0x0003e6000c10153c */
[----:B------:R-:W2:Y:S01]  /*1d280*/  LDC R55, c[0x0][0x278] ;  /* 0x00009e00ff377b82 */ /* 0x000ea20000000800 */
[----:B------:R1:W-:Y:S01]  /*1d290*/  STG.E.U16 desc[UR60][R6.64], R102 ;  /* 0x0000006606007986 */ /* 0x0003e2000c10153c */
[----:B----4-:R-:W-:-:S04]  /*1d2a0*/  LEA R4, P3, R0, R3, 0x1 ;  /* 0x0000000300047211 */ /* 0x010fc800078608ff */
[-C--:B------:R-:W-:Y:S01]  /*1d2b0*/  LEA.HI.X.SX32 R5, R0, R18.reuse, 0x1, P3 ;  /* 0x0000001200057211 */ /* 0x080fe200018f0eff */
[----:B---3--:R-:W-:Y:S01]  /*1d2c0*/  IMAD R0, R53, 0x2, R2 ;  /* 0x0000000235007824 */ /* 0x008fe200078e0202 */
[----:B-1----:R-:W-:Y:S01]  /*1d2d0*/  PRMT R15, R100, 0x7632, R15 ;  /* 0x00007632640f7816 */ /* 0x002fe2000000000f */
[----:B------:R-:W1:Y:S01]  /*1d2e0*/  LDC R53, c[0x0][0x278] ;  /* 0x00009e00ff357b82 */ /* 0x000e620000000800 */
[CC--:B------:R-:W-:Y:S01]  /*1d2f0*/  LEA R6, P3, R2.reuse, R3.reuse, 0x1 ;  /* 0x0000000302067211 */ /* 0x0c0fe200078608ff */
[----:B------:R-:W-:Y:S03]  /*1d300*/  STG.E.U16 desc[UR60][R12.64], R103 ;  /* 0x000000670c007986 */ /* 0x000fe6000c10153c */
[----:B------:R-:W-:Y:S02]  /*1d310*/  LEA.HI.X.SX32 R7, R2, R18, 0x1, P3 ;  /* 0x0000001202077211 */ /* 0x000fe400018f0eff */
[----:B------:R-:W-:-:S02]  /*1d320*/  LEA R14, P3, R0, R3, 0x1 ;  /* 0x00000003000e7211 */ /* 0x000fc400078608ff */
[----:B0-----:R-:W-:Y:S01]  /*1d330*/  LEA R2, R105, R0, 0x1 ;  /* 0x0000000069027211 */ /* 0x001fe200078e08ff */
[----:B------:R0:W-:Y:S01]  /*1d340*/  STG.E.U16 desc[UR60][R4.64], R15 ;  /* 0x0000000f04007986 */ /* 0x0001e2000c10153c */
[----:B------:R-:W-:Y:S02]  /*1d350*/  PRMT R52, R101, 0x7632, R52 ;  /* 0x0000763265347816 */ /* 0x000fe40000000034 */
[----:B------:R-:W3:Y:S01]  /*1d360*/  LDC R101, c[0x0][0x278] ;  /* 0x00009e00ff657b82 */ /* 0x000ee20000000800 */
[----:B0-----:R-:W-:Y:S01]  /*1d370*/  LEA.HI.X.SX32 R15, R0, R18, 0x1, P3 ;  /* 0x00000012000f7211 */ /* 0x001fe200018f0eff */
[----:B--2---:R-:W-:Y:S01]  /*1d380*/  IMAD R0, R49, 0x2, R2 ;  /* 0x0000000231007824 */ /* 0x004fe200078e0202 */
[----:B------:R-:W-:-:S04]  /*1d390*/  LEA R48, P3, R2, R3, 0x1 ;  /* 0x0000000302307211 */ /* 0x000fc800078608ff */
[-C--:B------:R-:W-:Y:S01]  /*1d3a0*/  LEA.HI.X.SX32 R49, R2, R18.reuse, 0x1, P3 ;  /* 0x0000001202317211 */ /* 0x080fe200018f0eff */
[----:B------:R-:W-:Y:S01]  /*1d3b0*/  IMAD R2, R51, 0x2, R0 ;  /* 0x0000000233027824 */ /* 0x000fe200078e0200 */
[C---:B------:R-:W-:Y:S01]  /*1d3c0*/  LEA R4, P3, R0.reuse, R3, 0x1 ;  /* 0x0000000300047211 */ /* 0x040fe200078608ff */
[----:B------:R-:W0:Y:S02]  /*1d3d0*/  LDC R51, c[0x0][0x278] ;  /* 0x00009e00ff337b82 */ /* 0x000e240000000800 */
[----:B------:R-:W-:Y:S01]  /*1d3e0*/  IMAD R50, R55, 0x2, R2 ;  /* 0x0000000237327824 */ /* 0x000fe200078e0202 */
[----:B------:R2:W-:Y:S01]  /*1d3f0*/  STG.E.U16 desc[UR60][R6.64], R52 ;  /* 0x0000003406007986 */ /* 0x0005e2000c10153c */
[----:B------:R-:W-:-:S04]  /*1d400*/  LEA.HI.X.SX32 R5, R0, R18, 0x1, P3 ;  /* 0x0000001200057211 */ /* 0x000fc800018f0eff */
[----:B------:R-:W4:Y:S01]  /*1d410*/  LDC R55, c[0x0][0x278] ;  /* 0x00009e00ff377b82 */ /* 0x000f220000000800 */
[----:B------:R-:W-:Y:S02]  /*1d420*/  PRMT R54, R102, 0x7632, R54 ;  /* 0x0000763266367816 */ /* 0x000fe40000000036 */
[CC--:B--2---:R-:W-:Y:S02]  /*1d430*/  LEA R6, P3, R50.reuse, R3.reuse, 0x1 ;  /* 0x0000000332067211 */ /* 0x0c4fe400078608ff */
[----:B------:R-:W-:Y:S02]  /*1d440*/  PRMT R100, R103, 0x7632, R100 ;  /* 0x0000763267647816 */ /* 0x000fe40000000064 */
[----:B------:R-:W-:Y:S02]  /*1d450*/  LEA.HI.X.SX32 R7, R50, R18, 0x1, P3 ;  /* 0x0000001232077211 */ /* 0x000fe400018f0eff */
[----:B------:R-:W-:Y:S02]  /*1d460*/  LEA R12, P4, R2, R3, 0x1 ;  /* 0x00000003020c7211 */ /* 0x000fe400078808ff */
[----:B-1----:R-:W-:-:S02]  /*1d470*/  LEA R50, R53, R50, 0x1 ;  /* 0x0000003235327211 */ /* 0x002fc400078e08ff */
[----:B------:R-:W1:Y:S01]  /*1d480*/  LDC R53, c[0x0][0x278] ;  /* 0x00009e00ff357b82 */ /* 0x000e620000000800 */
[----:B------:R2:W-:Y:S01]  /*1d490*/  STG.E.U16 desc[UR60][R14.64], R54 ;  /* 0x000000360e007986 */ /* 0x0005e2000c10153c */
[----:B------:R-:W-:-:S03]  /*1d4a0*/  LEA.HI.X.SX32 R13, R2, R18, 0x1, P4 ;  /* 0x00000012020d7211 */ /* 0x000fc600020f0eff */
[----:B------:R2:W-:Y:S01]  /*1d4b0*/  STG.E.U16 desc[UR60][R48.64], R100 ;  /* 0x0000006430007986 */ /* 0x0005e2000c10153c */
[----:B------:R-:W-:Y:S01]  /*1d4c0*/  PRMT R52, R97, 0x7632, R52 ;  /* 0x0000763261347816 */ /* 0x000fe20000000034 */
[----:B---3--:R-:W-:Y:S02]  /*1d4d0*/  IMAD R0, R101, 0x2, R50 ;  /* 0x0000000265007824 */ /* 0x008fe400078e0232 */
[----:B------:R3:W-:Y:S04]  /*1d4e0*/  STG.E.U16 desc[UR60][R4.64], R96 ;  /* 0x0000006004007986 */ /* 0x0007e8000c10153c */
[----:B------:R3:W-:Y:S01]  /*1d4f0*/  STG.E.U16 desc[UR60][R12.64], R97 ;  /* 0x000000610c007986 */ /* 0x0007e2000c10153c */
[CC--:B--2---:R-:W-:Y:S01]  /*1d500*/  LEA R14, P3, R50.reuse, R3.reuse, 0x1 ;  /* 0x00000003320e7211 */ /* 0x0c4fe200078608ff */
[----:B------:R-:W2:Y:S03]  /*1d510*/  LDC R49, c[0x0][0x278] ;  /* 0x00009e00ff317b82 */ /* 0x000ea60000000800 */
[----:B------:R-:W-:Y:S01]  /*1d520*/  LEA.HI.X.SX32 R15, R50, R18, 0x1, P3 ;  /* 0x00000012320f7211 */ /* 0x000fe200018f0eff */
[----:B0-----:R-:W-:Y:S01]  /*1d530*/  IMAD R2, R51, 0x2, R0 ;  /* 0x0000000233027824 */ /* 0x001fe200078e0200 */
[----:B---3--:R-:W-:-:S03]  /*1d540*/  LEA R4, P3, R0, R3, 0x1 ;  /* 0x0000000300047211 */ /* 0x008fc600078608ff */
[----:B------:R-:W0:Y:S01]  /*1d550*/  LDC R97, c[0x0][0x278] ;  /* 0x00009e00ff617b82 */ /* 0x000e220000000800 */
[----:B------:R3:W-:Y:S01]  /*1d560*/  STG.E.U16 desc[UR60][R6.64], R98 ;  /* 0x0000006206007986 */ /* 0x0007e2000c10153c */
[----:B------:R-:W-:Y:S01]  /*1d570*/  LEA.HI.X.SX32 R5, R0, R18, 0x1, P3 ;  /* 0x0000001200057211 */ /* 0x000fe200018f0eff */
[----:B----4-:R-:W-:-:S05]  /*1d580*/  IMAD R0, R55, 0x2, R2 ;  /* 0x0000000237007824 */ /* 0x010fca00078e0202 */
[----:B------:R-:W4:Y:S01]  /*1d590*/  LDC R51, c[0x0][0x278] ;  /* 0x00009e00ff337b82 */ /* 0x000f220000000800 */
[----:B------:R-:W-:Y:S02]  /*1d5a0*/  PRMT R13, R96, 0x7632, R13 ;  /* 0x00007632600d7816 */ /* 0x000fe4000000000d */
[CC--:B---3--:R-:W-:Y:S01]  /*1d5b0*/  LEA R6, P3, R2.reuse, R3.reuse, 0x1 ;  /* 0x0000000302067211 */ /* 0x0c8fe200078608ff */
[----:B------:R-:W-:Y:S04]  /*1d5c0*/  STG.E.U16 desc[UR60][R14.64], R99 ;  /* 0x000000630e007986 */ /* 0x000fe8000c10153c */
[----:B------:R-:W3:Y:S01]  /*1d5d0*/  LDC R55, c[0x0][0x278] ;  /* 0x00009e00ff377b82 */ /* 0x000ee20000000800 */
[----:B------:R-:W-:Y:S02]  /*1d5e0*/  LEA.HI.X.SX32 R7, R2, R18, 0x1, P3 ;  /* 0x0000001202077211 */ /* 0x000fe400018f0eff */
[----:B------:R-:W-:-:S02]  /*1d5f0*/  LEA R12, P3, R0, R3, 0x1 ;  /* 0x00000003000c7211 */ /* 0x000fc400078608ff */
[----:B-1----:R-:W-:Y:S01]  /*1d600*/  LEA R2, R53, R0, 0x1 ;  /* 0x0000000035027211 */ /* 0x002fe200078e08ff */
[----:B------:R1:W-:Y:S02]  /*1d610*/  STG.E.U16 desc[UR60][R4.64], R13 ;  /* 0x0000000d04007986 */ /* 0x0003e4000c10153c */
[----:B------:R-:W3:Y:S01]  /*1d620*/  LDC R53, c[0x0][0x278] ;  /* 0x00009e00ff357b82 */ /* 0x000ee20000000800 */
[----:B-1----:R-:W-:Y:S01]  /*1d630*/  LEA.HI.X.SX32 R13, R0, R18, 0x1, P3 ;  /* 0x00000012000d7211 */ /* 0x002fe200018f0eff */
[----:B--2---:R-:W-:Y:S01]  /*1d640*/  IMAD R0, R49, 0x2, R2 ;  /* 0x0000000231007824 */ /* 0x004fe200078e0202 */
[----:B------:R-:W-:-:S04]  /*1d650*/  LEA R48, P3, R2, R3, 0x1 ;  /* 0x0000000302307211 */ /* 0x000fc800078608ff */
[-C--:B------:R-:W-:Y:S01]  /*1d660*/  LEA.HI.X.SX32 R49, R2, R18.reuse, 0x1, P3 ;  /* 0x0000001202317211 */ /* 0x080fe200018f0eff */
[----:B0-----:R-:W-:Y:S01]  /*1d670*/  IMAD R2, R97, 0x2, R0 ;  /* 0x0000000261027824 */ /* 0x001fe200078e0200 */
[C---:B------:R-:W-:Y:S01]  /*1d680*/  LEA R4, P3, R0.reuse, R3, 0x1 ;  /* 0x0000000300047211 */ /* 0x040fe200078608ff */
[----:B------:R-:W0:Y:S02]  /*1d690*/  LDC R97, c[0x0][0x278] ;  /* 0x00009e00ff617b82 */ /* 0x000e240000000800 */
[----:B----4-:R-:W-:Y:S01]  /*1d6a0*/  IMAD R50, R51, 0x2, R2 ;  /* 0x0000000233327824 */ /* 0x010fe200078e0202 */
[----:B------:R1:W-:Y:S01]  /*1d6b0*/  STG.E.U16 desc[UR60][R6.64], R52 ;  /* 0x0000003406007986 */ /* 0x0003e2000c10153c */
[----:B------:R-:W-:-:S04]  /*1d6c0*/  LEA.HI.X.SX32 R5, R0, R18, 0x1, P3 ;  /* 0x0000001200057211 */ /* 0x000fc800018f0eff */
[----:B------:R-:W2:Y:S01]  /*1d6d0*/  LDC R51, c[0x0][0x278] ;  /* 0x00009e00ff337b82 */ /* 0x000ea20000000800 */
[----:B------:R-:W-:Y:S02]  /*1d6e0*/  PRMT R54, R98, 0x7632, R54 ;  /* 0x0000763262367816 */ /* 0x000fe40000000036 */
[CC--:B-1----:R-:W-:Y:S02]  /*1d6f0*/  LEA R6, P3, R50.reuse, R3.reuse, 0x1 ;  /* 0x0000000332067211 */ /* 0x0c2fe400078608ff */
[----:B------:R-:W-:Y:S02]  /*1d700*/  PRMT R96, R99, 0x7632, R96 ;  /* 0x0000763263607816 */ /* 0x000fe40000000060 */
[----:B------:R-:W-:Y:S02]  /*1d710*/  LEA.HI.X.SX32 R7, R50, R18, 0x1, P3 ;  /* 0x0000001232077211 */ /* 0x000fe400018f0eff */
[----:B---3--:R-:W-:Y:S02]  /*1d720*/  LEA R50, R55, R50, 0x1 ;  /* 0x0000003237327211 */ /* 0x008fe400078e08ff */
        /* <DEDUP_REMOVED lines=456> */
[----:B------:R-:W-:Y:S01]  /*1f3b0*/  LEA.HI.X.SX32 R5, R0, R18, 0x1, P3 ;  /* 0x0000001200057211 */ /* 0x000fe200018f0eff */
[----:B---3--:R-:W-:Y:S01]  /*1f3c0*/  IMAD R0, R53, 0x2, R2 ;  /* 0x0000000235007824 */ /* 0x008fe200078e0202 */
[----:B-1----:R-:W-:Y:S01]  /*1f3d0*/  PRMT R15, R8, 0x7632, R15 ;  /* 0x00007632080f7816 */ /* 0x002fe2000000000f */
[----:B------:R-:W1:Y:S01]  /*1f3e0*/  LDC R53, c[0x0][0x278] ;  /* 0x00009e00ff357b82 */ /* 0x000e620000000800 */
[----:B------:R-:W-:-:S04]  /*1f3f0*/  LEA R6, P3, R2, R3, 0x1 ;  /* 0x0000000302067211 */ /* 0x000fc800078608ff */
[----:B------:R-:W-:Y:S02]  /*1f400*/  LEA.HI.X.SX32 R7, R2, R18, 0x1, P3 ;  /* 0x0000001202077211 */ /* 0x000fe400018f0eff */
[CC--:B------:R-:W-:Y:S02]  /*1f410*/  LEA R8, P3, R0.reuse, R3.reuse, 0x1 ;  /* 0x0000000300087211 */ /* 0x0c0fe400078608ff */
[----:B0-----:R-:W-:Y:S02]  /*1f420*/  LEA R2, R57, R0, 0x1 ;  /* 0x0000000039027211 */ /* 0x001fe400078e08ff */
[----:B------:R-:W-:Y:S02]  /*1f430*/  PRMT R48, R9, 0x7632, R48 ;  /* 0x0000763209307816 */ /* 0x000fe40000000030 */
[-C--:B------:R-:W-:Y:S01]  /*1f440*/  LEA.HI.X.SX32 R9, R0, R18.reuse, 0x1, P3 ;  /* 0x0000001200097211 */ /* 0x080fe200018f0eff */
[----:B--2---:R-:W-:Y:S01]  /*1f450*/  IMAD R0, R49, 0x2, R2 ;  /* 0x0000000231007824 */ /* 0x004fe200078e0202 */
[CC--:B------:R-:W-:Y:S01]  /*1f460*/  LEA R14, P3, R2.reuse, R3.reuse, 0x1 ;  /* 0x00000003020e7211 */ /* 0x0c0fe200078608ff */
[----:B------:R0:W-:Y:S01]  /*1f470*/  STG.E.U16 desc[UR60][R12.64], R11 ;  /* 0x0000000b0c007986 */ /* 0x0001e2000c10153c */
[----:B------:R-:W2:Y:S03]  /*1f480*/  LDC R49, c[0x0][0x278] ;  /* 0x00009e00ff317b82 */ /* 0x000ea60000000800 */
[----:B------:R3:W-:Y:S05]  /*1f490*/  STG.E.U16 desc[UR60][R4.64], R15 ;  /* 0x0000000f04007986 */ /* 0x0007ea000c10153c */
[----:B0-----:R-:W0:Y:S01]  /*1f4a0*/  LDC R13, c[0x0][0x278] ;  /* 0x00009e00ff0d7b82 */ /* 0x001e220000000800 */
[-C--:B---3--:R-:W-:Y:S01]  /*1f4b0*/  LEA.HI.X.SX32 R15, R2, R18.reuse, 0x1, P3 ;  /* 0x00000012020f7211 */ /* 0x088fe200018f0eff */
[----:B------:R-:W-:Y:S01]  /*1f4c0*/  IMAD R2, R51, 0x2, R0 ;  /* 0x0000000233027824 */ /* 0x000fe200078e0200 */
[C---:B------:R-:W-:Y:S01]  /*1f4d0*/  LEA R4, P3, R0.reuse, R3, 0x1 ;  /* 0x0000000300047211 */ /* 0x040fe200078608ff */
[----:B------:R3:W-:Y:S04]  /*1f4e0*/  STG.E.U16 desc[UR60][R6.64], R48 ;  /* 0x0000003006007986 */ /* 0x0007e8000c10153c */
[----:B------:R-:W4:Y:S01]  /*1f4f0*/  LDC R51, c[0x0][0x278] ;  /* 0x00009e00ff337b82 */ /* 0x000f220000000800 */
[----:B------:R-:W-:Y:S01]  /*1f500*/  IMAD R12, R55, 0x2, R2 ;  /* 0x00000002370c7824 */ /* 0x000fe200078e0202 */
[----:B------:R-:W-:-:S02]  /*1f510*/  LEA.HI.X.SX32 R5, R0, R18, 0x1, P3 ;  /* 0x0000001200057211 */ /* 0x000fc400018f0eff */
[----:B------:R-:W-:Y:S02]  /*1f520*/  PRMT R52, R10, 0x7632, R52 ;  /* 0x000076320a347816 */ /* 0x000fe40000000034 */
[----:B------:R-:W-:Y:S02]  /*1f530*/  PRMT R50, R11, 0x7632, R50 ;  /* 0x000076320b327816 */ /* 0x000fe40000000032 */
[----:B------:R-:W4:Y:S01]  /*1f540*/  LDC R55, c[0x0][0x278] ;  /* 0x00009e00ff377b82 */ /* 0x000f220000000800 */
[----:B---3--:R-:W-:-:S04]  /*1f550*/  LEA R6, P3, R12, R3, 0x1 ;  /* 0x000000030c067211 */ /* 0x008fc800078608ff */
[----:B------:R-:W-:Y:S02]  /*1f560*/  LEA.HI.X.SX32 R7, R12, R18, 0x1, P3 ;  /* 0x000000120c077211 */ /* 0x000fe400018f0eff */
[----:B-1----:R-:W-:Y:S02]  /*1f570*/  LEA R12, R53, R12, 0x1 ;  /* 0x0000000c350c7211 */ /* 0x002fe400078e08ff */
[----:B------:R-:W1:Y:S01]  /*1f580*/  LDC R53, c[0x0][0x278] ;  /* 0x00009e00ff357b82 */ /* 0x000e620000000800 */
[----:B------:R3:W-:Y:S01]  /*1f590*/  STG.E.U16 desc[UR60][R8.64], R52 ;  /* 0x0000003408007986 */ /* 0x0007e2000c10153c */
[----:B------:R-:W-:-:S03]  /*1f5a0*/  LEA R10, P4, R2, R3, 0x1 ;  /* 0x00000003020a7211 */ /* 0x000fc600078808ff */
[----:B------:R2:W-:Y:S01]  /*1f5b0*/  STG.E.U16 desc[UR60][R14.64], R50 ;  /* 0x000000320e007986 */ /* 0x0005e2000c10153c */
[----:B0-----:R-:W-:Y:S01]  /*1f5c0*/  IMAD R0, R13, 0x2, R12 ;  /* 0x000000020d007824 */ /* 0x001fe200078e020c */
[-C--:B------:R-:W-:Y:S02]  /*1f5d0*/  LEA.HI.X.SX32 R11, R2, R18.reuse, 0x1, P4 ;  /* 0x00000012020b7211 */ /* 0x080fe400020f0eff */
[----:B------:R0:W-:Y:S01]  /*1f5e0*/  STG.E.U16 desc[UR60][R4.64], R128 ;  /* 0x0000008004007986 */ /* 0x0001e2000c10153c */
[CC--:B---3--:R-:W-:Y:S01]  /*1f5f0*/  LEA R8, P3, R12.reuse, R3.reuse, 0x1 ;  /* 0x000000030c087211 */ /* 0x0c8fe200078608ff */
[----:B--2---:R-:W2:Y:S03]  /*1f600*/  LDC R15, c[0x0][0x278] ;  /* 0x00009e00ff0f7b82 */ /* 0x004ea60000000800 */
[-C--:B------:R-:W-:Y:S01]  /*1f610*/  LEA.HI.X.SX32 R9, R12, R18.reuse, 0x1, P3 ;  /* 0x000000120c097211 */ /* 0x080fe200018f0eff */
[----:B------:R-:W-:Y:S01]  /*1f620*/  IMAD R2, R49, 0x2, R0 ;  /* 0x0000000231027824 */ /* 0x000fe200078e0200 */
[C---:B0-----:R-:W-:Y:S01]  /*1f630*/  LEA R4, P3, R0.reuse, R3, 0x1 ;  /* 0x0000000300047211 */ /* 0x041fe200078608ff */
[----:B------:R0:W-:Y:S02]  /*1f640*/  STG.E.U16 desc[UR60][R10.64], R129 ;  /* 0x000000810a007986 */ /* 0x0001e4000c10153c */
[----:B------:R-:W3:Y:S02]  /*1f650*/  LDC R49, c[0x0][0x278] ;  /* 0x00009e00ff317b82 */ /* 0x000ee40000000800 */
[----:B------:R1:W-:Y:S01]  /*1f660*/  STG.E.U16 desc[UR60][R6.64], R130 ;  /* 0x0000008206007986 */ /* 0x0003e2000c10153c */
[----:B------:R-:W-:Y:S01]  /*1f670*/  LEA.HI.X.SX32 R5, R0, R18, 0x1, P3 ;  /* 0x0000001200057211 */ /* 0x000fe200018f0eff */
[----:B----4-:R-:W-:Y:S01]  /*1f680*/  IMAD R0, R51, 0x2, R2 ;  /* 0x0000000233007824 */ /* 0x010fe200078e0202 */
[----:B------:R-:W-:Y:S01]  /*1f690*/  PRMT R48, R129, 0x7632, R48 ;  /* 0x0000763281307816 */ /* 0x000fe20000000030 */
[----:B------:R-:W-:Y:S02]  /*1f6a0*/  STG.E.U16 desc[UR60][R8.64], R131 ;  /* 0x0000008308007986 */ /* 0x000fe4000c10153c */
[----:B------:R-:W4:Y:S01]  /*1f6b0*/  LDC R51, c[0x0][0x278] ;  /* 0x00009e00ff337b82 */ /* 0x000f220000000800 */
[----:B0-----:R-:W-:-:S02]  /*1f6c0*/  PRMT R11, R128, 0x7632, R11 ;  /* 0x00007632800b7816 */ /* 0x001fc4000000000b */
[----:B-1----:R-:W-:-:S04]  /*1f6d0*/  LEA R6, P3, R2, R3, 0x1 ;  /* 0x0000000302067211 */ /* 0x002fc800078608ff */
[----:B------:R-:W-:Y:S02]  /*1f6e0*/  LEA.HI.X.SX32 R7, R2, R18, 0x1, P3 ;  /* 0x0000001202077211 */ /* 0x000fe400018f0eff */
[-C--:B------:R-:W-:Y:S01]  /*1f6f0*/  LEA R10, P3, R0, R3.reuse, 0x1 ;  /* 0x00000003000a7211 */ /* 0x080fe200078608ff */
[----:B------:R0:W-:Y:S01]  /*1f700*/  STG.E.U16 desc[UR60][R4.64], R11 ;  /* 0x0000000b04007986 */ /* 0x0001e2000c10153c */
[----:B------:R-:W-:Y:S02]  /*1f710*/  LEA R2, R53, R0, 0x1 ;  /* 0x0000000035027211 */ /* 0x000fe400078e08ff */
[----:B------:R-:W-:Y:S01]  /*1f720*/  PRMT R13, R130, 0x7632, R13 ;  /* 0x00007632820d7816 */ /* 0x000fe2000000000d */
[----:B------:R-:W-:Y:S01]  /*1f730*/  STG.E.U16 desc[UR60][R6.64], R48 ;  /* 0x0000003006007986 */ /* 0x000fe2000c10153c */
[----:B------:R-:W1:Y:S01]  /*1f740*/  LDC R53, c[0x0][0x278] ;  /* 0x00009e00ff357b82 */ /* 0x000e620000000800 */
[----:B0-----:R-:W-:Y:S01]  /*1f750*/  LEA.HI.X.SX32 R11, R0, R18, 0x1, P3 ;  /* 0x00000012000b7211 */ /* 0x001fe200018f0eff */
[----:B--2---:R-:W-:Y:S01]  /*1f760*/  IMAD R0, R15, 0x2, R2 ;  /* 0x000000020f007824 */ /* 0x004fe200078e0202 */
[----:B------:R-:W-:-:S05]  /*1f770*/  LEA R12, P3, R2, R3, 0x1 ;  /* 0x00000003020c7211 */ /* 0x000fca00078608ff */
[----:B------:R-:W0:Y:S01]  /*1f780*/  LDC R15, c[0x0][0x278] ;  /* 0x00009e00ff0f7b82 */ /* 0x000e220000000800 */
[----:B------:R2:W-:Y:S02]  /*1f790*/  STG.E.U16 desc[UR60][R10.64], R13 ;  /* 0x0000000d0a007986 */ /* 0x0005e4000c10153c */
[----:B--2---:R-:W-:Y:S01]  /*1f7a0*/  LEA.HI.X.SX32 R13, R2, R18, 0x1, P3 ;  /* 0x00000012020d7211 */ /* 0x004fe200018f0eff */
[----:B------:R-:W-:Y:S01]  /*1f7b0*/  IMAD R2, R55, 0x2, R0 ;  /* 0x0000000237027824 */ /* 0x000fe200078e0200 */
[----:B------:R-:W-:-:S03]  /*1f7c0*/  LEA R4, P3, R0, R3, 0x1 ;  /* 0x0000000300047211 */ /* 0x000fc600078608ff */
[----:B---3--:R-:W-:Y:S01]  /*1f7d0*/  IMAD R14, R49, 0x2, R2 ;  /* 0x00000002310e7824 */ /* 0x008fe200078e0202 */
[-C--:B------:R-:W-:Y:S01]  /*1f7e0*/  LEA.HI.X.SX32 R5, R0, R18.reuse, 0x1, P3 ;  /* 0x0000001200057211 */ /* 0x080fe200018f0eff */
[----:B------:R-:W2:Y:S03]  /*1f7f0*/  LDC R49, c[0x0][0x278] ;  /* 0x00009e00ff317b82 */ /* 0x000ea60000000800 */
[C---:B------:R-:W-:Y:S02]  /*1f800*/  LEA R6, P3, R14.reuse, R3, 0x1 ;  /* 0x000000030e067211 */ /* 0x040fe400078608ff */
[----:B------:R-:W-:Y:S02]  /*1f810*/  PRMT R50, R131, 0x7632, R50 ;  /* 0x0000763283327816 */ /* 0x000fe40000000032 */
[----:B------:R-:W-:Y:S02]  /*1f820*/  LEA.HI.X.SX32 R7, R14, R18, 0x1, P3 ;  /* 0x000000120e077211 */ /* 0x000fe400018f0eff */
[----:B----4-:R-:W-:-:S02]  /*1f830*/  LEA R14, R51, R14, 0x1 ;  /* 0x0000000e330e7211 */ /* 0x010fc400078e08ff */
[----:B------:R-:W3:Y:S01]  /*1f840*/  LDC R51, c[0x0][0x278] ;  /* 0x00009e00ff337b82 */ /* 0x000ee20000000800 */
[----:B------:R4:W-:Y:S01]  /*1f850*/  STG.E.U16 desc[UR60][R12.64], R50 ;  /* 0x000000320c007986 */ /* 0x0009e2000c10153c */
[-C--:B------:R-:W-:Y:S01]  /*1f860*/  LEA R8, P4, R2, R3.reuse, 0x1 ;  /* 0x0000000302087211 */ /* 0x080fe200078808ff */
[----:B0-----:R-:W-:Y:S01]  /*1f870*/  IMAD R0, R15, 0x2, R14 ;  /* 0x000000020f007824 */ /* 0x001fe200078e020e */
[----:B------:R-:W-:Y:S01]  /*1f880*/  LEA R10, P3, R14, R3, 0x1 ;  /* 0x000000030e0a7211 */ /* 0x000fe200078608ff */
[----:B------:R0:W-:Y:S01]  /*1f890*/  STG.E.U16 desc[UR60][R4.64], R132 ;  /* 0x0000008404007986 */ /* 0x0001e2000c10153c */
[-C--:B------:R-:W-:Y:S02]  /*1f8a0*/  LEA.HI.X.SX32 R9, R2, R18.reuse, 0x1, P4 ;  /* 0x0000001202097211 */ /* 0x080fe400020f0eff */
[----:B------:R-:W3:Y:S01]  /*1f8b0*/  LDC R15, c[0x0][0x278] ;  /* 0x00009e00ff0f7b82 */ /* 0x000ee20000000800 */
[----:B------:R-:W-:-:S07]  /*1f8c0*/  LEA.HI.X.SX32 R11, R14, R18, 0x1, P3 ;  /* 0x000000120e0b7211 */ /* 0x000fce00018f0eff */
[----:B----4-:R-:W4:Y:S01]  /*1f8d0*/  LDC R13, c[0x0][0x278] ;  /* 0x00009e00ff0d7b82 */ /* 0x010f220000000800 */
[----:B-1----:R-:W-:Y:S01]  /*1f8e0*/  IMAD R2, R53, 0x2, R0 ;  /* 0x0000000235027824 */ /* 0x002fe200078e0200 */
[C---:B0-----:R-:W-:Y:S01]  /*1f8f0*/  LEA R4, P3, R0.reuse, R3, 0x1 ;  /* 0x0000000300047211 */ /* 0x041fe200078608ff */
[----:B------:R0:W-:Y:S05]  /*1f900*/  STG.E.U16 desc[UR60][R8.64], R133 ;  /* 0x0000008508007986 */ /* 0x0001ea000c10153c */
[----:B------:R-:W1:Y:S01]  /*1f910*/  LDC R53, c[0x0][0x278] ;  /* 0x00009e00ff357b82 */ /* 0x000e620000000800 */
[----:B------:R0:W-:Y:S01]  /*1f920*/  STG.E.U16 desc[UR60][R6.64], R134 ;  /* 0x0000008606007986 */ /* 0x0001e2000c10153c */
[----:B------:R-:W-:Y:S01]  /*1f930*/  LEA.HI.X.SX32 R5, R0, R18, 0x1, P3 ;  /* 0x0000001200057211 */ /* 0x000fe200018f0eff */
[----:B--2---:R-:W-:Y:S01]  /*1f940*/  IMAD R0, R49, 0x2, R2 ;  /* 0x0000000231007824 */ /* 0x004fe200078e0202 */
[----:B0-----:R-:W-:-:S04]  /*1f950*/  PRMT R9, R132, 0x7632, R9 ;  /* 0x0000763284097816 */ /* 0x001fc80000000009 */
[----:B------:R-:W0:Y:S01]  /*1f960*/  LDC R49, c[0x0][0x278] ;  /* 0x00009e00ff317b82 */ /* 0x000e220000000800 */
[CC--:B------:R-:W-:Y:S01]  /*1f970*/  LEA R6, P3, R2.reuse, R3.reuse, 0x1 ;  /* 0x0000000302067211 */ /* 0x0c0fe200078608ff */
[----:B------:R-:W-:Y:S03]  /*1f980*/  STG.E.U16 desc[UR60][R10.64], R135 ;  /* 0x000000870a007986 */ /* 0x000fe6000c10153c */
[----:B------:R-:W-:Y:S02]  /*1f990*/  LEA.HI.X.SX32 R7, R2, R18, 0x1, P3 ;  /* 0x0000001202077211 */ /* 0x000fe400018f0eff */
[----:B------:R-:W-:Y:S02]  /*1f9a0*/  LEA R8, P3, R0, R3, 0x1 ;  /* 0x0000000300087211 */ /* 0x000fe400078608ff */
[----:B---3--:R-:W-:Y:S01]  /*1f9b0*/  LEA R2, R51, R0, 0x1 ;  /* 0x0000000033027211 */ /* 0x008fe200078e08ff */
[----:B------:R2:W-:Y:S01]  /*1f9c0*/  STG.E.U16 desc[UR60][R4.64], R9 ;  /* 0x0000000904007986 */ /* 0x0005e2000c10153c */
[----:B------:R-:W3:Y:S01]  /*1f9d0*/  LDC R51, c[0x0][0x278] ;  /* 0x00009e00ff337b82 */ /* 0x000ee20000000800 */
[----:B------:R-:W-:-:S02]  /*1f9e0*/  PRMT R48, R133, 0x7632, R48 ;  /* 0x0000763285307816 */ /* 0x000fc40000000030 */
[----:B--2---:R-:W-:Y:S01]  /*1f9f0*/  LEA.HI.X.SX32 R9, R0, R18, 0x1, P3 ;  /* 0x0000001200097211 */ /* 0x004fe200018f0eff */
[----:B----4-:R-:W-:Y:S01]  /*1fa00*/  IMAD R0, R13, 0x2, R2 ;  /* 0x000000020d007824 */ /* 0x010fe200078e0202 */
[----:B------:R-:W-:-:S04]  /*1fa10*/  LEA R12, P3, R2, R3, 0x1 ;  /* 0x00000003020c7211 */ /* 0x000fc800078608ff */
[-C--:B------:R-:W-:Y:S01]  /*1fa20*/  LEA.HI.X.SX32 R13, R2, R18.reuse, 0x1, P3 ;  /* 0x00000012020d7211 */ /* 0x080fe200018f0eff */
[----:B------:R-:W-:Y:S01]  /*1fa30*/  IMAD R2, R15, 0x2, R0 ;  /* 0x000000020f027824 */ /* 0x000fe200078e0200 */
[C---:B------:R-:W-:Y:S01]  /*1fa40*/  LEA R4, P3, R0.reuse, R3, 0x1 ;  /* 0x0000000300047211 */ /* 0x040fe200078608ff */
[----:B------:R-:W2:Y:S02]  /*1fa50*/  LDC R15, c[0x0][0x278] ;  /* 0x00009e00ff0f7b82 */ /* 0x000ea40000000800 */
[----:B-1----:R-:W-:Y:S01]  /*1fa60*/  IMAD R14, R53, 0x2, R2 ;  /* 0x00000002350e7824 */ /* 0x002fe200078e0202 */
[----:B------:R1:W-:Y:S01]  /*1fa70*/  STG.E.U16 desc[UR60][R6.64], R48 ;  /* 0x0000003006007986 */ /* 0x0003e2000c10153c */
[----:B------:R-:W-:-:S04]  /*1fa80*/  LEA.HI.X.SX32 R5, R0, R18, 0x1, P3 ;  /* 0x0000001200057211 */ /* 0x000fc800018f0eff */
[----:B------:R-:W4:Y:S01]  /*1fa90*/  LDC R53, c[0x0][0x278] ;  /* 0x00009e00ff357b82 */ /* 0x000f220000000800 */
[----:B------:R-:W-:Y:S02]  /*1faa0*/  PRMT R50, R134, 0x7632, R50 ;  /* 0x0000763286327816 */ /* 0x000fe40000000032 */
[CC--:B-1----:R-:W-:Y:S02]  /*1fab0*/  LEA R6, P3, R14.reuse, R3.reuse, 0x1 ;  /* 0x000000030e067211 */ /* 0x0c2fe400078608ff */
[----:B------:R-:W-:Y:S02]  /*1fac0*/  PRMT R52, R135, 0x7632, R52 ;  /* 0x0000763287347816 */ /* 0x000fe40000000034 */
[----:B------:R-:W-:Y:S02]  /*1fad0*/  LEA.HI.X.SX32 R7, R14, R18, 0x1, P3 ;  /* 0x000000120e077211 */ /* 0x000fe400018f0eff */
[----:B0-----:R-:W-:Y:S02]  /*1fae0*/  LEA R14, R49, R14, 0x1 ;  /* 0x0000000e310e7211 */ /* 0x001fe400078e08ff */
[----:B------:R-:W0:Y:S01]  /*1faf0*/  LDC R49, c[0x0][0x278] ;  /* 0x00009e00ff317b82 */ /* 0x000e220000000800 */
[----:B------:R1:W-:Y:S01]  /*1fb00*/  STG.E.U16 desc[UR60][R8.64], R50 ;  /* 0x0000003208007986 */ /* 0x0003e2000c10153c */
[----:B------:R-:W-:-:S03]  /*1fb10*/  LEA R10, P4, R2, R3, 0x1 ;  /* 0x00000003020a7211 */ /* 0x000fc600078808ff */
[----:B------:R1:W-:Y:S01]  /*1fb20*/  STG.E.U16 desc[UR60][R12.64], R52 ;  /* 0x000000340c007986 */ /* 0x0003e2000c10153c */
[----:B---3--:R-:W-:Y:S02]  /*1fb30*/  IMAD R0, R51, 0x2, R14 ;  /* 0x0000000233007824 */ /* 0x008fe400078e020e */
[----:B------:R-:W3:Y:S01]  /*1fb40*/  LDC R51, c[0x0][0x278] ;  /* 0x00009e00ff337b82 */ /* 0x000ee20000000800 */
[----:B------:R-:W-:Y:S02]  /*1fb50*/  LEA.HI.X.SX32 R11, R2, R18, 0x1, P4 ;  /* 0x00000012020b7211 */ /* 0x000fe400020f0eff */
[----:B-1----:R-:W-:-:S05]  /*1fb60*/  LEA R8, P3, R14, R3, 0x1 ;  /* 0x000000030e087211 */ /* 0x002fca00078608ff */
[----:B------:R-:W1:Y:S01]  /*1fb70*/  LDC R13, c[0x0][0x278] ;  /* 0x00009e00ff0d7b82 */ /* 0x000e620000000800 */
[----:B------:R4:W-:Y:S01]  /*1fb80*/  STG.E.U16 desc[UR60][R4.64], R124 ;  /* 0x0000007c04007986 */ /* 0x0009e2000c10153c */
[----:B------:R-:W-:Y:S01]  /*1fb90*/  LEA.HI.X.SX32 R9, R14, R18, 0x1, P3 ;  /* 0x000000120e097211 */ /* 0x000fe200018f0eff */
[----:B--2---:R-:W-:Y:S02]  /*1fba0*/  IMAD R2, R15, 0x2, R0 ;  /* 0x000000020f027824 */ /* 0x004fe400078e0200 */
[----:B------:R2:W-:Y:S03]  /*1fbb0*/  STG.E.U16 desc[UR60][R10.64], R125 ;  /* 0x0000007d0a007986 */ /* 0x0005e6000c10153c */
[----:B------:R-:W3:Y:S01]  /*1fbc0*/  LDC R15, c[0x0][0x278] ;  /* 0x00009e00ff0f7b82 */ /* 0x000ee20000000800 */
[----:B------:R2:W-:Y:S01]  /*1fbd0*/  STG.E.U16 desc[UR60][R6.64], R126 ;  /* 0x0000007e06007986 */ /* 0x0005e2000c10153c */
[----:B----4-:R-:W-:-:S04]  /*1fbe0*/  LEA R4, P3, R0, R3, 0x1 ;  /* 0x0000000300047211 */ /* 0x010fc800078608ff */
[-C--:B------:R-:W-:Y:S01]  /*1fbf0*/  LEA.HI.X.SX32 R5, R0, R18.reuse, 0x1, P3 ;  /* 0x0000001200057211 */ /* 0x080fe200018f0eff */
[----:B------:R-:W-:Y:S01]  /*1fc00*/  IMAD R0, R53, 0x2, R2 ;  /* 0x0000000235007824 */ /* 0x000fe200078e0202 */
[----:B--2---:R-:W-:Y:S01]  /*1fc10*/  PRMT R11, R124, 0x7632, R11 ;  /* 0x000076327c0b7816 */ /* 0x004fe2000000000b */
[----:B------:R-:W2:Y:S01]  /*1fc20*/  LDC R53, c[0x0][0x278] ;  /* 0x00009e00ff357b82 */ /* 0x000ea20000000800 */
[CC--:B------:R-:W-:Y:S01]  /*1fc30*/  LEA R6, P3, R2.reuse, R3.reuse, 0x1 ;  /* 0x0000000302067211 */ /* 0x0c0fe200078608ff */
[----:B------:R-:W-:Y:S03]  /*1fc40*/  STG.E.U16 desc[UR60][R8.64], R127 ;  /* 0x0000007f08007986 */ /* 0x000fe6000c10153c */
[----:B------:R-:W-:Y:S02]  /*1fc50*/  LEA.HI.X.SX32 R7, R2, R18, 0x1, P3 ;  /* 0x0000001202077211 */ /* 0x000fe400018f0eff */
[----:B------:R-:W-:-:S02]  /*1fc60*/  LEA R10, P3, R0, R3, 0x1 ;  /* 0x00000003000a7211 */ /* 0x000fc400078608ff */
[----:B0-----:R-:W-:Y:S01]  /*1fc70*/  LEA R2, R49, R0, 0x1 ;  /* 0x0000000031027211 */ /* 0x001fe200078e08ff */
[----:B------:R0:W-:Y:S01]  /*1fc80*/  STG.E.U16 desc[UR60][R4.64], R11 ;  /* 0x0000000b04007986 */ /* 0x0001e2000c10153c */
[----:B------:R-:W4:Y:S01]  /*1fc90*/  LDC R49, c[0x0][0x278] ;  /* 0x00009e00ff317b82 */ /* 0x000f220000000800 */
[----:B------:R-:W-:Y:S02]  /*1fca0*/  PRMT R48, R125, 0x7632, R48 ;  /* 0x000076327d307816 */ /* 0x000fe40000000030 */
[----:B0-----:R-:W-:Y:S01]  /*1fcb0*/  LEA.HI.X.SX32 R11, R0, R18, 0x1, P3 ;  /* 0x00000012000b7211 */ /* 0x001fe200018f0eff */
[----:B-1----:R-:W-:Y:S01]  /*1fcc0*/  IMAD R0, R13, 0x2, R2 ;  /* 0x000000020d007824 */ /* 0x002fe200078e0202 */
[----:B------:R-:W-:-:S04]  /*1fcd0*/  LEA R12, P3, R2, R3, 0x1 ;  /* 0x00000003020c7211 */ /* 0x000fc800078608ff */
[-C--:B------:R-:W-:Y:S01]  /*1fce0*/  LEA.HI.X.SX32 R13, R2, R18.reuse, 0x1, P3 ;  /* 0x00000012020d7211 */ /* 0x080fe200018f0eff */
[----:B---3--:R-:W-:Y:S01]  /*1fcf0*/  IMAD R2, R51, 0x2, R0 ;  /* 0x0000000233027824 */ /* 0x008fe200078e0200 */
[C---:B------:R-:W-:Y:S01]  /*1fd00*/  LEA R4, P3, R0.reuse, R3, 0x1 ;  /* 0x0000000300047211 */ /* 0x040fe200078608ff */
[----:B------:R-:W0:Y:S02]  /*1fd10*/  LDC R51, c[0x0][0x278] ;  /* 0x00009e00ff337b82 */ /* 0x000e240000000800 */
[----:B------:R-:W-:Y:S01]  /*1fd20*/  IMAD R14, R15, 0x2, R2 ;  /* 0x000000020f0e7824 */ /* 0x000fe200078e0202 */
[----:B------:R1:W-:Y:S01]  /*1fd30*/  STG.E.U16 desc[UR60][R6.64], R48 ;  /* 0x0000003006007986 */ /* 0x0003e2000c10153c */
[----:B------:R-:W-:-:S04]  /*1fd40*/  LEA.HI.X.SX32 R5, R0, R18, 0x1, P3 ;  /* 0x0000001200057211 */ /* 0x000fc800018f0eff */
[----:B------:R-:W3:Y:S01]  /*1fd50*/  LDC R15, c[0x0][0x278] ;  /* 0x00009e00ff0f7b82 */ /* 0x000ee20000000800 */
[----:B------:R-:W-:Y:S02]  /*1fd60*/  PRMT R50, R126, 0x7632, R50 ;  /* 0x000076327e327816 */ /* 0x000fe40000000032 */
[CC--:B-1----:R-:W-:Y:S02]  /*1fd70*/  LEA R6, P3, R14.reuse, R3.reuse, 0x1 ;  /* 0x000000030e067211 */ /* 0x0c2fe400078608ff */
[----:B------:R-:W-:Y:S02]  /*1fd80*/  PRMT R52, R127, 0x7632, R52 ;  /* 0x000076327f347816 */ /* 0x000fe40000000034 */
[----:B------:R-:W-:Y:S02]  /*1fd90*/  LEA.HI.X.SX32 R7, R14, R18, 0x1, P3 ;  /* 0x000000120e077211 */ /* 0x000fe400018f0eff */
[----:B--2---:R-:W-:Y:S02]  /*1fda0*/  LEA R14, R53, R14, 0x1 ;  /* 0x0000000e350e7211 */ /* 0x004fe400078e08ff */
[----:B------:R-:W1:Y:S01]  /*1fdb0*/  LDC R53, c[0x0][0x278] ;  /* 0x00009e00ff357b82 */ /* 0x000e620000000800 */
[----:B------:R2:W-:Y:S01]  /*1fdc0*/  STG.E.U16 desc[UR60][R10.64], R50 ;  /* 0x000000320a007986 */ /* 0x0005e2000c10153c */
[----:B------:R-:W-:-:S03]  /*1fdd0*/  LEA R8, P4, R2, R3, 0x1 ;  /* 0x0000000302087211 */ /* 0x000fc600078808ff */
[----:B------:R2:W-:Y:S01]  /*1fde0*/  STG.E.U16 desc[UR60][R12.64], R52 ;  /* 0x000000340c007986 */ /* 0x0005e2000c10153c */
[----:B----4-:R-:W-:Y:S02]  /*1fdf0*/  IMAD R0, R49, 0x2, R14 ;  /* 0x0000000231007824 */ /* 0x010fe400078e020e */
[----:B------:R-:W4:Y:S01]  /*1fe00*/  LDC R49, c[0x0][0x278] ;  /* 0x00009e00ff317b82 */ /* 0x000f220000000800 */
[----:B------:R-:W-:Y:S02]  /*1fe10*/  LEA.HI.X.SX32 R9, R2, R18, 0x1, P4 ;  /* 0x0000001202097211 */ /* 0x000fe400020f0eff */
[----:B--2---:R-:W-:-:S05]  /*1fe20*/  LEA R10, P3, R14, R3, 0x1 ;  /* 0x000000030e0a7211 */ /* 0x004fca00078608ff */
[----:B------:R-:W2:Y:S01]  /*1fe30*/  LDC R13, c[0x0][0x278] ;  /* 0x00009e00ff0d7b82 */ /* 0x000ea20000000800 */
[----:B------:R3:W-:Y:S01]  /*1fe40*/  STG.E.U16 desc[UR60][R4.64], R136 ;  /* 0x0000008804007986 */ /* 0x0007e2000c10153c */
[----:B------:R-:W-:Y:S01]  /*1fe50*/  LEA.HI.X.SX32 R11, R14, R18, 0x1, P3 ;  /* 0x000000120e0b7211 */ /* 0x000fe200018f0eff */
[----:B0-----:R-:W-:Y:S02]  /*1fe60*/  IMAD R2, R51, 0x2, R0 ;  /* 0x0000000233027824 */ /* 0x001fe400078e0200 */
[----:B------:R0:W-:Y:S03]  /*1fe70*/  STG.E.U16 desc[UR60][R8.64], R137 ;  /* 0x0000008908007986 */ /* 0x0001e6000c10153c */
[----:B------:R-:W4:Y:S01]  /*1fe80*/  LDC R51, c[0x0][0x278] ;  /* 0x00009e00ff337b82 */ /* 0x000f220000000800 */
[----:B------:R0:W-:Y:S01]  /*1fe90*/  STG.E.U16 desc[UR60][R6.64], R138 ;  /* 0x0000008a06007986 */ /* 0x0001e2000c10153c */
[----:B---3--:R-:W-:-:S04]  /*1fea0*/  LEA R4, P3, R0, R3, 0x1 ;  /* 0x0000000300047211 */ /* 0x008fc800078608ff */
[-C--:B------:R-:W-:Y:S01]  /*1feb0*/  LEA.HI.X.SX32 R5, R0, R18.reuse, 0x1, P3 ;  /* 0x0000001200057211 */ /* 0x080fe200018f0eff */
[----:B------:R-:W-:Y:S01]  /*1fec0*/  IMAD R0, R15, 0x2, R2 ;  /* 0x000000020f007824 */ /* 0x000fe200078e0202 */
[----:B0-----:R-:W-:Y:S01]  /*1fed0*/  PRMT R9, R136, 0x7632, R9 ;  /* 0x0000763288097816 */ /* 0x001fe20000000009 */
[----:B------:R-:W0:Y:S01]  /*1fee0*/  LDC R15, c[0x0][0x278] ;  /* 0x00009e00ff0f7b82 */ /* 0x000e220000000800 */
[CC--:B------:R-:W-:Y:S01]  /*1fef0*/  LEA R6, P3, R2.reuse, R3.reuse, 0x1 ;  /* 0x0000000302067211 */ /* 0x0c0fe200078608ff */
[----:B------:R-:W-:Y:S03]  /*1ff00*/  STG.E.U16 desc[UR60][R10.64], R139 ;  /* 0x0000008b0a007986 */ /* 0x000fe6000c10153c */
[----:B------:R-:W-:Y:S02]  /*1ff10*/  LEA.HI.X.SX32 R7, R2, R18, 0x1, P3 ;  /* 0x0000001202077211 */ /* 0x000fe400018f0eff */
[----:B------:R-:W-:-:S02]  /*1ff20*/  LEA R8, P3, R0, R3, 0x1 ;  /* 0x0000000300087211 */ /* 0x000fc400078608ff */
[----:B-1----:R-:W-:Y:S01]  /*1ff30*/  LEA R2, R53, R0, 0x1 ;  /* 0x0000000035027211 */ /* 0x002fe200078e08ff */
[----:B------:R1:W-:Y:S01]  /*1ff40*/  STG.E.U16 desc[UR60][R4.64], R9 ;  /* 0x0000000904007986 */ /* 0x0003e2000c10153c */
[----:B------:R-:W3:Y:S01]  /*1ff50*/  LDC R53, c[0x0][0x278] ;  /* 0x00009e00ff357b82 */ /* 0x000ee20000000800 */
[----:B------:R-:W-:Y:S02]  /*1ff60*/  PRMT R48, R137, 0x7632, R48 ;  /* 0x0000763289307816 */ /* 0x000fe40000000030 */
[----:B-1----:R-:W-:Y:S01]  /*1ff70*/  LEA.HI.X.SX32 R9, R0, R18, 0x1, P3 ;  /* 0x0000001200097211 */ /* 0x002fe200018f0eff */
[----:B--2---:R-:W-:Y:S01]  /*1ff80*/  IMAD R0, R13, 0x2, R2 ;  /* 0x000000020d007824 */ /* 0x004fe200078e0202 */
[----:B------:R-:W-:-:S04]  /*1ff90*/  LEA R12, P3, R2, R3, 0x1 ;  /* 0x00000003020c7211 */ /* 0x000fc800078608ff */
[-C--:B------:R-:W-:Y:S01]  /*1ffa0*/  LEA.HI.X.SX32 R13, R2, R18.reuse, 0x1, P3 ;  /* 0x00000012020d7211 */ /* 0x080fe200018f0eff */
[----:B----4-:R-:W-:Y:S01]  /*1ffb0*/  IMAD R2, R49, 0x2, R0 ;  /* 0x0000000231027824 */ /* 0x010fe200078e0200 */
[C---:B------:R-:W-:Y:S01]  /*1ffc0*/  LEA R4, P3, R0.reuse, R3, 0x1 ;  /* 0x0000000300047211 */ /* 0x040fe200078608ff */
[----:B------:R-:W1:Y:S02]  /*1ffd0*/  LDC R49, c[0x0][0x278] ;  /* 0x00009e00ff317b82 */ /* 0x000e640000000800 */
        /* <DEDUP_REMOVED lines=9> */
[----:B0-----:R-:W-:-:S02]  /*20070*/  LEA R14, R15, R14, 0x1 ;  /* 0x0000000e0f0e7211 */ /* 0x001fc400078e08ff */
[----:B------:R-:W0:Y:S01]  /*20080*/  LDC R15, c[0x0][0x278] ;  /* 0x00009e00ff0f7b82 */ /* 0x000e220000000800 */
        /* <DEDUP_REMOVED lines=10> */
[----:B-1----:R-:W-:Y:S01]  /*20130*/  IMAD R2, R49, 0x2, R0 ;  /* 0x0000000231027824 */ /* 0x002fe200078e0200 */
[----:B---3--:R-:W-:-:S03]  /*20140*/  LEA R4, P3, R0, R3, 0x1 ;  /* 0x0000000300047211 */ /* 0x008fc600078608ff */
[----:B------:R-:W1:Y:S01]  /*20150*/  LDC R21, c[0x0][0x278] ;  /* 0x00009e00ff157b82 */ /* 0x000e620000000800 */
        /* <DEDUP_REMOVED lines=10> */
[----:B0-----:R-:W-:Y:S01]  /*20200*/  LEA R2, R15, R0, 0x1 ;  /* 0x000000000f027211 */ /* 0x001fe200078e08ff */
[----:B------:R0:W-:Y:S02]  /*20210*/  STG.E.U16 desc[UR60][R4.64], R11 ;  /* 0x0000000b04007986 */ /* 0x0001e4000c10153c */
[----:B------:R-:W3:Y:S01]  /*20220*/  LDC R15, c[0x0][0x278] ;  /* 0x00009e00ff0f7b82 */ /* 0x000ee20000000800 */
[----:B0-----:R-:W-:Y:S01]  /*20230*/  LEA.HI.X.SX32 R11, R0, R18, 0x1, P3 ;  /* 0x00000012000b7211 */ /* 0x001fe200018f0eff */
[----:B--2---:R-:W-:Y:S01]  /*20240*/  IMAD R0, R13, 0x2, R2 ;  /* 0x000000020d007824 */ /* 0x004fe200078e0202 */
[----:B------:R-:W-:-:S04]  /*20250*/  LEA R12, P3, R2, R3, 0x1 ;  /* 0x00000003020c7211 */ /* 0x000fc800078608ff */
[----:B------:R-:W-:Y:S01]  /*20260*/  LEA.HI.X.SX32 R13, R2, R18, 0x1, P3 ;  /* 0x00000012020d7211 */ /* 0x000fe200018f0eff */
[----:B-1----:R-:W-:Y:S02]  /*20270*/  IMAD R2, R21, 0x2, R0 ;  /* 0x0000000215027824 */ /* 0x002fe400078e0200 */
[----:B------:R-:W0:Y:S01]  /*20280*/  LDC R21, c[0x0][0x278] ;  /* 0x00009e00ff157b82 */ /* 0x000e220000000800 */
[----:B------:R-:W-:Y:S01]  /*20290*/  PRMT R20, R22, 0x7632, R20 ;  /* 0x0000763216147816 */ /* 0x000fe20000000014 */
[----:B----4-:R-:W-:Y:S01]  /*202a0*/  IMAD R14, R49, 0x2, R2 ;  /* 0x00000002310e7824 */ /* 0x010fe200078e0202 */
[----:B------:R-:W-:Y:S02]  /*202b0*/  PRMT R22, R23, 0x7632, R22 ;  /* 0x0000763217167816 */ /* 0x000fe40000000016 */
[----:B------:R-:W-:-:S03]  /*202c0*/  LEA R4, P3, R0, R3, 0x1 ;  /* 0x0000000300047211 */ /* 0x000fc600078608ff */
[----:B------:R-:W1:Y:S01]  /*202d0*/  LDC R23, c[0x0][0x278] ;  /* 0x00009e00ff177b82 */ /* 0x000e620000000800 */
[----:B------:R2:W-:Y:S01]  /*202e0*/  STG.E.U16 desc[UR60][R6.64], R48 ;  /* 0x0000003006007986 */ /* 0x0005e2000c10153c */
[----:B------:R-:W-:-:S03]  /*202f0*/  LEA.HI.X.SX32 R5, R0, R18, 0x1, P3 ;  /* 0x0000001200057211 */ /* 0x000fc600018f0eff */
[----:B------:R4:W-:Y:S03]  /*20300*/  STG.E.U16 desc[UR60][R10.64], R20 ;  /* 0x000000140a007986 */ /* 0x0009e6000c10153c */
[----:B------:R-:W1:Y:S01]  /*20310*/  LDC R49, c[0x0][0x278] ;  /* 0x00009e00ff317b82 */ /* 0x000e620000000800 */
[C---:B--2---:R-:W-:Y:S01]  /*20320*/  LEA R6, P3, R14.reuse, R3, 0x1 ;  /* 0x000000030e067211 */ /* 0x044fe200078608ff */
[----:B------:R2:W-:Y:S03]  /*20330*/  STG.E.U16 desc[UR60][R12.64], R22 ;  /* 0x000000160c007986 */ /* 0x0005e6000c10153c */
[----:B------:R-:W-:Y:S02]  /*20340*/  LEA.HI.X.SX32 R7, R14, R18, 0x1, P3 ;  /* 0x000000120e077211 */ /* 0x000fe400018f0eff */
[----:B---3--:R-:W-:-:S02]  /*20350*/  LEA R14, R51, R14, 0x1 ;  /* 0x0000000e330e7211 */ /* 0x008fc400078e08ff */
[-C--:B------:R-:W-:Y:S02]  /*20360*/  LEA R8, P4, R2, R3.reuse, 0x1 ;  /* 0x0000000302087211 */ /* 0x080fe400078808ff */
[----:B----4-:R-:W-:Y:S01]  /*20370*/  LEA R10, P3, R14, R3, 0x1 ;  /* 0x000000030e0a7211 */ /* 0x010fe200078608ff */
[----:B--2---:R-:W2:Y:S01]  /*20380*/  LDC R13, c[0x0][0x278] ;  /* 0x00009e00ff0d7b82 */ /* 0x004ea20000000800 */
[----:B------:R-:W-:Y:S01]  /*20390*/  IMAD R0, R15, 0x2, R14 ;  /* 0x000000020f007824 */ /* 0x000fe200078e020e */
[-C--:B------:R-:W-:Y:S01]  /*203a0*/  LEA.HI.X.SX32 R9, R2, R18.reuse, 0x1, P4 ;  /* 0x0000001202097211 */ /* 0x080fe200020f0eff */
[----:B------:R3:W-:Y:S01]  /*203b0*/  STG.E.U16 desc[UR60][R4.64], R24 ;  /* 0x0000001804007986 */ /* 0x0007e2000c10153c */
[----:B------:R-:W-:Y:S01]  /*203c0*/  LEA.HI.X.SX32 R11, R14, R18, 0x1, P3 ;  /* 0x000000120e0b7211 */ /* 0x000fe200018f0eff */
[----:B0-----:R-:W-:-:S03]  /*203d0*/  IMAD R2, R21, 0x2, R0 ;  /* 0x0000000215027824 */ /* 0x001fc600078e0200 */
[----:B------:R-:W0:Y:S01]  /*203e0*/  LDC R15, c[0x0][0x278] ;  /* 0x00009e00ff0f7b82 */ /* 0x000e220000000800 */
[----:B------:R4:W-:Y:S01]  /*203f0*/  STG.E.U16 desc[UR60][R8.64], R25 ;  /* 0x0000001908007986 */ /* 0x0009e2000c10153c */
[----:B---3--:R-:W-:-:S06]  /*20400*/  LEA R4, P3, R0, R3, 0x1 ;  /* 0x0000000300047211 */ /* 0x008fcc00078608ff */
[----:B------:R-:W3:Y:S01]  /*20410*/  LDC R21, c[0x0][0x278] ;  /* 0x00009e00ff157b82 */ /* 0x000ee20000000800 */
[----:B------:R4:W-:Y:S01]  /*20420*/  STG.E.U16 desc[UR60][R6.64], R26 ;  /* 0x0000001a06007986 */ /* 0x0009e2000c10153c */
[----:B------:R-:W-:Y:S01]  /*20430*/  LEA.HI.X.SX32 R5, R0, R18, 0x1, P3 ;  /* 0x0000001200057211 */ /* 0x000fe200018f0eff */
[----:B-1----:R-:W-:Y:S01]  /*20440*/  IMAD R0, R23, 0x2, R2 ;  /* 0x0000000217007824 */ /* 0x002fe200078e0202 */
[----:B----4-:R-:W-:Y:S01]  /*20450*/  PRMT R9, R24, 0x7632, R9 ;  /* 0x0000763218097816 */ /* 0x010fe20000000009 */
[----:B------:R-:W-:Y:S03]  /*20460*/  STG.E.U16 desc[UR60][R10.64], R27 ;  /* 0x0000001b0a007986 */ /* 0x000fe6000c10153c */
[----:B------:R-:W1:Y:S01]  /*20470*/  LDC R23, c[0x0][0x278] ;  /* 0x00009e00ff177b82 */ /* 0x000e620000000800 */
[----:B------:R-:W-:-:S04]  /*20480*/  LEA R6, P3, R2, R3, 0x1 ;  /* 0x0000000302067211 */ /* 0x000fc800078608ff */
[----:B------:R-:W-:Y:S02]  /*20490*/  LEA.HI.X.SX32 R7, R2, R18, 0x1, P3 ;  /* 0x0000001202077211 */ /* 0x000fe400018f0eff */
[CC--:B------:R-:W-:Y:S02]  /*204a0*/  LEA R8, P3, R0.reuse, R3.reuse, 0x1 ;  /* 0x0000000300087211 */ /* 0x0c0fe400078608ff */
[----:B------:R-:W-:Y:S01]  /*204b0*/  LEA R2, R49, R0, 0x1 ;  /* 0x0000000031027211 */ /* 0x000fe200078e08ff */
[----:B------:R4:W-:Y:S01]  /*204c0*/  STG.E.U16 desc[UR60][R4.64], R9 ;  /* 0x0000000904007986 */ /* 0x0009e2000c10153c */
[----:B------:R-:W-:Y:S02]  /*204d0*/  PRMT R20, R25, 0x7632, R20 ;  /* 0x0000763219147816 */ /* 0x000fe40000000014 */
[----:B------:R-:W1:Y:S01]  /*204e0*/  LDC R25, c[0x0][0x278] ;  /* 0x00009e00ff197b82 */ /* 0x000e620000000800 */
[----:B----4-:R-:W-:Y:S01]  /*204f0*/  LEA.HI.X.SX32 R9, R0, R18, 0x1, P3 ;  /* 0x0000001200097211 */ /* 0x010fe200018f0eff */
[----:B--2---:R-:W-:Y:S01]  /*20500*/  IMAD R0, R13, 0x2, R2 ;  /* 0x000000020d007824 */ /* 0x004fe200078e0202 */
        /* <DEDUP_REMOVED lines=8> */
[----:B------:R-:W3:Y:S01]  /*20590*/  LDC R21, c[0x0][0x278] ;  /* 0x00009e00ff157b82 */ /* 0x000ee20000000800 */
[----:B------:R-:W-:Y:S02]  /*205a0*/  PRMT R22, R26, 0x7632, R22 ;  /* 0x000076321a167816 */ /* 0x000fe40000000016 */
[CC--:B--2---:R-:W-:Y:S02]  /*205b0*/  LEA R6, P3, R14.reuse, R3.reuse, 0x1 ;  /* 0x000000030e067211 */ /* 0x0c4fe400078608ff */
[----:B------:R-:W-:Y:S02]  /*205c0*/  PRMT R24, R27, 0x7632, R24 ;  /* 0x000076321b187816 */ /* 0x000fe40000000018 */
[----:B------:R-:W-:Y:S01]  /*205d0*/  LEA.HI.X.SX32 R7, R14, R18, 0x1, P3 ;  /* 0x000000120e077211 */ /* 0x000fe200018f0eff */
[----:B------:R2:W-:Y:S01]  /*205e0*/  STG.E.U16 desc[UR60][R8.64], R22 ;  /* 0x0000001608007986 */ /* 0x0005e2000c10153c */
[----:B-1----:R-:W-:Y:S01]  /*205f0*/  LEA R14, R23, R14, 0x1 ;  /* 0x0000000e170e7211 */ /* 0x002fe200078e08ff */
[----:B------:R-:W1:Y:S02]  /*20600*/  LDC R27, c[0x0][0x278] ;  /* 0x00009e00ff1b7b82 */ /* 0x000e640000000800 */
[----:B------:R4:W-:Y:S06]  /*20610*/  STG.E.U16 desc[UR60][R12.64], R24 ;  /* 0x000000180c007986 */ /* 0x0009ec000c10153c */
[----:B------:R-:W1:Y:S01]  /*20620*/  LDC R23, c[0x0][0x278] ;  /* 0x00009e00ff177b82 */ /* 0x000e620000000800 */
[-C--:B------:R-:W-:Y:S01]  /*20630*/  LEA R10, P4, R2, R3.reuse, 0x1 ;  /* 0x00000003020a7211 */ /* 0x080fe200078808ff */
[----:B------:R-:W-:Y:S01]  /*20640*/  IMAD R0, R25, 0x2, R14 ;  /* 0x0000000219007824 */ /* 0x000fe200078e020e */
[----:B--2---:R-:W-:-:S05]  /*20650*/  LEA R8, P3, R14, R3, 0x1 ;  /* 0x000000030e087211 */ /* 0x004fca00078608ff */
[----:B----4-:R-:W2:Y:S01]  /*20660*/  LDC R13, c[0x0][0x278] ;  /* 0x00009e00ff0d7b82 */ /* 0x010ea20000000800 */
[-C--:B------:R-:W-:Y:S01]  /*20670*/  LEA.HI.X.SX32 R11, R2, R18.reuse, 0x1, P4 ;  /* 0x00000012020b7211 */ /* 0x080fe200020f0eff */
[----:B------:R4:W-:Y:S01]  /*20680*/  STG.E.U16 desc[UR60][R4.64], R28 ;  /* 0x0000001c04007986 */ /* 0x0009e2000c10153c */
[----:B------:R-:W-:Y:S01]  /*20690*/  LEA.HI.X.SX32 R9, R14, R18, 0x1, P3 ;  /* 0x000000120e097211 */ /* 0x000fe200018f0eff */
[----:B0-----:R-:W-:-:S04]  /*206a0*/  IMAD R2, R15, 0x2, R0 ;  /* 0x000000020f027824 */ /* 0x001fc800078e0200 */
[----:B------:R-:W0:Y:S01]  /*206b0*/  LDC R25, c[0x0][0x278] ;  /* 0x00009e00ff197b82 */ /* 0x000e220000000800 */
[----:B------:R3:W-:Y:S01]  /*206c0*/  STG.E.U16 desc[UR60][R10.64], R29 ;  /* 0x0000001d0a007986 */ /* 0x0007e2000c10153c */
[----:B----4-:R-:W-:-:S06]  /*206d0*/  LEA R4, P3, R0, R3, 0x1 ;  /* 0x0000000300047211 */ /* 0x010fcc00078608ff */
[----:B------:R-:W4:Y:S01]  /*206e0*/  LDC R15, c[0x0][0x278] ;  /* 0x00009e00ff0f7b82 */ /* 0x000f220000000800 */
[----:B------:R1:W-:Y:S01]  /*206f0*/  STG.E.U16 desc[UR60][R6.64], R30 ;  /* 0x0000001e06007986 */ /* 0x0003e2000c10153c */
[----:B------:R-:W-:Y:S01]  /*20700*/  LEA.HI.X.SX32 R5, R0, R18, 0x1, P3 ;  /* 0x0000001200057211 */ /* 0x000fe200018f0eff */
[----:B---3--:R-:W-:Y:S01]  /*20710*/  IMAD R0, R21, 0x2, R2 ;  /* 0x0000000215007824 */ /* 0x008fe200078e0202 */
[----:B------:R-:W-:Y:S01]  /*20720*/  PRMT R11, R28, 0x7632, R11 ;  /* 0x000076321c0b7816 */ /* 0x000fe2000000000b */
[----:B------:R-:W-:Y:S03]  /*20730*/  STG.E.U16 desc[UR60][R8.64], R31 ;  /* 0x0000001f08007986 */ /* 0x000fe6000c10153c */
[----:B------:R-:W3:Y:S01]  /*20740*/  LDC R21, c[0x0][0x278] ;  /* 0x00009e00ff157b82 */ /* 0x000ee20000000800 */
[----:B-1----:R-:W-:-:S04]  /*20750*/  LEA R6, P3, R2, R3, 0x1 ;  /* 0x0000000302067211 */ /* 0x002fc800078608ff */
[----:B------:R-:W-:Y:S02]  /*20760*/  LEA.HI.X.SX32 R7, R2, R18, 0x1, P3 ;  /* 0x0000001202077211 */ /* 0x000fe400018f0eff */
[CC--:B------:R-:W-:Y:S02]  /*20770*/  LEA R10, P3, R0.reuse, R3.reuse, 0x1 ;  /* 0x00000003000a7211 */ /* 0x0c0fe400078608ff */
[----:B------:R-:W-:Y:S01]  /*20780*/  LEA R2, R23, R0, 0x1 ;  /* 0x0000000017027211 */ /* 0x000fe200078e08ff */
[----:B------:R1:W-:Y:S01]  /*20790*/  STG.E.U16 desc[UR60][R4.64], R11 ;  /* 0x0000000b04007986 */ /* 0x0003e2000c10153c */
[----:B------:R-:W3:Y:S01]  /*207a0*/  LDC R23, c[0x0][0x278] ;  /* 0x00009e00ff177b82 */ /* 0x000ee20000000800 */
[----:B------:R-:W-:Y:S02]  /*207b0*/  PRMT R20, R29, 0x7632, R20 ;  /* 0x000076321d147816 */ /* 0x000fe40000000014 */
[----:B-1----:R-:W-:Y:S01]  /*207c0*/  LEA.HI.X.SX32 R11, R0, R18, 0x1, P3 ;  /* 0x00000012000b7211 */ /* 0x002fe200018f0eff */
[----:B--2---:R-:W-:Y:S01]  /*207d0*/  IMAD R0, R13, 0x2, R2 ;  /* 0x000000020d007824 */ /* 0x004fe200078e0202 */
[----:B------:R-:W-:-:S03]  /*207e0*/  LEA R12, P3, R2, R3, 0x1 ;  /* 0x00000003020c7211 */ /* 0x000fc600078608ff */
[----:B------:R-:W1:Y:S01]  /*207f0*/  LDC R29, c[0x0][0x278] ;  /* 0x00009e00ff1d7b82 */ /* 0x000e620000000800 */
[----:B------:R-:W-:Y:S01]  /*20800*/  LEA.HI.X.SX32 R13, R2, R18, 0x1, P3 ;  /* 0x00000012020d7211 */ /* 0x000fe200018f0eff */
[----:B0-----:R-:W-:Y:S01]  /*20810*/  IMAD R2, R25, 0x2, R0 ;  /* 0x0000000219027824 */ /* 0x001fe200078e0200 */
[----:B------:R-:W-:-:S05]  /*20820*/  LEA R4, P3, R0, R3, 0x1 ;  /* 0x0000000300047211 */ /* 0x000fca00078608ff */
[----:B------:R-:W0:Y:S01]  /*20830*/  LDC R25, c[0x0][0x278] ;  /* 0x00009e00ff197b82 */ /* 0x000e220000000800 */
[----:B----4-:R-:W-:Y:S01]  /*20840*/  IMAD R14, R15, 0x2, R2 ;  /* 0x000000020f0e7824 */ /* 0x010fe200078e0202 */
[----:B------:R2:W-:Y:S01]  /*20850*/  STG.E.U16 desc[UR60][R6.64], R20 ;  /* 0x0000001406007986 */ /* 0x0005e2000c10153c */
[----:B------:R-:W-:-:S05]  /*20860*/  LEA.HI.X.SX32 R5, R0, R18, 0x1, P3 ;  /* 0x0000001200057211 */ /* 0x000fca00018f0eff */
[----:B------:R-:W4:Y:S01]  /*20870*/  LDC R15, c[0x0][0x278] ;  /* 0x00009e00ff0f7b82 */ /* 0x000f220000000800 */
[----:B------:R-:W-:Y:S02]  /*20880*/  PRMT R22, R30, 0x7632, R22 ;  /* 0x000076321e167816 */ /* 0x000fe40000000016 */
[CC--:B--2---:R-:W-:Y:S02]  /*20890*/  LEA R6, P3, R14.reuse, R3.reuse, 0x1 ;  /* 0x000000030e067211 */ /* 0x0c4fe400078608ff */
[----:B------:R-:W-:Y:S02]  /*208a0*/  PRMT R24, R31, 0x7632, R24 ;  /* 0x000076321f187816 */ /* 0x000fe40000000018 */
[----:B------:R-:W-:Y:S02]  /*208b0*/  LEA.HI.X.SX32 R7, R14, R18, 0x1, P3 ;  /* 0x000000120e077211 */ /* 0x000fe400018f0eff */
[----:B---3--:R-:W-:Y:S02]  /*208c0*/  LEA R14, R21, R14, 0x1 ;  /* 0x0000000e150e7211 */ /* 0x008fe400078e08ff */
[----:B------:R-:W2:Y:S01]  /*208d0*/  LDC R21, c[0x0][0x278] ;  /* 0x00009e00ff157b82 */ /* 0x000ea20000000800 */
[----:B------:R3:W-:Y:S01]  /*208e0*/  STG.E.U16 desc[UR60][R10.64], R22 ;  /* 0x000000160a007986 */ /* 0x0007e2000c10153c */
[----:B------:R-:W-:-:S03]  /*208f0*/  LEA R8, P4, R2, R3, 0x1 ;  /* 0x0000000302087211 */ /* 0x000fc600078808ff */
[----:B------:R1:W-:Y:S01]  /*20900*/  STG.E.U16 desc[UR60][R12.64], R24 ;  /* 0x000000180c007986 */ /* 0x0003e2000c10153c */
[----:B------:R-:W-:Y:S02]  /*20910*/  IMAD R0, R23, 0x2, R14 ;  /* 0x0000000217007824 */ /* 0x000fe400078e020e */
[----:B------:R-:W2:Y:S01]  /*20920*/  LDC R23, c[0x0][0x278] ;  /* 0x00009e00ff177b82 */ /* 0x000ea20000000800 */
[----:B------:R-:W-:Y:S02]  /*20930*/  LEA.HI.X.SX32 R9, R2, R18, 0x1, P4 ;  /* 0x0000001202097211 */ /* 0x000fe400020f0eff */
[----:B---3--:R-:W-:-:S05]  /*20940*/  LEA R10, P3, R14, R3, 0x1 ;  /* 0x000000030e0a7211 */ /* 0x008fca00078608ff */
[----:B-1----:R-:W1:Y:S01]  /*20950*/  LDC R13, c[0x0][0x278] ;  /* 0x00009e00ff0d7b82 */ /* 0x002e620000000800 */
[----:B------:R3:W-:Y:S01]  /*20960*/  STG.E.U16 desc[UR60][R4.64], R32 ;  /* 0x0000002004007986 */ /* 0x0007e2000c10153c */
[----:B------:R-:W-:Y:S01]  /*20970*/  LEA.HI.X.SX32 R11, R14, R18, 0x1, P3 ;  /* 0x000000120e0b7211 */ /* 0x000fe200018f0eff */
[----:B0-----:R-:W-:Y:S02]  /*20980*/  IMAD R2, R25, 0x2, R0 ;  /* 0x0000000219027824 */ /* 0x001fe400078e0200 */
[----:B------:R0:W-:Y:S03]  /*20990*/  STG.E.U16 desc[UR60][R8.64], R33 ;  /* 0x0000002108007986 */ /* 0x0001e6000c10153c */
[----:B------:R-:W1:Y:S01]  /*209a0*/  LDC R25, c[0x0][0x278] ;  /* 0x00009e00ff197b82 */ /* 0x000e620000000800 */
[----:B------:R0:W-:Y:S01]  /*209b0*/  STG.E.U16 desc[UR60][R6.64], R34 ;  /* 0x0000002206007986 */ /* 0x0001e2000c10153c */
[----:B---3--:R-:W-:-:S04]  /*209c0*/  LEA R4, P3, R0, R3, 0x1 ;  /* 0x0000000300047211 */ /* 0x008fc800078608ff */
[-C--:B------:R-:W-:Y:S01]  /*209d0*/  LEA.HI.X.SX32 R5, R0, R18.reuse, 0x1, P3 ;  /* 0x0000001200057211 */ /* 0x080fe200018f0eff */
[----:B----4-:R-:W-:Y:S01]  /*209e0*/  IMAD R0, R15, 0x2, R2 ;  /* 0x000000020f007824 */ /* 0x010fe200078e0202 */
[----:B0-----:R-:W-:Y:S01]  /*209f0*/  PRMT R9, R32, 0x7632, R9 ;  /* 0x0000763220097816 */ /* 0x001fe20000000009 */
[----:B------:R-:W0:Y:S01]  /*20a00*/  LDC R15, c[0x0][0x278] ;  /* 0x00009e00ff0f7b82 */ /* 0x000e220000000800 */
[CC--:B------:R-:W-:Y:S01]  /*20a10*/  LEA R6, P3, R2.reuse, R3.reuse, 0x1 ;  /* 0x0000000302067211 */ /* 0x0c0fe200078608ff */
[----:B------:R-:W-:Y:S03]  /*20a20*/  STG.E.U16 desc[UR60][R10.64], R35 ;  /* 0x000000230a007986 */ /* 0x000fe6000c10153c */
[----:B------:R-:W-:Y:S02]  /*20a30*/  LEA.HI.X.SX32 R7, R2, R18, 0x1, P3 ;  /* 0x0000001202077211 */ /* 0x000fe400018f0eff */
[----:B------:R-:W-:-:S02]  /*20a40*/  LEA R8, P3, R0, R3, 0x1 ;  /* 0x0000000300087211 */ /* 0x000fc400078608ff */
[----:B--2---:R-:W-:Y:S01]  /*20a50*/  LEA R2, R21, R0, 0x1 ;  /* 0x0000000015027211 */ /* 0x004fe200078e08ff */
[----:B------:R2:W-:Y:S01]  /*20a60*/  STG.E.U16 desc[UR60][R4.64], R9 ;  /* 0x0000000904007986 */ /* 0x0005e2000c10153c */
[----:B------:R-:W3:Y:S01]  /*20a70*/  LDC R21, c[0x0][0x278] ;  /* 0x00009e00ff157b82 */ /* 0x000ee20000000800 */
[----:B------:R-:W-:Y:S02]  /*20a80*/  PRMT R20, R33, 0x7632, R20 ;  /* 0x0000763221147816 */ /* 0x000fe40000000014 */
[----:B--2---:R-:W-:Y:S01]  /*20a90*/  LEA.HI.X.SX32 R9, R0, R18, 0x1, P3 ;  /* 0x0000001200097211 */ /* 0x004fe200018f0eff */
[----:B-1----:R-:W-:Y:S01]  /*20aa0*/  IMAD R0, R13, 0x2, R2 ;  /* 0x000000020d007824 */ /* 0x002fe200078e0202 */
[----:B------:R-:W-:-:S04]  /*20ab0*/  LEA R12, P3, R2, R3, 0x1 ;  /* 0x00000003020c7211 */ /* 0x000fc800078608ff */
[-C--:B------:R-:W-:Y:S01]  /*20ac0*/  LEA.HI.X.SX32 R13, R2, R18.reuse, 0x1, P3 ;  /* 0x00000012020d7211 */ /* 0x080fe200018f0eff */
[----:B------:R-:W-:Y:S01]  /*20ad0*/  IMAD R2, R23, 0x2, R0 ;  /* 0x0000000217027824 */ /* 0x000fe200078e0200 */
        /* <DEDUP_REMOVED lines=18> */
[----:B--2---:R-:W-:-:S05]  /*20c00*/  LEA R8, P3, R14, R3, 0x1 ;  /* 0x000000030e087211 */ /* 0x004fca00078608ff */
[----:B-1----:R-:W1:Y:S01]  /*20c10*/  LDC R13, c[0x0][0x278] ;  /* 0x00009e00ff0d7b82 */ /* 0x002e620000000800 */
[----:B------:R2:W-:Y:S01]  /*20c20*/  STG.E.U16 desc[UR60][R4.64], R36 ;  /* 0x0000002404007986 */ /* 0x0005e2000c10153c */
[----:B------:R-:W-:Y:S01]  /*20c30*/  LEA.HI.X.SX32 R9, R14, R18, 0x1, P3 ;  /* 0x000000120e097211 */ /* 0x000fe200018f0eff */
[----:B------:R-:W-:Y:S02]  /*20c40*/  IMAD R2, R23, 0x2, R0 ;  /* 0x0000000217027824 */ /* 0x000fe400078e0200 */
[----:B------:R4:W-:Y:S03]  /*20c50*/  STG.E.U16 desc[UR60][R10.64], R37 ;  /* 0x000000250a007986 */ /* 0x0009e6000c10153c */
[----:B------:R-:W3:Y:S01]  /*20c60*/  LDC R23, c[0x0][0x278] ;  /* 0x00009e00ff177b82 */ /* 0x000ee20000000800 */
[----:B------:R4:W-:Y:S01]  /*20c70*/  STG.E.U16 desc[UR60][R6.64], R38 ;  /* 0x0000002606007986 */ /* 0x0009e2000c10153c */
[----:B--2---:R-:W-:-:S04]  /*20c80*/  LEA R4, P3, R0, R3, 0x1 ;  /* 0x0000000300047211 */ /* 0x004fc800078608ff */
[-C--:B------:R-:W-:Y:S01]  /*20c90*/  LEA.HI.X.SX32 R5, R0, R18.reuse, 0x1, P3 ;  /* 0x0000001200057211 */ /* 0x080fe200018f0eff */
[----:B----4-:R-:W-:Y:S01]  /*20ca0*/  IMAD R0, R25, 0x2, R2 ;  /* 0x0000000219007824 */ /* 0x010fe200078e0202 */
[----:B------:R-:W-:Y:S01]  /*20cb0*/  PRMT R11, R36, 0x7632, R11 ;  /* 0x00007632240b7816 */ /* 0x000fe2000000000b */
        /* <DEDUP_REMOVED lines=26> */
[----:B------:R2:W-:Y:S04]  /*20e60*/  STG.E.U16 desc[UR60][R10.64], R22 ;  /* 0x000000160a007986 */ /* 0x0005e8000c10153c */
[----:B------:R2:W-:Y:S01]  /*20e70*/  STG.E.U16 desc[UR60][R12.64], R24 ;  /* 0x000000180c007986 */ /* 0x0005e2000c10153c */
[----:B------:R-:W-:Y:S01]  /*20e80*/  LEA R8, P4, R2, R3, 0x1 ;  /* 0x0000000302087211 */ /* 0x000fe200078808ff */
[----:B----4-:R-:W-:-:S02]  /*20e90*/  IMAD R0, R15, 0x2, R14 ;  /* 0x000000020f007824 */ /* 0x010fc400078e020e */
        /* <DEDUP_REMOVED lines=25> */
[----:B------:R-:W-:-:S03]  /*21030*/  LEA R12, P3, R2, R3, 0x1 ;  /* 0x00000003020c7211 */ /* 0x000fc600078608ff */
[----:B----4-:R-:W-:Y:S02]  /*21040*/  IMAD R14, R15, 0x2, R0 ;  /* 0x000000020f0e7824 */ /* 0x010fe400078e0200 */
[----:B------:R-:W1:Y:S01]  /*21050*/  LDC R15, c[0x0][0x278] ;  /* 0x00009e00ff0f7b82 */ /* 0x000e620000000800 */
[-C--:B------:R-:W-:Y:S01]  /*21060*/  LEA.HI.X.SX32 R13, R2, R18.reuse, 0x1, P3 ;  /* 0x00000012020d7211 */ /* 0x080fe200018f0eff */
[----:B------:R-:W-:Y:S01]  /*21070*/  IMAD R2, R21, 0x2, R14 ;  /* 0x0000000215027824 */ /* 0x000fe200078e020e */
[-C--:B------:R-:W-:Y:S01]  /*21080*/  LEA R10, P4, R0, R3.reuse, 0x1 ;  /* 0x00000003000a7211 */ /* 0x080fe200078808ff */
[----:B------:R2:W-:Y:S01]  /*21090*/  STG.E.U16 desc[UR60][R6.64], R20 ;  /* 0x0000001406007986 */ /* 0x0005e2000c10153c */
[----:B------:R-:W-:Y:S02]  /*210a0*/  PRMT R22, R42, 0x7632, R22 ;  /* 0x000076322a167816 */ /* 0x000fe40000000016 */
[----:B------:R-:W-:Y:S02]  /*210b0*/  LEA.HI.X.SX32 R11, R0, R18, 0x1, P4 ;  /* 0x00000012000b7211 */ /* 0x000fe400020f0eff */
[----:B------:R-:W-:Y:S01]  /*210c0*/  PRMT R24, R43, 0x7632, R24 ;  /* 0x000076322b187816 */ /* 0x000fe20000000018 */
[----:B------:R-:W-:Y:S01]  /*210d0*/  STG.E.U16 desc[UR60][R8.64], R22 ;  /* 0x0000001608007986 */ /* 0x000fe2000c10153c */
[----:B------:R-:W-:-:S02]  /*210e0*/  LEA R4, P3, R14, R3, 0x1 ;  /* 0x000000030e047211 */ /* 0x000fc400078608ff */
[CC--:B--2---:R-:W-:Y:S01]  /*210f0*/  LEA R6, P4, R2.reuse, R3.reuse, 0x1 ;  /* 0x0000000302067211 */ /* 0x0c4fe200078808ff */
[----:B------:R2:W-:Y:S03]  /*21100*/  STG.E.U16 desc[UR60][R12.64], R24 ;  /* 0x000000180c007986 */ /* 0x0005e6000c10153c */
[----:B------:R-:W-:Y:S02]  /*21110*/  LEA.HI.X.SX32 R7, R2, R18, 0x1, P4 ;  /* 0x0000001202077211 */ /* 0x000fe400020f0eff */
[----:B0-----:R-:W-:Y:S02]  /*21120*/  LEA R2, R23, R2, 0x1 ;  /* 0x0000000217027211 */ /* 0x001fe400078e08ff */
[-C--:B------:R-:W-:Y:S01]  /*21130*/  LEA.HI.X.SX32 R5, R14, R18.reuse, 0x1, P3 ;  /* 0x000000120e057211 */ /* 0x080fe200018f0eff */
[----:B--2---:R-:W0:Y:S01]  /*21140*/  LDC R13, c[0x0][0x278] ;  /* 0x00009e00ff0d7b82 */ /* 0x004e220000000800 */
[C---:B------:R-:W-:Y:S01]  /*21150*/  LEA R8, P3, R2.reuse, R3, 0x1 ;  /* 0x0000000302087211 */ /* 0x040fe200078608ff */
[----:B---3--:R-:W-:Y:S01]  /*21160*/  IMAD R0, R25, 0x2, R2 ;  /* 0x0000000219007824 */ /* 0x008fe200078e0202 */
[----:B------:R-:W-:Y:S02]  /*21170*/  STG.E.U16 desc[UR60][R10.64], R44 ;  /* 0x0000002c0a007986 */ /* 0x000fe4000c10153c */
[----:B------:R-:W-:-:S02]  /*21180*/  LEA.HI.X.SX32 R9, R2, R18, 0x1, P3 ;  /* 0x0000001202097211 */ /* 0x000fc400018f0eff */
[----:B------:R-:W2:Y:S01]  /*21190*/  LDS.128 R20, [R19] ;  /* 0x0000000013147984 */ /* 0x000ea20000000c00 */
[----:B------:R-:W3:Y:S01]  /*211a0*/  LDC R25, c[0x0][0x278] ;  /* 0x00009e00ff197b82 */ /* 0x000ee20000000800 */
[----:B-1----:R-:W-:Y:S02]  /*211b0*/  IMAD R2, R15, 0x2, R0 ;  /* 0x000000020f027824 */ /* 0x002fe400078e0200 */
[----:B------:R1:W-:Y:S04]  /*211c0*/  STG.E.U16 desc[UR60][R4.64], R45 ;  /* 0x0000002d04007986 */ /* 0x0003e8000c10153c */
[----:B------:R4:W-:Y:S01]  /*211d0*/  STG.E.U16 desc[UR60][R6.64], R46 ;  /* 0x0000002e06007986 */ /* 0x0009e2000c10153c */
[----:B------:R-:W2:Y:S01]  /*211e0*/  LDC R15, c[0x0][0x278] ;  /* 0x00009e00ff0f7b82 */ /* 0x000ea20000000800 */
[----:B-1----:R-:W-:-:S07]  /*211f0*/  LEA R4, P3, R0, R3, 0x1 ;  /* 0x0000000300047211 */ /* 0x002fce00078608ff */
[----:B------:R-:W1:Y:S01]  /*21200*/  LDC R19, c[0x0][0x278] ;  /* 0x00009e00ff137b82 */ /* 0x000e620000000800 */
[-C--:B------:R-:W-:Y:S01]  /*21210*/  LEA.HI.X.SX32 R5, R0, R18.reuse, 0x1, P3 ;  /* 0x0000001200057211 */ /* 0x080fe200018f0eff */
[----:B------:R-:W-:Y:S01]  /*21220*/  IMAD R0, R27, 0x2, R2 ;  /* 0x000000021b007824 */ /* 0x000fe200078e0202 */
[-C--:B----4-:R-:W-:Y:S02]  /*21230*/  LEA R6, P3, R2, R3.reuse, 0x1 ;  /* 0x0000000302067211 */ /* 0x090fe400078608ff */
[----:B------:R-:W-:Y:S01]  /*21240*/  PRMT R11, R44, 0x7632, R11 ;  /* 0x000076322c0b7816 */ /* 0x000fe2000000000b */
[----:B------:R-:W-:Y:S01]  /*21250*/  STG.E.U16 desc[UR60][R8.64], R47 ;  /* 0x0000002f08007986 */ /* 0x000fe2000c10153c */
[----:B------:R-:W-:Y:S01]  /*21260*/  LEA.HI.X.SX32 R7, R2, R18, 0x1, P3 ;  /* 0x0000001202077211 */ /* 0x000fe200018f0eff */
[----:B------:R-:W4:Y:S01]  /*21270*/  LDC R27, c[0x0][0x278] ;  /* 0x00009e00ff1b7b82 */ /* 0x000f220000000800 */
[----:B------:R-:W-:Y:S02]  /*21280*/  LEA R10, P3, R0, R3, 0x1 ;  /* 0x00000003000a7211 */ /* 0x000fe400078608ff */
[----:B------:R-:W-:Y:S01]  /*21290*/  LEA R2, R29, R0, 0x1 ;  /* 0x000000001d027211 */ /* 0x000fe200078e08ff */
[----:B------:R0:W-:Y:S01]  /*212a0*/  STG.E.U16 desc[UR60][R4.64], R11 ;  /* 0x0000000b04007986 */ /* 0x0001e2000c10153c */
[----:B------:R-:W-:-:S03]  /*212b0*/  PRMT R14, R45, 0x7632, R14 ;  /* 0x000076322d0e7816 */ /* 0x000fc6000000000e */
[----:B------:R-:W4:Y:S01]  /*212c0*/  LDC R29, c[0x0][0x278] ;  /* 0x00009e00ff1d7b82 */ /* 0x000f220000000800 */
[----:B0-----:R-:W-:Y:S01]  /*212d0*/  LEA.HI.X.SX32 R11, R0, R18, 0x1, P3 ;  /* 0x00000012000b7211 */ /* 0x001fe200018f0eff */
[----:B------:R-:W-:Y:S01]  /*212e0*/  IMAD R0, R13, 0x2, R2 ;  /* 0x000000020d007824 */ /* 0x000fe200078e0202 */
[----:B------:R-:W-:-:S04]  /*212f0*/  LEA R12, P3, R2, R3, 0x1 ;  /* 0x00000003020c7211 */ /* 0x000fc800078608ff */
[-C--:B------:R-:W-:Y:S01]  /*21300*/  LEA.HI.X.SX32 R13, R2, R18.reuse, 0x1, P3 ;  /* 0x00000012020d7211 */ /* 0x080fe200018f0eff */
[----:B---3--:R-:W-:Y:S01]  /*21310*/  IMAD R2, R25, 0x2, R0 ;  /* 0x0000000219027824 */ /* 0x008fe200078e0200 */
[C---:B------:R-:W-:Y:S01]  /*21320*/  LEA R4, P3, R0.reuse, R3, 0x1 ;  /* 0x0000000300047211 */ /* 0x040fe200078608ff */
[----:B------:R-:W0:Y:S01]  /*21330*/  LDC R25, c[0x0][0x278] ;  /* 0x00009e00ff197b82 */ /* 0x000e220000000800 */
[----:B------:R3:W-:Y:S02]  /*21340*/  STG.E.U16 desc[UR60][R6.64], R14 ;  /* 0x0000000e06007986 */ /* 0x0007e4000c10153c */
[----:B------:R-:W-:Y:S01]  /*21350*/  LEA.HI.X.SX32 R5, R0, R18, 0x1, P3 ;  /* 0x0000001200057211 */ /* 0x000fe200018f0eff */
[----:B--2---:R-:W-:Y:S01]  /*21360*/  IMAD R0, R15, 0x2, R2 ;  /* 0x000000020f007824 */ /* 0x004fe200078e0202 */
[----:B------:R-:W-:-:S03]  /*21370*/  PRMT R24, R46, 0x7632, R24 ;  /* 0x000076322e187816 */ /* 0x000fc60000000018 */
[----:B---3--:R-:W2:Y:S01]  /*21380*/  LDC R14, c[0x0][0x278] ;  /* 0x00009e00ff0e7b82 */ /* 0x008ea20000000800 */
[-C--:B------:R-:W-:Y:S02]  /*21390*/  LEA R6, P3, R2, R3.reuse, 0x1 ;  /* 0x0000000302067211 */ /* 0x080fe400078608ff */
[-C--:B------:R-:W-:Y:S02]  /*213a0*/  LEA R8, P4, R0, R3.reuse, 0x1 ;  /* 0x0000000300087211 */ /* 0x080fe400078808ff */
[----:B------:R-:W-:Y:S02]  /*213b0*/  LEA.HI.X.SX32 R7, R2, R18, 0x1, P3 ;  /* 0x0000001202077211 */ /* 0x000fe400018f0eff */
[----:B-1----:R-:W-:Y:S01]  /*213c0*/  LEA R2, R19, R0, 0x1 ;  /* 0x0000000013027211 */ /* 0x002fe200078e08ff */
[----:B------:R1:W-:Y:S01]  /*213d0*/  STG.E.U16 desc[UR60][R10.64], R24 ;  /* 0x000000180a007986 */ /* 0x0003e2000c10153c */
[----:B------:R-:W-:Y:S02]  /*213e0*/  LEA.HI.X.SX32 R9, R0, R18, 0x1, P4 ;  /* 0x0000001200097211 */ /* 0x000fe400020f0eff */
[----:B------:R-:W-:Y:S01]  /*213f0*/  PRMT R26, R47, 0x7632, R26 ;  /* 0x000076322f1a7816 */ /* 0x000fe2000000001a */
[----:B----4-:R-:W-:Y:S01]  /*21400*/  IMAD R0, R27, 0x2, R2 ;  /* 0x000000021b007824 */ /* 0x010fe200078e0202 */
[----:B-1----:R-:W-:-:S03]  /*21410*/  LEA R10, P3, R2, R3, 0x1 ;  /* 0x00000003020a7211 */ /* 0x002fc600078608ff */
[----:B------:R1:W-:Y:S01]  /*21420*/  STG.E.U16 desc[UR60][R12.64], R26 ;  /* 0x0000001a0c007986 */ /* 0x0003e2000c10153c */
[----:B------:R-:W-:Y:S01]  /*21430*/  LEA.HI.X.SX32 R11, R2, R18, 0x1, P3 ;  /* 0x00000012020b7211 */ /* 0x000fe200018f0eff */
[----:B------:R-:W-:Y:S02]  /*21440*/  IMAD R2, R29, 0x2, R0 ;  /* 0x000000021d027824 */ /* 0x000fe400078e0200 */
[----:B------:R3:W-:Y:S04]  /*21450*/  STG.E.U16 desc[UR60][R4.64], R20 ;  /* 0x0000001404007986 */ /* 0x0007e8000c10153c */
[----:B------:R0:W-:Y:S01]  /*21460*/  STG.E.U16 desc[UR60][R6.64], R21 ;  /* 0x0000001506007986 */ /* 0x0001e2000c10153c */
[----:B-1----:R-:W-:-:S03]  /*21470*/  LEA R12, P3, R0, R3, 0x1 ;  /* 0x00000003000c7211 */ /* 0x002fc600078608ff */
[----:B------:R2:W-:Y:S01]  /*21480*/  STG.E.U16 desc[UR60][R8.64], R22 ;  /* 0x0000001608007986 */ /* 0x0005e2000c10153c */
[----:B------:R-:W-:Y:S02]  /*21490*/  LEA.HI.X.SX32 R13, R0, R18, 0x1, P3 ;  /* 0x00000012000d7211 */ /* 0x000fe400018f0eff */
[----:B---3--:R-:W-:Y:S01]  /*214a0*/  LEA R4, P3, R2, R3, 0x1 ;  /* 0x0000000302047211 */ /* 0x008fe200078608ff */
[----:B0-----:R-:W-:-:S03]  /*214b0*/  IMAD R7, R25, 0x2, R2 ;  /* 0x0000000219077824 */ /* 0x001fc600078e0202 */
[----:B------:R-:W-:Y:S02]  /*214c0*/  LEA.HI.X.SX32 R5, R2, R18, 0x1, P3 ;  /* 0x0000001202057211 */ /* 0x000fe400018f0eff */
[----:B--2---:R-:W-:Y:S02]  /*214d0*/  LEA R8, R14, R7, 0x1 ;  /* 0x000000070e087211 */ /* 0x004fe400078e08ff */
[-C--:B------:R-:W-:Y:S02]  /*214e0*/  LEA R2, P3, R7, R3.reuse, 0x1 ;  /* 0x0000000307027211 */ /* 0x080fe400078608ff */
[----:B------:R-:W-:Y:S02]  /*214f0*/  LEA R6, P4, R8, R3, 0x1 ;  /* 0x0000000308067211 */ /* 0x000fe400078808ff */
[----:B------:R-:W-:Y:S02]  /*21500*/  PRMT R15, R20, 0x7632, R15 ;  /* 0x00007632140f7816 */ /* 0x000fe4000000000f */
[----:B------:R-:W-:-:S02]  /*21510*/  PRMT R19, R21, 0x7632, R19 ;  /* 0x0000763215137816 */ /* 0x000fc40000000013 */
[----:B------:R-:W-:Y:S02]  /*21520*/  PRMT R24, R22, 0x7632, R24 ;  /* 0x0000763216187816 */ /* 0x000fe40000000018 */
[-C--:B------:R-:W-:Y:S01]  /*21530*/  LEA.HI.X.SX32 R3, R7, R18.reuse, 0x1, P3 ;  /* 0x0000001207037211 */ /* 0x080fe200018f0eff */
[----:B------:R0:W-:Y:S01]  /*21540*/  STG.E.U16 desc[UR60][R10.64], R23 ;  /* 0x000000170a007986 */ /* 0x0001e2000c10153c */
[----:B------:R-:W-:Y:S02]  /*21550*/  PRMT R20, R23, 0x7632, R20 ;  /* 0x0000763217147816 */ /* 0x000fe40000000014 */
[----:B------:R-:W-:Y:S01]  /*21560*/  LEA.HI.X.SX32 R7, R8, R18, 0x1, P4 ;  /* 0x0000001208077211 */ /* 0x000fe200020f0eff */
[----:B------:R0:W-:Y:S04]  /*21570*/  STG.E.U16 desc[UR60][R12.64], R15 ;  /* 0x0000000f0c007986 */ /* 0x0001e8000c10153c */
[----:B------:R0:W-:Y:S04]  /*21580*/  STG.E.U16 desc[UR60][R4.64], R19 ;  /* 0x0000001304007986 */ /* 0x0001e8000c10153c */
[----:B------:R0:W-:Y:S04]  /*21590*/  STG.E.U16 desc[UR60][R2.64], R24 ;  /* 0x0000001802007986 */ /* 0x0001e8000c10153c */
[----:B------:R0:W-:Y:S01]  /*215a0*/  STG.E.U16 desc[UR60][R6.64], R20 ;  /* 0x0000001406007986 */ /* 0x0001e2000c10153c */
[----:B------:R-:W-:-:S02]  /*215b0*/  FSEL R9, R159, -INF , P1 ;  /* 0xff8000009f097808 */ /* 0x000fc40000800000 */
[----:B------:R-:W-:-:S03]  /*215c0*/  FSEL R0, R158, -INF , P2 ;  /* 0xff8000009e007808 */ /* 0x000fc60001000000 */
[----:B------:R-:W-:Y:S02]  /*215d0*/  FFMA R16, R9, 0.69314718246459960938, R16 ;  /* 0x3f31721809107823 */ /* 0x000fe40000000010 */
[----:B------:R-:W-:Y:S01]  /*215e0*/  FFMA R17, R0, 0.69314718246459960938, R17 ;  /* 0x3f31721800117823 */ /* 0x000fe20000000011 */
[----:B------:R-:W-:Y:S08]  /*215f0*/  BAR.SYNC.DEFER_BLOCKING 0x0 ;  /* 0x0000000000007b1d */ /* 0x000ff00000010000 */
[----:B------:R-:W1:Y:S01]  /*21600*/  LDC R0, c[0x0][0x27c] ;  /* 0x00009f00ff007b82 */ /* 0x000e620000000800 */
[----:B------:R0:W-:Y:S07]  /*21610*/  STS.64 [R157], R16 ;  /* 0x000000109d007388 */ /* 0x0001ee0000000a00 */
[----:B------:R-:W-:Y:S06]  /*21620*/  BAR.SYNC.DEFER_BLOCKING 0x0 ;  /* 0x0000000000007b1d */ /* 0x000fec0000010000 */
[----:B------:R-:W-:Y:S05]  /*21630*/  @P0 EXIT ;  /* 0x000000000000094d */ /* 0x000fea0003800000 */
[----:B0-----:R-:W2:Y:S01]  /*21640*/  LDL.LU R157, [R1+0x208] ;  /* 0x00020800019d7983 */ /* 0x001ea20000300800 */
[----:B------:R-:W0:Y:S01]  /*21650*/  LDC.64 R6, c[0x0][0x230] ;  /* 0x00008c00ff067b82 */ /* 0x000e220000000a00 */
[----:B-1----:R-:W-:Y:S02]  /*21660*/  IMAD R0, R147, R0, RZ ;  /* 0x0000000093007224 */ /* 0x002fe400078e02ff */
[----:B------:R-:W-:Y:S02]  /*21670*/  IMAD.SHL.U32 R2, R146, 0x4, RZ ;  /* 0x0000000492027824 */ /* 0x000fe400078e00ff */
[C---:B------:R-:W-:Y:S02]  /*21680*/  IMAD.SHL.U32 R3, R0.reuse, 0x4, RZ ;  /* 0x0000000400037824 */ /* 0x040fe400078e00ff */
[----:B------:R-:W-:-:S04]  /*21690*/  IMAD.HI R0, R0, 0x4, RZ ;  /* 0x0000000400007827 */ /* 0x000fc800078e02ff */
[----:B------:R-:W-:Y:S01]  /*216a0*/  IMAD.HI R4, R146, 0x4, RZ ;  /* 0x0000000492047827 */ /* 0x000fe200078e02ff */
[----:B0-----:R-:W-:-:S04]  /*216b0*/  IADD3 R2, P0, P1, R2, R6, R3 ;  /* 0x0000000602027210 */ /* 0x001fc8000791e003 */
[----:B------:R-:W-:Y:S01]  /*216c0*/  IADD3.X R3, R4, R7, R0, P0, P1 ;  /* 0x0000000704037210 */ /* 0x000fe200007e2400 */
[----:B--2---:R-:W0:Y:S04]  /*216d0*/  LDS R5, [R157] ;  /* 0x000000009d057984 */ /* 0x004e280000000800 */
[----:B0-----:R-:W-:Y:S01]  /*216e0*/  STG.E desc[UR60][R2.64], R5 ;  /* 0x0000000502007986 */ /* 0x001fe2000c10193c */
[----:B------:R-:W-:Y:S05]  /*216f0*/  EXIT ;  /* 0x000000000000794d */ /* 0x000fea0003800000 */
.L_x_2:
[----:B------:R-:W-:-:S00]  /*21700*/  BRA `(.L_x_2) ;  /* 0xfffffffc00fc7947 */ /* 0x000fc0000383ffff */
[----:B------:R-:W-:-:S00]  /*21710*/  NOP ;  /* 0x0000000000007918 */ /* 0x000fc00000000000 */
        /* <DEDUP_REMOVED lines=14> */
.L_x_3:


//--------------------- .nv.global.init           --------------------------
	.section	.nv.global.init,"aw",@progbits
.nv.global.init:
	.type		_$_str,@object
	.size		_$_str,(.L_0 - _$_str)
_$_str:
        /*0000*/ 	.byte	0x5f, 0x5f, 0x43, 0x55, 0x44, 0x41, 0x5f, 0x46, 0x54, 0x5a, 0x00
.L_0:


//--------------------- .nv.shared.attn_fwd       --------------------------
	.section	.nv.shared.attn_fwd,"aw",@nobits
	.sectionflags	@""
	.align	16
	.zero		1024


//--------------------- .nv.shared.reserved.0     --------------------------
	.section	.nv.shared.reserved.0,"aw",@nobits
	.weak		__nv_reservedSMEM_offset_0_alias
	.size		__nv_reservedSMEM_offset_0_alias, 0, 0
	.other		__nv_reservedSMEM_offset_0_alias,@"STO_CUDA_RESERVED_SHARED STV_DEFAULT"
__nv_reservedSMEM_offset_0_alias:
	.zero		0


//--------------------- .nv.constant0.attn_fwd    --------------------------
	.section	.nv.constant0.attn_fwd,"a",@progbits
	.sectionflags	@""
	.align	4
.nv.constant0.attn_fwd:
	.zero		664


//--------------------- SYMBOLS --------------------------

	.type		.nv.reservedSmem.offset0,@object
	.size		.nv.reservedSmem.offset0,0x4
